//
// Generated by NVIDIA NVVM Compiler
//
// Compiler Build ID: CL-36424714
// Cuda compilation tools, release 13.0, V13.0.88
// Based on NVVM 20.0.0
//

.version 9.0
.target sm_100
.address_size 64

	// .globl	_Z14swapRowsKernelPdiiii
.global .align 1 .b8 _ZN34_INTERNAL_44ac5b6d_4_k_cu_d4331cf34cuda3std3__45__cpo5beginE[1];
.global .align 1 .b8 _ZN34_INTERNAL_44ac5b6d_4_k_cu_d4331cf34cuda3std3__45__cpo3endE[1];
.global .align 1 .b8 _ZN34_INTERNAL_44ac5b6d_4_k_cu_d4331cf34cuda3std3__45__cpo6cbeginE[1];
.global .align 1 .b8 _ZN34_INTERNAL_44ac5b6d_4_k_cu_d4331cf34cuda3std3__45__cpo4cendE[1];
.global .align 1 .b8 _ZN34_INTERNAL_44ac5b6d_4_k_cu_d4331cf34cuda3std3__45__cpo6rbeginE[1];
.global .align 1 .b8 _ZN34_INTERNAL_44ac5b6d_4_k_cu_d4331cf34cuda3std3__45__cpo4rendE[1];
.global .align 1 .b8 _ZN34_INTERNAL_44ac5b6d_4_k_cu_d4331cf34cuda3std3__45__cpo7crbeginE[1];
.global .align 1 .b8 _ZN34_INTERNAL_44ac5b6d_4_k_cu_d4331cf34cuda3std3__45__cpo5crendE[1];
.global .align 1 .b8 _ZN34_INTERNAL_44ac5b6d_4_k_cu_d4331cf34cuda3std3__436_GLOBAL__N__44ac5b6d_4_k_cu_d4331cf36ignoreE[1];
.global .align 1 .b8 _ZN34_INTERNAL_44ac5b6d_4_k_cu_d4331cf34cuda3std3__419piecewise_constructE[1];
.global .align 1 .b8 _ZN34_INTERNAL_44ac5b6d_4_k_cu_d4331cf34cuda3std3__48in_placeE[1];
.global .align 1 .b8 _ZN34_INTERNAL_44ac5b6d_4_k_cu_d4331cf34cuda3std3__420unreachable_sentinelE[1];
.global .align 1 .b8 _ZN34_INTERNAL_44ac5b6d_4_k_cu_d4331cf34cuda3std3__47nulloptE[1];
.global .align 1 .b8 _ZN34_INTERNAL_44ac5b6d_4_k_cu_d4331cf34cuda3std3__48unexpectE[1];
.global .align 1 .b8 _ZN34_INTERNAL_44ac5b6d_4_k_cu_d4331cf34cuda3std6ranges3__45__cpo4swapE[1];
.global .align 1 .b8 _ZN34_INTERNAL_44ac5b6d_4_k_cu_d4331cf34cuda3std6ranges3__45__cpo9iter_moveE[1];
.global .align 1 .b8 _ZN34_INTERNAL_44ac5b6d_4_k_cu_d4331cf34cuda3std6ranges3__45__cpo5beginE[1];
.global .align 1 .b8 _ZN34_INTERNAL_44ac5b6d_4_k_cu_d4331cf34cuda3std6ranges3__45__cpo3endE[1];
.global .align 1 .b8 _ZN34_INTERNAL_44ac5b6d_4_k_cu_d4331cf34cuda3std6ranges3__45__cpo6cbeginE[1];
.global .align 1 .b8 _ZN34_INTERNAL_44ac5b6d_4_k_cu_d4331cf34cuda3std6ranges3__45__cpo4cendE[1];
.global .align 1 .b8 _ZN34_INTERNAL_44ac5b6d_4_k_cu_d4331cf34cuda3std6ranges3__45__cpo7advanceE[1];
.global .align 1 .b8 _ZN34_INTERNAL_44ac5b6d_4_k_cu_d4331cf34cuda3std6ranges3__45__cpo9iter_swapE[1];
.global .align 1 .b8 _ZN34_INTERNAL_44ac5b6d_4_k_cu_d4331cf34cuda3std6ranges3__45__cpo4nextE[1];
.global .align 1 .b8 _ZN34_INTERNAL_44ac5b6d_4_k_cu_d4331cf34cuda3std6ranges3__45__cpo4prevE[1];
.global .align 1 .b8 _ZN34_INTERNAL_44ac5b6d_4_k_cu_d4331cf34cuda3std6ranges3__45__cpo4dataE[1];
.global .align 1 .b8 _ZN34_INTERNAL_44ac5b6d_4_k_cu_d4331cf34cuda3std6ranges3__45__cpo5cdataE[1];
.global .align 1 .b8 _ZN34_INTERNAL_44ac5b6d_4_k_cu_d4331cf34cuda3std6ranges3__45__cpo4sizeE[1];
.global .align 1 .b8 _ZN34_INTERNAL_44ac5b6d_4_k_cu_d4331cf34cuda3std6ranges3__45__cpo5ssizeE[1];
.global .align 1 .b8 _ZN34_INTERNAL_44ac5b6d_4_k_cu_d4331cf34cuda3std6ranges3__45__cpo8distanceE[1];
.global .align 1 .b8 _ZN34_INTERNAL_44ac5b6d_4_k_cu_d4331cf36thrust24THRUST_300001_SM_1000_NS8cuda_cub3parE[1];
.global .align 1 .b8 _ZN34_INTERNAL_44ac5b6d_4_k_cu_d4331cf36thrust24THRUST_300001_SM_1000_NS8cuda_cub10par_nosyncE[1];
.global .align 1 .b8 _ZN34_INTERNAL_44ac5b6d_4_k_cu_d4331cf36thrust24THRUST_300001_SM_1000_NS6system6detail10sequential3seqE[1];
.global .align 1 .b8 _ZN34_INTERNAL_44ac5b6d_4_k_cu_d4331cf36thrust24THRUST_300001_SM_1000_NS6system3cpp3parE[1];
.global .align 1 .b8 _ZN34_INTERNAL_44ac5b6d_4_k_cu_d4331cf36thrust24THRUST_300001_SM_1000_NS12placeholders2_1E[1];
.global .align 1 .b8 _ZN34_INTERNAL_44ac5b6d_4_k_cu_d4331cf36thrust24THRUST_300001_SM_1000_NS12placeholders2_2E[1];
.global .align 1 .b8 _ZN34_INTERNAL_44ac5b6d_4_k_cu_d4331cf36thrust24THRUST_300001_SM_1000_NS12placeholders2_3E[1];
.global .align 1 .b8 _ZN34_INTERNAL_44ac5b6d_4_k_cu_d4331cf36thrust24THRUST_300001_SM_1000_NS12placeholders2_4E[1];
.global .align 1 .b8 _ZN34_INTERNAL_44ac5b6d_4_k_cu_d4331cf36thrust24THRUST_300001_SM_1000_NS12placeholders2_5E[1];
.global .align 1 .b8 _ZN34_INTERNAL_44ac5b6d_4_k_cu_d4331cf36thrust24THRUST_300001_SM_1000_NS12placeholders2_6E[1];
.global .align 1 .b8 _ZN34_INTERNAL_44ac5b6d_4_k_cu_d4331cf36thrust24THRUST_300001_SM_1000_NS12placeholders2_7E[1];
.global .align 1 .b8 _ZN34_INTERNAL_44ac5b6d_4_k_cu_d4331cf36thrust24THRUST_300001_SM_1000_NS12placeholders2_8E[1];
.global .align 1 .b8 _ZN34_INTERNAL_44ac5b6d_4_k_cu_d4331cf36thrust24THRUST_300001_SM_1000_NS12placeholders2_9E[1];
.global .align 1 .b8 _ZN34_INTERNAL_44ac5b6d_4_k_cu_d4331cf36thrust24THRUST_300001_SM_1000_NS12placeholders3_10E[1];
.global .align 1 .b8 _ZN34_INTERNAL_44ac5b6d_4_k_cu_d4331cf36thrust24THRUST_300001_SM_1000_NS3seqE[1];
.global .align 1 .b8 _ZN34_INTERNAL_44ac5b6d_4_k_cu_d4331cf36thrust24THRUST_300001_SM_1000_NS6deviceE[1];
.extern .shared .align 16 .b8 _ZN6thrust24THRUST_300001_SM_1000_NS8cuda_cub4core6detail5shmemE[];

.visible .entry _Z14swapRowsKernelPdiiii(
	.param .u64 .ptr .align 1 _Z14swapRowsKernelPdiiii_param_0,
	.param .u32 _Z14swapRowsKernelPdiiii_param_1,
	.param .u32 _Z14swapRowsKernelPdiiii_param_2,
	.param .u32 _Z14swapRowsKernelPdiiii_param_3,
	.param .u32 _Z14swapRowsKernelPdiiii_param_4
)
{
	.reg .pred 	%p<7>;
	.reg .b32 	%r<58>;
	.reg .b64 	%rd<23>;
	.reg .b64 	%fd<11>;

	ld.param.u64 	%rd2, [_Z14swapRowsKernelPdiiii_param_0];
	ld.param.u32 	%r19, [_Z14swapRowsKernelPdiiii_param_1];
	ld.param.u32 	%r20, [_Z14swapRowsKernelPdiiii_param_2];
	ld.param.u32 	%r21, [_Z14swapRowsKernelPdiiii_param_3];
	ld.param.u32 	%r22, [_Z14swapRowsKernelPdiiii_param_4];
	cvta.to.global.u64 	%rd1, %rd2;
	mov.u32 	%r23, %ctaid.x;
	mov.u32 	%r24, %ntid.x;
	mov.u32 	%r25, %tid.x;
	mad.lo.s32 	%r56, %r23, %r24, %r25;
	mov.u32 	%r26, %nctaid.x;
	mul.lo.s32 	%r2, %r26, %r24;
	setp.ge.s32 	%p1, %r56, %r20;
	@%p1 bra 	$L__BB0_6;
	add.s32 	%r27, %r56, %r2;
	max.s32 	%r28, %r20, %r27;
	setp.lt.s32 	%p2, %r27, %r20;
	selp.u32 	%r29, 1, 0, %p2;
	add.s32 	%r30, %r27, %r29;
	sub.s32 	%r31, %r28, %r30;
	div.u32 	%r32, %r31, %r2;
	add.s32 	%r3, %r32, %r29;
	and.b32  	%r33, %r3, 3;
	setp.eq.s32 	%p3, %r33, 3;
	@%p3 bra 	$L__BB0_4;
	mul.lo.s32 	%r34, %r19, %r56;
	add.s32 	%r54, %r22, %r34;
	mul.lo.s32 	%r5, %r2, %r19;
	add.s32 	%r53, %r21, %r34;
	add.s32 	%r35, %r3, 1;
	and.b32  	%r36, %r35, 3;
	neg.s32 	%r52, %r36;
$L__BB0_3:
	.pragma "nounroll";
	mul.wide.s32 	%rd3, %r53, 8;
	add.s64 	%rd4, %rd1, %rd3;
	ld.global.f64 	%fd1, [%rd4];
	mul.wide.s32 	%rd5, %r54, 8;
	add.s64 	%rd6, %rd1, %rd5;
	ld.global.f64 	%fd2, [%rd6];
	st.global.f64 	[%rd4], %fd2;
	st.global.f64 	[%rd6], %fd1;
	add.s32 	%r56, %r56, %r2;
	add.s32 	%r54, %r54, %r5;
	add.s32 	%r53, %r53, %r5;
	add.s32 	%r52, %r52, 1;
	setp.ne.s32 	%p4, %r52, 0;
	@%p4 bra 	$L__BB0_3;
$L__BB0_4:
	setp.lt.u32 	%p5, %r3, 3;
	@%p5 bra 	$L__BB0_6;
$L__BB0_5:
	mul.lo.s32 	%r37, %r56, %r19;
	add.s32 	%r38, %r37, %r21;
	add.s32 	%r39, %r37, %r22;
	mul.wide.s32 	%rd7, %r38, 8;
	add.s64 	%rd8, %rd1, %rd7;
	ld.global.f64 	%fd3, [%rd8];
	mul.wide.s32 	%rd9, %r39, 8;
	add.s64 	%rd10, %rd1, %rd9;
	ld.global.f64 	%fd4, [%rd10];
	st.global.f64 	[%rd8], %fd4;
	st.global.f64 	[%rd10], %fd3;
	add.s32 	%r40, %r56, %r2;
	mul.lo.s32 	%r41, %r40, %r19;
	add.s32 	%r42, %r41, %r21;
	add.s32 	%r43, %r41, %r22;
	mul.wide.s32 	%rd11, %r42, 8;
	add.s64 	%rd12, %rd1, %rd11;
	ld.global.f64 	%fd5, [%rd12];
	mul.wide.s32 	%rd13, %r43, 8;
	add.s64 	%rd14, %rd1, %rd13;
	ld.global.f64 	%fd6, [%rd14];
	st.global.f64 	[%rd12], %fd6;
	st.global.f64 	[%rd14], %fd5;
	add.s32 	%r44, %r40, %r2;
	mul.lo.s32 	%r45, %r44, %r19;
	add.s32 	%r46, %r45, %r21;
	add.s32 	%r47, %r45, %r22;
	mul.wide.s32 	%rd15, %r46, 8;
	add.s64 	%rd16, %rd1, %rd15;
	ld.global.f64 	%fd7, [%rd16];
	mul.wide.s32 	%rd17, %r47, 8;
	add.s64 	%rd18, %rd1, %rd17;
	ld.global.f64 	%fd8, [%rd18];
	st.global.f64 	[%rd16], %fd8;
	st.global.f64 	[%rd18], %fd7;
	add.s32 	%r48, %r44, %r2;
	mul.lo.s32 	%r49, %r48, %r19;
	add.s32 	%r50, %r49, %r21;
	add.s32 	%r51, %r49, %r22;
	mul.wide.s32 	%rd19, %r50, 8;
	add.s64 	%rd20, %rd1, %rd19;
	ld.global.f64 	%fd9, [%rd20];
	mul.wide.s32 	%rd21, %r51, 8;
	add.s64 	%rd22, %rd1, %rd21;
	ld.global.f64 	%fd10, [%rd22];
	st.global.f64 	[%rd20], %fd10;
	st.global.f64 	[%rd22], %fd9;
	add.s32 	%r56, %r48, %r2;
	setp.lt.s32 	%p6, %r56, %r20;
	@%p6 bra 	$L__BB0_5;
$L__BB0_6:
	ret;

}
	// .globl	_Z15divideRowKernelPdiiiid
.visible .entry _Z15divideRowKernelPdiiiid(
	.param .u64 .ptr .align 1 _Z15divideRowKernelPdiiiid_param_0,
	.param .u32 _Z15divideRowKernelPdiiiid_param_1,
	.param .u32 _Z15divideRowKernelPdiiiid_param_2,
	.param .u32 _Z15divideRowKernelPdiiiid_param_3,
	.param .u32 _Z15divideRowKernelPdiiiid_param_4,
	.param .f64 _Z15divideRowKernelPdiiiid_param_5
)
{
	.reg .pred 	%p<7>;
	.reg .b32 	%r<46>;
	.reg .b64 	%rd<13>;
	.reg .b64 	%fd<12>;

	ld.param.u64 	%rd2, [_Z15divideRowKernelPdiiiid_param_0];
	ld.param.u32 	%r16, [_Z15divideRowKernelPdiiiid_param_1];
	ld.param.u32 	%r17, [_Z15divideRowKernelPdiiiid_param_2];
	ld.param.u32 	%r18, [_Z15divideRowKernelPdiiiid_param_3];
	ld.param.u32 	%r19, [_Z15divideRowKernelPdiiiid_param_4];
	ld.param.f64 	%fd1, [_Z15divideRowKernelPdiiiid_param_5];
	cvta.to.global.u64 	%rd1, %rd2;
	mov.u32 	%r20, %ctaid.x;
	mov.u32 	%r21, %ntid.x;
	mov.u32 	%r22, %tid.x;
	mad.lo.s32 	%r23, %r20, %r21, %r22;
	mov.u32 	%r24, %nctaid.x;
	mul.lo.s32 	%r1, %r24, %r21;
	add.s32 	%r44, %r23, %r19;
	setp.ge.s32 	%p1, %r44, %r17;
	@%p1 bra 	$L__BB1_6;
	add.s32 	%r25, %r44, %r1;
	max.s32 	%r26, %r17, %r25;
	setp.lt.s32 	%p2, %r25, %r17;
	selp.u32 	%r27, 1, 0, %p2;
	add.s32 	%r28, %r25, %r27;
	sub.s32 	%r29, %r26, %r28;
	div.u32 	%r30, %r29, %r1;
	add.s32 	%r3, %r30, %r27;
	and.b32  	%r31, %r3, 3;
	setp.eq.s32 	%p3, %r31, 3;
	@%p3 bra 	$L__BB1_4;
	mad.lo.s32 	%r42, %r16, %r44, %r18;
	mul.lo.s32 	%r5, %r1, %r16;
	add.s32 	%r32, %r3, 1;
	and.b32  	%r33, %r32, 3;
	neg.s32 	%r41, %r33;
$L__BB1_3:
	.pragma "nounroll";
	mul.wide.s32 	%rd3, %r42, 8;
	add.s64 	%rd4, %rd1, %rd3;
	ld.global.f64 	%fd2, [%rd4];
	div.rn.f64 	%fd3, %fd2, %fd1;
	st.global.f64 	[%rd4], %fd3;
	add.s32 	%r44, %r44, %r1;
	add.s32 	%r42, %r42, %r5;
	add.s32 	%r41, %r41, 1;
	setp.ne.s32 	%p4, %r41, 0;
	@%p4 bra 	$L__BB1_3;
$L__BB1_4:
	setp.lt.u32 	%p5, %r3, 3;
	@%p5 bra 	$L__BB1_6;
$L__BB1_5:
	mad.lo.s32 	%r34, %r44, %r16, %r18;
	mul.wide.s32 	%rd5, %r34, 8;
	add.s64 	%rd6, %rd1, %rd5;
	ld.global.f64 	%fd4, [%rd6];
	div.rn.f64 	%fd5, %fd4, %fd1;
	st.global.f64 	[%rd6], %fd5;
	add.s32 	%r35, %r44, %r1;
	mad.lo.s32 	%r36, %r35, %r16, %r18;
	mul.wide.s32 	%rd7, %r36, 8;
	add.s64 	%rd8, %rd1, %rd7;
	ld.global.f64 	%fd6, [%rd8];
	div.rn.f64 	%fd7, %fd6, %fd1;
	st.global.f64 	[%rd8], %fd7;
	add.s32 	%r37, %r35, %r1;
	mad.lo.s32 	%r38, %r37, %r16, %r18;
	mul.wide.s32 	%rd9, %r38, 8;
	add.s64 	%rd10, %rd1, %rd9;
	ld.global.f64 	%fd8, [%rd10];
	div.rn.f64 	%fd9, %fd8, %fd1;
	st.global.f64 	[%rd10], %fd9;
	add.s32 	%r39, %r37, %r1;
	mad.lo.s32 	%r40, %r39, %r16, %r18;
	mul.wide.s32 	%rd11, %r40, 8;
	add.s64 	%rd12, %rd1, %rd11;
	ld.global.f64 	%fd10, [%rd12];
	div.rn.f64 	%fd11, %fd10, %fd1;
	st.global.f64 	[%rd12], %fd11;
	add.s32 	%r44, %r39, %r1;
	setp.lt.s32 	%p6, %r44, %r17;
	@%p6 bra 	$L__BB1_5;
$L__BB1_6:
	ret;

}
	// .globl	_Z15eliminateKernelPdiiii
.visible .entry _Z15eliminateKernelPdiiii(
	.param .u64 .ptr .align 1 _Z15eliminateKernelPdiiii_param_0,
	.param .u32 _Z15eliminateKernelPdiiii_param_1,
	.param .u32 _Z15eliminateKernelPdiiii_param_2,
	.param .u32 _Z15eliminateKernelPdiiii_param_3,
	.param .u32 _Z15eliminateKernelPdiiii_param_4
)
{
	.reg .pred 	%p<11>;
	.reg .b32 	%r<63>;
	.reg .b64 	%rd<33>;
	.reg .b64 	%fd<30>;

	ld.param.u64 	%rd3, [_Z15eliminateKernelPdiiii_param_0];
	ld.param.u32 	%r23, [_Z15eliminateKernelPdiiii_param_1];
	ld.param.u32 	%r24, [_Z15eliminateKernelPdiiii_param_2];
	ld.param.u32 	%r25, [_Z15eliminateKernelPdiiii_param_3];
	ld.param.u32 	%r26, [_Z15eliminateKernelPdiiii_param_4];
	cvta.to.global.u64 	%rd1, %rd3;
	mov.u32 	%r27, %ctaid.y;
	mov.u32 	%r1, %ntid.y;
	mov.u32 	%r28, %tid.y;
	mad.lo.s32 	%r60, %r27, %r1, %r28;
	mov.u32 	%r29, %ctaid.x;
	mov.u32 	%r30, %ntid.x;
	mul.lo.s32 	%r3, %r29, %r30;
	mov.u32 	%r31, %nctaid.x;
	mul.lo.s32 	%r4, %r31, %r30;
	setp.ge.s32 	%p1, %r60, %r23;
	@%p1 bra 	$L__BB2_11;
	mul.lo.s32 	%r5, %r26, %r23;
	mov.u32 	%r32, %tid.x;
	add.s32 	%r33, %r3, %r32;
	add.s32 	%r6, %r33, %r26;
	add.s32 	%r7, %r6, %r4;
	max.s32 	%r34, %r24, %r7;
	setp.lt.s32 	%p2, %r7, %r24;
	selp.u32 	%r8, 1, 0, %p2;
	add.s32 	%r35, %r7, %r8;
	sub.s32 	%r9, %r34, %r35;
	mul.lo.s32 	%r10, %r6, %r23;
	mul.lo.s32 	%r11, %r7, %r23;
	add.s32 	%r12, %r7, %r4;
	mul.lo.s32 	%r13, %r12, %r23;
	add.s32 	%r36, %r13, %r25;
	mul.wide.s32 	%rd4, %r36, 8;
	add.s64 	%rd2, %rd1, %rd4;
	mov.u32 	%r37, %nctaid.y;
	mul.lo.s32 	%r14, %r37, %r1;
	div.u32 	%r39, %r9, %r4;
	add.s32 	%r16, %r39, %r8;
$L__BB2_2:
	setp.eq.s32 	%p3, %r60, %r25;
	@%p3 bra 	$L__BB2_10;
	setp.ge.s32 	%p4, %r6, %r24;
	add.s32 	%r38, %r60, %r5;
	mul.wide.s32 	%rd5, %r38, 8;
	add.s64 	%rd6, %rd1, %rd5;
	ld.global.f64 	%fd1, [%rd6];
	@%p4 bra 	$L__BB2_10;
	and.b32  	%r17, %r16, 3;
	setp.eq.s32 	%p5, %r17, 3;
	mov.u32 	%r61, %r6;
	@%p5 bra 	$L__BB2_8;
	add.s32 	%r40, %r10, %r60;
	add.s32 	%r41, %r10, %r25;
	mul.wide.s32 	%rd7, %r41, 8;
	add.s64 	%rd8, %rd1, %rd7;
	ld.global.f64 	%fd2, [%rd8];
	mul.f64 	%fd3, %fd1, %fd2;
	mul.wide.s32 	%rd9, %r40, 8;
	add.s64 	%rd10, %rd1, %rd9;
	ld.global.f64 	%fd4, [%rd10];
	sub.f64 	%fd5, %fd4, %fd3;
	st.global.f64 	[%rd10], %fd5;
	setp.eq.s32 	%p6, %r17, 0;
	mov.u32 	%r61, %r7;
	@%p6 bra 	$L__BB2_8;
	add.s32 	%r42, %r11, %r60;
	add.s32 	%r43, %r11, %r25;
	mul.wide.s32 	%rd11, %r43, 8;
	add.s64 	%rd12, %rd1, %rd11;
	ld.global.f64 	%fd6, [%rd12];
	mul.f64 	%fd7, %fd1, %fd6;
	mul.wide.s32 	%rd13, %r42, 8;
	add.s64 	%rd14, %rd1, %rd13;
	ld.global.f64 	%fd8, [%rd14];
	sub.f64 	%fd9, %fd8, %fd7;
	st.global.f64 	[%rd14], %fd9;
	setp.eq.s32 	%p7, %r17, 1;
	mov.u32 	%r61, %r12;
	@%p7 bra 	$L__BB2_8;
	add.s32 	%r61, %r12, %r4;
	add.s32 	%r44, %r13, %r60;
	ld.global.f64 	%fd10, [%rd2];
	mul.f64 	%fd11, %fd1, %fd10;
	mul.wide.s32 	%rd15, %r44, 8;
	add.s64 	%rd16, %rd1, %rd15;
	ld.global.f64 	%fd12, [%rd16];
	sub.f64 	%fd13, %fd12, %fd11;
	st.global.f64 	[%rd16], %fd13;
$L__BB2_8:
	setp.lt.u32 	%p8, %r16, 3;
	@%p8 bra 	$L__BB2_10;
$L__BB2_9:
	mul.lo.s32 	%r45, %r61, %r23;
	add.s32 	%r46, %r45, %r60;
	add.s32 	%r47, %r45, %r25;
	mul.wide.s32 	%rd17, %r47, 8;
	add.s64 	%rd18, %rd1, %rd17;
	ld.global.f64 	%fd14, [%rd18];
	mul.f64 	%fd15, %fd1, %fd14;
	mul.wide.s32 	%rd19, %r46, 8;
	add.s64 	%rd20, %rd1, %rd19;
	ld.global.f64 	%fd16, [%rd20];
	sub.f64 	%fd17, %fd16, %fd15;
	st.global.f64 	[%rd20], %fd17;
	add.s32 	%r48, %r61, %r4;
	mul.lo.s32 	%r49, %r48, %r23;
	add.s32 	%r50, %r49, %r60;
	add.s32 	%r51, %r49, %r25;
	mul.wide.s32 	%rd21, %r51, 8;
	add.s64 	%rd22, %rd1, %rd21;
	ld.global.f64 	%fd18, [%rd22];
	mul.f64 	%fd19, %fd1, %fd18;
	mul.wide.s32 	%rd23, %r50, 8;
	add.s64 	%rd24, %rd1, %rd23;
	ld.global.f64 	%fd20, [%rd24];
	sub.f64 	%fd21, %fd20, %fd19;
	st.global.f64 	[%rd24], %fd21;
	add.s32 	%r52, %r48, %r4;
	mul.lo.s32 	%r53, %r52, %r23;
	add.s32 	%r54, %r53, %r60;
	add.s32 	%r55, %r53, %r25;
	mul.wide.s32 	%rd25, %r55, 8;
	add.s64 	%rd26, %rd1, %rd25;
	ld.global.f64 	%fd22, [%rd26];
	mul.f64 	%fd23, %fd1, %fd22;
	mul.wide.s32 	%rd27, %r54, 8;
	add.s64 	%rd28, %rd1, %rd27;
	ld.global.f64 	%fd24, [%rd28];
	sub.f64 	%fd25, %fd24, %fd23;
	st.global.f64 	[%rd28], %fd25;
	add.s32 	%r56, %r52, %r4;
	mul.lo.s32 	%r57, %r56, %r23;
	add.s32 	%r58, %r57, %r60;
	add.s32 	%r59, %r57, %r25;
	mul.wide.s32 	%rd29, %r59, 8;
	add.s64 	%rd30, %rd1, %rd29;
	ld.global.f64 	%fd26, [%rd30];
	mul.f64 	%fd27, %fd1, %fd26;
	mul.wide.s32 	%rd31, %r58, 8;
	add.s64 	%rd32, %rd1, %rd31;
	ld.global.f64 	%fd28, [%rd32];
	sub.f64 	%fd29, %fd28, %fd27;
	st.global.f64 	[%rd32], %fd29;
	add.s32 	%r61, %r56, %r4;
	setp.lt.s32 	%p9, %r61, %r24;
	@%p9 bra 	$L__BB2_9;
$L__BB2_10:
	add.s32 	%r60, %r60, %r14;
	setp.lt.s32 	%p10, %r60, %r23;
	@%p10 bra 	$L__BB2_2;
$L__BB2_11:
	ret;

}
	// .globl	_Z20extractInverseKernelPKdPdi
.visible .entry _Z20extractInverseKernelPKdPdi(
	.param .u64 .ptr .align 1 _Z20extractInverseKernelPKdPdi_param_0,
	.param .u64 .ptr .align 1 _Z20extractInverseKernelPKdPdi_param_1,
	.param .u32 _Z20extractInverseKernelPKdPdi_param_2
)
{
	.reg .pred 	%p<10>;
	.reg .b32 	%r<62>;
	.reg .b64 	%rd<33>;
	.reg .b64 	%fd<8>;

	ld.param.u64 	%rd3, [_Z20extractInverseKernelPKdPdi_param_0];
	ld.param.u64 	%rd4, [_Z20extractInverseKernelPKdPdi_param_1];
	ld.param.u32 	%r24, [_Z20extractInverseKernelPKdPdi_param_2];
	cvta.to.global.u64 	%rd1, %rd4;
	cvta.to.global.u64 	%rd2, %rd3;
	mov.u32 	%r25, %ctaid.y;
	mov.u32 	%r1, %ntid.y;
	mov.u32 	%r26, %tid.y;
	mad.lo.s32 	%r59, %r25, %r1, %r26;
	mov.u32 	%r27, %ctaid.x;
	mov.u32 	%r28, %ntid.x;
	mov.u32 	%r29, %tid.x;
	mad.lo.s32 	%r3, %r27, %r28, %r29;
	mov.u32 	%r30, %nctaid.x;
	mul.lo.s32 	%r4, %r30, %r28;
	setp.ge.s32 	%p1, %r59, %r24;
	@%p1 bra 	$L__BB3_10;
	add.s32 	%r5, %r3, %r4;
	max.s32 	%r31, %r24, %r5;
	setp.lt.s32 	%p2, %r5, %r24;
	selp.u32 	%r6, 1, 0, %p2;
	add.s32 	%r32, %r5, %r6;
	sub.s32 	%r7, %r31, %r32;
	add.s32 	%r33, %r3, %r24;
	mul.lo.s32 	%r8, %r33, %r24;
	mul.lo.s32 	%r9, %r3, %r24;
	add.s32 	%r34, %r33, %r4;
	mul.lo.s32 	%r10, %r34, %r24;
	mul.lo.s32 	%r11, %r5, %r24;
	add.s32 	%r12, %r5, %r4;
	add.s32 	%r35, %r34, %r4;
	mul.lo.s32 	%r13, %r35, %r24;
	mul.lo.s32 	%r14, %r12, %r24;
	add.s32 	%r15, %r12, %r4;
	mov.u32 	%r36, %nctaid.y;
	mul.lo.s32 	%r16, %r36, %r1;
	div.u32 	%r37, %r7, %r4;
	add.s32 	%r18, %r37, %r6;
$L__BB3_2:
	setp.ge.s32 	%p3, %r3, %r24;
	@%p3 bra 	$L__BB3_9;
	and.b32  	%r19, %r18, 3;
	setp.eq.s32 	%p4, %r19, 3;
	mov.u32 	%r60, %r3;
	@%p4 bra 	$L__BB3_7;
	add.s32 	%r38, %r8, %r59;
	mul.wide.s32 	%rd5, %r38, 8;
	add.s64 	%rd6, %rd2, %rd5;
	ld.global.f64 	%fd1, [%rd6];
	add.s32 	%r39, %r9, %r59;
	mul.wide.s32 	%rd7, %r39, 8;
	add.s64 	%rd8, %rd1, %rd7;
	st.global.f64 	[%rd8], %fd1;
	setp.eq.s32 	%p5, %r19, 0;
	mov.u32 	%r60, %r5;
	@%p5 bra 	$L__BB3_7;
	add.s32 	%r40, %r10, %r59;
	mul.wide.s32 	%rd9, %r40, 8;
	add.s64 	%rd10, %rd2, %rd9;
	ld.global.f64 	%fd2, [%rd10];
	add.s32 	%r41, %r11, %r59;
	mul.wide.s32 	%rd11, %r41, 8;
	add.s64 	%rd12, %rd1, %rd11;
	st.global.f64 	[%rd12], %fd2;
	setp.eq.s32 	%p6, %r19, 1;
	mov.u32 	%r60, %r12;
	@%p6 bra 	$L__BB3_7;
	add.s32 	%r42, %r13, %r59;
	mul.wide.s32 	%rd13, %r42, 8;
	add.s64 	%rd14, %rd2, %rd13;
	ld.global.f64 	%fd3, [%rd14];
	add.s32 	%r43, %r14, %r59;
	mul.wide.s32 	%rd15, %r43, 8;
	add.s64 	%rd16, %rd1, %rd15;
	st.global.f64 	[%rd16], %fd3;
	mov.u32 	%r60, %r15;
$L__BB3_7:
	setp.lt.u32 	%p7, %r18, 3;
	@%p7 bra 	$L__BB3_9;
$L__BB3_8:
	add.s32 	%r44, %r60, %r24;
	mad.lo.s32 	%r45, %r44, %r24, %r59;
	mul.wide.s32 	%rd17, %r45, 8;
	add.s64 	%rd18, %rd2, %rd17;
	ld.global.f64 	%fd4, [%rd18];
	mad.lo.s32 	%r46, %r60, %r24, %r59;
	mul.wide.s32 	%rd19, %r46, 8;
	add.s64 	%rd20, %rd1, %rd19;
	st.global.f64 	[%rd20], %fd4;
	add.s32 	%r47, %r60, %r4;
	add.s32 	%r48, %r44, %r4;
	mad.lo.s32 	%r49, %r48, %r24, %r59;
	mul.wide.s32 	%rd21, %r49, 8;
	add.s64 	%rd22, %rd2, %rd21;
	ld.global.f64 	%fd5, [%rd22];
	mad.lo.s32 	%r50, %r47, %r24, %r59;
	mul.wide.s32 	%rd23, %r50, 8;
	add.s64 	%rd24, %rd1, %rd23;
	st.global.f64 	[%rd24], %fd5;
	add.s32 	%r51, %r47, %r4;
	add.s32 	%r52, %r48, %r4;
	mad.lo.s32 	%r53, %r52, %r24, %r59;
	mul.wide.s32 	%rd25, %r53, 8;
	add.s64 	%rd26, %rd2, %rd25;
	ld.global.f64 	%fd6, [%rd26];
	mad.lo.s32 	%r54, %r51, %r24, %r59;
	mul.wide.s32 	%rd27, %r54, 8;
	add.s64 	%rd28, %rd1, %rd27;
	st.global.f64 	[%rd28], %fd6;
	add.s32 	%r55, %r51, %r4;
	add.s32 	%r56, %r52, %r4;
	mad.lo.s32 	%r57, %r56, %r24, %r59;
	mul.wide.s32 	%rd29, %r57, 8;
	add.s64 	%rd30, %rd2, %rd29;
	ld.global.f64 	%fd7, [%rd30];
	mad.lo.s32 	%r58, %r55, %r24, %r59;
	mul.wide.s32 	%rd31, %r58, 8;
	add.s64 	%rd32, %rd1, %rd31;
	st.global.f64 	[%rd32], %fd7;
	add.s32 	%r60, %r55, %r4;
	setp.lt.s32 	%p8, %r60, %r24;
	@%p8 bra 	$L__BB3_8;
$L__BB3_9:
	add.s32 	%r59, %r59, %r16;
	setp.lt.s32 	%p9, %r59, %r24;
	@%p9 bra 	$L__BB3_2;
$L__BB3_10:
	ret;

}
	// .globl	_ZN6thrust24THRUST_300001_SM_1000_NS8cuda_cub4core6detail13_kernel_agentINS1_8__reduce11ReduceAgentINS0_12zip_iteratorIN4cuda3std3__45tupleIJNS0_10device_ptrIdEENS0_17counting_iteratorIlNS0_11use_defaultESF_SF_EEEEEEEPNSB_IJdlEEESJ_iNS1_9__extrema9arg_max_fIdl13AbsComparatorEEEEJSI_SK_iSO_EEEvDpT0_
.visible .entry _ZN6thrust24THRUST_300001_SM_1000_NS8cuda_cub4core6detail13_kernel_agentINS1_8__reduce11ReduceAgentINS0_12zip_iteratorIN4cuda3std3__45tupleIJNS0_10device_ptrIdEENS0_17counting_iteratorIlNS0_11use_defaultESF_SF_EEEEEEEPNSB_IJdlEEESJ_iNS1_9__extrema9arg_max_fIdl13AbsComparatorEEEEJSI_SK_iSO_EEEvDpT0_(
	.param .align 8 .b8 _ZN6thrust24THRUST_300001_SM_1000_NS8cuda_cub4core6detail13_kernel_agentINS1_8__reduce11ReduceAgentINS0_12zip_iteratorIN4cuda3std3__45tupleIJNS0_10device_ptrIdEENS0_17counting_iteratorIlNS0_11use_defaultESF_SF_EEEEEEEPNSB_IJdlEEESJ_iNS1_9__extrema9arg_max_fIdl13AbsComparatorEEEEJSI_SK_iSO_EEEvDpT0__param_0[16],
	.param .u64 .ptr .align 1 _ZN6thrust24THRUST_300001_SM_1000_NS8cuda_cub4core6detail13_kernel_agentINS1_8__reduce11ReduceAgentINS0_12zip_iteratorIN4cuda3std3__45tupleIJNS0_10device_ptrIdEENS0_17counting_iteratorIlNS0_11use_defaultESF_SF_EEEEEEEPNSB_IJdlEEESJ_iNS1_9__extrema9arg_max_fIdl13AbsComparatorEEEEJSI_SK_iSO_EEEvDpT0__param_1,
	.param .u32 _ZN6thrust24THRUST_300001_SM_1000_NS8cuda_cub4core6detail13_kernel_agentINS1_8__reduce11ReduceAgentINS0_12zip_iteratorIN4cuda3std3__45tupleIJNS0_10device_ptrIdEENS0_17counting_iteratorIlNS0_11use_defaultESF_SF_EEEEEEEPNSB_IJdlEEESJ_iNS1_9__extrema9arg_max_fIdl13AbsComparatorEEEEJSI_SK_iSO_EEEvDpT0__param_2,
	.param .align 1 .b8 _ZN6thrust24THRUST_300001_SM_1000_NS8cuda_cub4core6detail13_kernel_agentINS1_8__reduce11ReduceAgentINS0_12zip_iteratorIN4cuda3std3__45tupleIJNS0_10device_ptrIdEENS0_17counting_iteratorIlNS0_11use_defaultESF_SF_EEEEEEEPNSB_IJdlEEESJ_iNS1_9__extrema9arg_max_fIdl13AbsComparatorEEEEJSI_SK_iSO_EEEvDpT0__param_3[1]
)
.maxntid 256
{
	.reg .pred 	%p<213>;
	.reg .b32 	%r<400>;
	.reg .b64 	%rd<368>;
	.reg .b64 	%fd<352>;

	ld.param.u64 	%rd198, [_ZN6thrust24THRUST_300001_SM_1000_NS8cuda_cub4core6detail13_kernel_agentINS1_8__reduce11ReduceAgentINS0_12zip_iteratorIN4cuda3std3__45tupleIJNS0_10device_ptrIdEENS0_17counting_iteratorIlNS0_11use_defaultESF_SF_EEEEEEEPNSB_IJdlEEESJ_iNS1_9__extrema9arg_max_fIdl13AbsComparatorEEEEJSI_SK_iSO_EEEvDpT0__param_0+8];
	ld.param.u64 	%rd197, [_ZN6thrust24THRUST_300001_SM_1000_NS8cuda_cub4core6detail13_kernel_agentINS1_8__reduce11ReduceAgentINS0_12zip_iteratorIN4cuda3std3__45tupleIJNS0_10device_ptrIdEENS0_17counting_iteratorIlNS0_11use_defaultESF_SF_EEEEEEEPNSB_IJdlEEESJ_iNS1_9__extrema9arg_max_fIdl13AbsComparatorEEEEJSI_SK_iSO_EEEvDpT0__param_0];
	ld.param.u32 	%r36, [_ZN6thrust24THRUST_300001_SM_1000_NS8cuda_cub4core6detail13_kernel_agentINS1_8__reduce11ReduceAgentINS0_12zip_iteratorIN4cuda3std3__45tupleIJNS0_10device_ptrIdEENS0_17counting_iteratorIlNS0_11use_defaultESF_SF_EEEEEEEPNSB_IJdlEEESJ_iNS1_9__extrema9arg_max_fIdl13AbsComparatorEEEEJSI_SK_iSO_EEEvDpT0__param_2];
	setp.eq.s32 	%p1, %r36, 0;
	@%p1 bra 	$L__BB4_206;
	cvta.to.global.u64 	%rd1, %rd197;
	setp.gt.s32 	%p2, %r36, 1279;
	@%p2 bra 	$L__BB4_122;
	mov.u32 	%r1, %tid.x;
	setp.ge.s32 	%p96, %r1, %r36;
	mov.f64 	%fd298, 0d0000000000000000;
	mov.b64 	%rd309, 0;
	mov.u32 	%r391, %r1;
	@%p96 bra 	$L__BB4_4;
	cvt.u64.u32 	%rd265, %r1;
	mul.wide.u32 	%rd266, %r1, 8;
	add.s64 	%rd267, %rd1, %rd266;
	add.s64 	%rd309, %rd198, %rd265;
	ld.global.f64 	%fd298, [%rd267];
	add.s32 	%r391, %r1, 256;
$L__BB4_4:
	setp.ge.s32 	%p97, %r391, %r36;
	@%p97 bra 	$L__BB4_26;
	not.b32 	%r160, %r391;
	add.s32 	%r4, %r36, %r160;
	and.b32  	%r161, %r4, 768;
	setp.eq.s32 	%p98, %r161, 768;
	@%p98 bra 	$L__BB4_11;
	cvt.u64.u32 	%rd269, %r391;
	add.s64 	%rd300, %rd198, %rd269;
	mul.wide.u32 	%rd270, %r391, 8;
	add.s64 	%rd299, %rd1, %rd270;
	shr.u32 	%r162, %r4, 8;
	add.s32 	%r163, %r162, 1;
	and.b32  	%r164, %r163, 3;
	neg.s32 	%r389, %r164;
$L__BB4_7:
	.pragma "nounroll";
	mov.u64 	%rd9, %rd309;
	mov.f64 	%fd3, %fd298;
	ld.global.f64 	%fd4, [%rd299];
	abs.f64 	%fd5, %fd3;
	abs.f64 	%fd6, %fd4;
	setp.lt.f64 	%p99, %fd5, %fd6;
	mov.u64 	%rd309, %rd300;
	mov.f64 	%fd298, %fd4;
	@%p99 bra 	$L__BB4_10;
	setp.lt.f64 	%p100, %fd6, %fd5;
	mov.u64 	%rd309, %rd9;
	mov.f64 	%fd298, %fd3;
	@%p100 bra 	$L__BB4_10;
	setp.lt.s64 	%p101, %rd9, %rd300;
	min.s64 	%rd309, %rd9, %rd300;
	selp.f64 	%fd298, %fd3, %fd4, %p101;
$L__BB4_10:
	add.s32 	%r391, %r391, 256;
	add.s64 	%rd300, %rd300, 256;
	add.s64 	%rd299, %rd299, 2048;
	add.s32 	%r389, %r389, 1;
	setp.ne.s32 	%p102, %r389, 0;
	@%p102 bra 	$L__BB4_7;
$L__BB4_11:
	setp.lt.u32 	%p103, %r4, 768;
	@%p103 bra 	$L__BB4_26;
	add.s32 	%r392, %r391, 512;
$L__BB4_13:
	mov.u32 	%r12, %r392;
	add.s32 	%r165, %r12, -512;
	cvt.s64.s32 	%rd271, %r165;
	mul.wide.s32 	%rd272, %r165, 8;
	add.s64 	%rd17, %rd1, %rd272;
	add.s64 	%rd18, %rd198, %rd271;
	ld.global.f64 	%fd12, [%rd17];
	abs.f64 	%fd13, %fd298;
	abs.f64 	%fd14, %fd12;
	setp.lt.f64 	%p104, %fd13, %fd14;
	mov.u64 	%rd306, %rd18;
	mov.f64 	%fd295, %fd12;
	@%p104 bra 	$L__BB4_16;
	setp.lt.f64 	%p105, %fd14, %fd13;
	mov.u64 	%rd306, %rd309;
	mov.f64 	%fd295, %fd298;
	@%p105 bra 	$L__BB4_16;
	setp.lt.s64 	%p106, %rd309, %rd18;
	min.s64 	%rd306, %rd309, %rd18;
	selp.f64 	%fd295, %fd298, %fd12, %p106;
$L__BB4_16:
	add.s32 	%r166, %r12, -256;
	cvt.s64.s32 	%rd273, %r166;
	add.s64 	%rd21, %rd198, %rd273;
	ld.global.f64 	%fd17, [%rd17+2048];
	abs.f64 	%fd18, %fd295;
	abs.f64 	%fd19, %fd17;
	setp.lt.f64 	%p107, %fd18, %fd19;
	mov.u64 	%rd307, %rd21;
	mov.f64 	%fd296, %fd17;
	@%p107 bra 	$L__BB4_19;
	setp.lt.f64 	%p108, %fd19, %fd18;
	mov.u64 	%rd307, %rd306;
	mov.f64 	%fd296, %fd295;
	@%p108 bra 	$L__BB4_19;
	setp.lt.s64 	%p109, %rd306, %rd21;
	min.s64 	%rd307, %rd306, %rd21;
	selp.f64 	%fd296, %fd295, %fd17, %p109;
$L__BB4_19:
	cvt.s64.s32 	%rd274, %r12;
	add.s64 	%rd24, %rd198, %rd274;
	ld.global.f64 	%fd22, [%rd17+4096];
	abs.f64 	%fd23, %fd296;
	abs.f64 	%fd24, %fd22;
	setp.lt.f64 	%p110, %fd23, %fd24;
	mov.u64 	%rd308, %rd24;
	mov.f64 	%fd297, %fd22;
	@%p110 bra 	$L__BB4_22;
	setp.lt.f64 	%p111, %fd24, %fd23;
	mov.u64 	%rd308, %rd307;
	mov.f64 	%fd297, %fd296;
	@%p111 bra 	$L__BB4_22;
	setp.lt.s64 	%p112, %rd307, %rd24;
	min.s64 	%rd308, %rd307, %rd24;
	selp.f64 	%fd297, %fd296, %fd22, %p112;
$L__BB4_22:
	add.s32 	%r167, %r12, 256;
	cvt.s64.s32 	%rd275, %r167;
	add.s64 	%rd27, %rd198, %rd275;
	ld.global.f64 	%fd27, [%rd17+6144];
	abs.f64 	%fd28, %fd297;
	abs.f64 	%fd29, %fd27;
	setp.lt.f64 	%p113, %fd28, %fd29;
	mov.u64 	%rd309, %rd27;
	mov.f64 	%fd298, %fd27;
	@%p113 bra 	$L__BB4_25;
	setp.lt.f64 	%p114, %fd29, %fd28;
	mov.u64 	%rd309, %rd308;
	mov.f64 	%fd298, %fd297;
	@%p114 bra 	$L__BB4_25;
	setp.lt.s64 	%p115, %rd308, %rd27;
	min.s64 	%rd309, %rd308, %rd27;
	selp.f64 	%fd298, %fd297, %fd27, %p115;
$L__BB4_25:
	add.s32 	%r392, %r12, 1024;
	add.s32 	%r168, %r12, 512;
	setp.lt.s32 	%p116, %r168, %r36;
	@%p116 bra 	$L__BB4_13;
$L__BB4_26:
	setp.lt.s32 	%p117, %r36, 256;
	@%p117 bra 	$L__BB4_71;
	// begin inline asm
	mov.u32 %r282, %laneid;
	// end inline asm
	mov.b64 	%rd286, %fd298;
	mov.b64 	{%r284, %r289}, %rd286;
	mov.b32 	%r300, 1;
	mov.b32 	%r301, 31;
	mov.b32 	%r302, -1;
	// begin inline asm
	shfl.sync.down.b32 %r283, %r284, %r300, %r301, %r302;
	// end inline asm
	// begin inline asm
	shfl.sync.down.b32 %r288, %r289, %r300, %r301, %r302;
	// end inline asm
	mov.b64 	%rd287, {%r283, %r288};
	mov.b64 	%fd33, %rd287;
	mov.b64 	{%r294, %r299}, %rd309;
	// begin inline asm
	shfl.sync.down.b32 %r293, %r294, %r300, %r301, %r302;
	// end inline asm
	// begin inline asm
	shfl.sync.down.b32 %r298, %r299, %r300, %r301, %r302;
	// end inline asm
	mov.b64 	%rd31, {%r293, %r298};
	setp.gt.s32 	%p169, %r282, 30;
	mov.u64 	%rd311, %rd309;
	mov.f64 	%fd300, %fd298;
	@%p169 bra 	$L__BB4_31;
	abs.f64 	%fd34, %fd298;
	abs.f64 	%fd35, %fd33;
	setp.lt.f64 	%p170, %fd34, %fd35;
	mov.u64 	%rd311, %rd31;
	mov.f64 	%fd300, %fd33;
	@%p170 bra 	$L__BB4_31;
	setp.lt.f64 	%p171, %fd35, %fd34;
	mov.u64 	%rd311, %rd309;
	mov.f64 	%fd300, %fd298;
	@%p171 bra 	$L__BB4_31;
	setp.lt.s64 	%p172, %rd309, %rd31;
	min.s64 	%rd311, %rd309, %rd31;
	selp.f64 	%fd300, %fd298, %fd33, %p172;
$L__BB4_31:
	mov.b64 	%rd288, %fd300;
	mov.b64 	{%r304, %r309}, %rd288;
	mov.b32 	%r320, 2;
	mov.b32 	%r321, 31;
	mov.b32 	%r322, -1;
	// begin inline asm
	shfl.sync.down.b32 %r303, %r304, %r320, %r321, %r322;
	// end inline asm
	// begin inline asm
	shfl.sync.down.b32 %r308, %r309, %r320, %r321, %r322;
	// end inline asm
	mov.b64 	%rd289, {%r303, %r308};
	mov.b64 	%fd38, %rd289;
	mov.b64 	{%r314, %r319}, %rd311;
	// begin inline asm
	shfl.sync.down.b32 %r313, %r314, %r320, %r321, %r322;
	// end inline asm
	// begin inline asm
	shfl.sync.down.b32 %r318, %r319, %r320, %r321, %r322;
	// end inline asm
	mov.b64 	%rd34, {%r313, %r318};
	setp.gt.s32 	%p173, %r282, 29;
	mov.u64 	%rd312, %rd311;
	mov.f64 	%fd301, %fd300;
	@%p173 bra 	$L__BB4_35;
	abs.f64 	%fd39, %fd300;
	abs.f64 	%fd40, %fd38;
	setp.lt.f64 	%p174, %fd39, %fd40;
	mov.u64 	%rd312, %rd34;
	mov.f64 	%fd301, %fd38;
	@%p174 bra 	$L__BB4_35;
	setp.lt.f64 	%p175, %fd40, %fd39;
	mov.u64 	%rd312, %rd311;
	mov.f64 	%fd301, %fd300;
	@%p175 bra 	$L__BB4_35;
	setp.lt.s64 	%p176, %rd311, %rd34;
	min.s64 	%rd312, %rd311, %rd34;
	selp.f64 	%fd301, %fd300, %fd38, %p176;
$L__BB4_35:
	mov.b64 	%rd290, %fd301;
	mov.b64 	{%r324, %r329}, %rd290;
	mov.b32 	%r340, 4;
	mov.b32 	%r341, 31;
	mov.b32 	%r342, -1;
	// begin inline asm
	shfl.sync.down.b32 %r323, %r324, %r340, %r341, %r342;
	// end inline asm
	// begin inline asm
	shfl.sync.down.b32 %r328, %r329, %r340, %r341, %r342;
	// end inline asm
	mov.b64 	%rd291, {%r323, %r328};
	mov.b64 	%fd43, %rd291;
	mov.b64 	{%r334, %r339}, %rd312;
	// begin inline asm
	shfl.sync.down.b32 %r333, %r334, %r340, %r341, %r342;
	// end inline asm
	// begin inline asm
	shfl.sync.down.b32 %r338, %r339, %r340, %r341, %r342;
	// end inline asm
	mov.b64 	%rd37, {%r333, %r338};
	setp.gt.s32 	%p177, %r282, 27;
	mov.u64 	%rd313, %rd312;
	mov.f64 	%fd302, %fd301;
	@%p177 bra 	$L__BB4_39;
	abs.f64 	%fd44, %fd301;
	abs.f64 	%fd45, %fd43;
	setp.lt.f64 	%p178, %fd44, %fd45;
	mov.u64 	%rd313, %rd37;
	mov.f64 	%fd302, %fd43;
	@%p178 bra 	$L__BB4_39;
	setp.lt.f64 	%p179, %fd45, %fd44;
	mov.u64 	%rd313, %rd312;
	mov.f64 	%fd302, %fd301;
	@%p179 bra 	$L__BB4_39;
	setp.lt.s64 	%p180, %rd312, %rd37;
	min.s64 	%rd313, %rd312, %rd37;
	selp.f64 	%fd302, %fd301, %fd43, %p180;
$L__BB4_39:
	mov.b64 	%rd292, %fd302;
	mov.b64 	{%r344, %r349}, %rd292;
	mov.b32 	%r360, 8;
	mov.b32 	%r361, 31;
	mov.b32 	%r362, -1;
	// begin inline asm
	shfl.sync.down.b32 %r343, %r344, %r360, %r361, %r362;
	// end inline asm
	// begin inline asm
	shfl.sync.down.b32 %r348, %r349, %r360, %r361, %r362;
	// end inline asm
	mov.b64 	%rd293, {%r343, %r348};
	mov.b64 	%fd48, %rd293;
	mov.b64 	{%r354, %r359}, %rd313;
	// begin inline asm
	shfl.sync.down.b32 %r353, %r354, %r360, %r361, %r362;
	// end inline asm
	// begin inline asm
	shfl.sync.down.b32 %r358, %r359, %r360, %r361, %r362;
	// end inline asm
	mov.b64 	%rd40, {%r353, %r358};
	setp.gt.s32 	%p181, %r282, 23;
	mov.u64 	%rd314, %rd313;
	mov.f64 	%fd303, %fd302;
	@%p181 bra 	$L__BB4_43;
	abs.f64 	%fd49, %fd302;
	abs.f64 	%fd50, %fd48;
	setp.lt.f64 	%p182, %fd49, %fd50;
	mov.u64 	%rd314, %rd40;
	mov.f64 	%fd303, %fd48;
	@%p182 bra 	$L__BB4_43;
	setp.lt.f64 	%p183, %fd50, %fd49;
	mov.u64 	%rd314, %rd313;
	mov.f64 	%fd303, %fd302;
	@%p183 bra 	$L__BB4_43;
	setp.lt.s64 	%p184, %rd313, %rd40;
	min.s64 	%rd314, %rd313, %rd40;
	selp.f64 	%fd303, %fd302, %fd48, %p184;
$L__BB4_43:
	mov.b64 	%rd294, %fd303;
	mov.b64 	{%r364, %r369}, %rd294;
	mov.b32 	%r380, 16;
	mov.b32 	%r381, 31;
	mov.b32 	%r382, -1;
	// begin inline asm
	shfl.sync.down.b32 %r363, %r364, %r380, %r381, %r382;
	// end inline asm
	// begin inline asm
	shfl.sync.down.b32 %r368, %r369, %r380, %r381, %r382;
	// end inline asm
	mov.b64 	%rd295, {%r363, %r368};
	mov.b64 	%fd53, %rd295;
	mov.b64 	{%r374, %r379}, %rd314;
	// begin inline asm
	shfl.sync.down.b32 %r373, %r374, %r380, %r381, %r382;
	// end inline asm
	// begin inline asm
	shfl.sync.down.b32 %r378, %r379, %r380, %r381, %r382;
	// end inline asm
	mov.b64 	%rd43, {%r373, %r378};
	setp.gt.s32 	%p185, %r282, 15;
	mov.u64 	%rd367, %rd314;
	mov.f64 	%fd351, %fd303;
	@%p185 bra 	$L__BB4_47;
	abs.f64 	%fd54, %fd303;
	abs.f64 	%fd55, %fd53;
	setp.lt.f64 	%p186, %fd54, %fd55;
	mov.u64 	%rd367, %rd43;
	mov.f64 	%fd351, %fd53;
	@%p186 bra 	$L__BB4_47;
	setp.lt.f64 	%p187, %fd55, %fd54;
	mov.u64 	%rd367, %rd314;
	mov.f64 	%fd351, %fd303;
	@%p187 bra 	$L__BB4_47;
	setp.lt.s64 	%p188, %rd314, %rd43;
	min.s64 	%rd367, %rd314, %rd43;
	selp.f64 	%fd351, %fd303, %fd53, %p188;
$L__BB4_47:
	setp.ne.s32 	%p189, %r282, 0;
	@%p189 bra 	$L__BB4_49;
	shr.u32 	%r383, %r1, 1;
	and.b32  	%r384, %r383, 496;
	mov.u32 	%r385, _ZN6thrust24THRUST_300001_SM_1000_NS8cuda_cub4core6detail5shmemE;
	add.s32 	%r386, %r385, %r384;
	st.shared.f64 	[%r386+8], %fd351;
	st.shared.u64 	[%r386+16], %rd367;
$L__BB4_49:
	bar.sync 	0;
	setp.ne.s32 	%p190, %r1, 0;
	@%p190 bra 	$L__BB4_204;
	ld.shared.f64 	%fd58, [_ZN6thrust24THRUST_300001_SM_1000_NS8cuda_cub4core6detail5shmemE+24];
	ld.shared.u64 	%rd46, [_ZN6thrust24THRUST_300001_SM_1000_NS8cuda_cub4core6detail5shmemE+32];
	abs.f64 	%fd59, %fd351;
	abs.f64 	%fd60, %fd58;
	setp.lt.f64 	%p191, %fd59, %fd60;
	mov.u64 	%rd316, %rd46;
	mov.f64 	%fd305, %fd58;
	@%p191 bra 	$L__BB4_53;
	setp.lt.f64 	%p192, %fd60, %fd59;
	mov.u64 	%rd316, %rd367;
	mov.f64 	%fd305, %fd351;
	@%p192 bra 	$L__BB4_53;
	setp.lt.s64 	%p193, %rd367, %rd46;
	min.s64 	%rd316, %rd367, %rd46;
	selp.f64 	%fd305, %fd351, %fd58, %p193;
$L__BB4_53:
	ld.shared.f64 	%fd63, [_ZN6thrust24THRUST_300001_SM_1000_NS8cuda_cub4core6detail5shmemE+40];
	ld.shared.u64 	%rd49, [_ZN6thrust24THRUST_300001_SM_1000_NS8cuda_cub4core6detail5shmemE+48];
	abs.f64 	%fd64, %fd305;
	abs.f64 	%fd65, %fd63;
	setp.lt.f64 	%p194, %fd64, %fd65;
	mov.u64 	%rd317, %rd49;
	mov.f64 	%fd306, %fd63;
	@%p194 bra 	$L__BB4_56;
	setp.lt.f64 	%p195, %fd65, %fd64;
	mov.u64 	%rd317, %rd316;
	mov.f64 	%fd306, %fd305;
	@%p195 bra 	$L__BB4_56;
	setp.lt.s64 	%p196, %rd316, %rd49;
	min.s64 	%rd317, %rd316, %rd49;
	selp.f64 	%fd306, %fd305, %fd63, %p196;
$L__BB4_56:
	ld.shared.f64 	%fd68, [_ZN6thrust24THRUST_300001_SM_1000_NS8cuda_cub4core6detail5shmemE+56];
	ld.shared.u64 	%rd52, [_ZN6thrust24THRUST_300001_SM_1000_NS8cuda_cub4core6detail5shmemE+64];
	abs.f64 	%fd69, %fd306;
	abs.f64 	%fd70, %fd68;
	setp.lt.f64 	%p197, %fd69, %fd70;
	mov.u64 	%rd318, %rd52;
	mov.f64 	%fd307, %fd68;
	@%p197 bra 	$L__BB4_59;
	setp.lt.f64 	%p198, %fd70, %fd69;
	mov.u64 	%rd318, %rd317;
	mov.f64 	%fd307, %fd306;
	@%p198 bra 	$L__BB4_59;
	setp.lt.s64 	%p199, %rd317, %rd52;
	min.s64 	%rd318, %rd317, %rd52;
	selp.f64 	%fd307, %fd306, %fd68, %p199;
$L__BB4_59:
	ld.shared.f64 	%fd73, [_ZN6thrust24THRUST_300001_SM_1000_NS8cuda_cub4core6detail5shmemE+72];
	ld.shared.u64 	%rd55, [_ZN6thrust24THRUST_300001_SM_1000_NS8cuda_cub4core6detail5shmemE+80];
	abs.f64 	%fd74, %fd307;
	abs.f64 	%fd75, %fd73;
	setp.lt.f64 	%p200, %fd74, %fd75;
	mov.u64 	%rd319, %rd55;
	mov.f64 	%fd308, %fd73;
	@%p200 bra 	$L__BB4_62;
	setp.lt.f64 	%p201, %fd75, %fd74;
	mov.u64 	%rd319, %rd318;
	mov.f64 	%fd308, %fd307;
	@%p201 bra 	$L__BB4_62;
	setp.lt.s64 	%p202, %rd318, %rd55;
	min.s64 	%rd319, %rd318, %rd55;
	selp.f64 	%fd308, %fd307, %fd73, %p202;
$L__BB4_62:
	ld.shared.f64 	%fd78, [_ZN6thrust24THRUST_300001_SM_1000_NS8cuda_cub4core6detail5shmemE+88];
	ld.shared.u64 	%rd58, [_ZN6thrust24THRUST_300001_SM_1000_NS8cuda_cub4core6detail5shmemE+96];
	abs.f64 	%fd79, %fd308;
	abs.f64 	%fd80, %fd78;
	setp.lt.f64 	%p203, %fd79, %fd80;
	mov.u64 	%rd320, %rd58;
	mov.f64 	%fd309, %fd78;
	@%p203 bra 	$L__BB4_65;
	setp.lt.f64 	%p204, %fd80, %fd79;
	mov.u64 	%rd320, %rd319;
	mov.f64 	%fd309, %fd308;
	@%p204 bra 	$L__BB4_65;
	setp.lt.s64 	%p205, %rd319, %rd58;
	min.s64 	%rd320, %rd319, %rd58;
	selp.f64 	%fd309, %fd308, %fd78, %p205;
$L__BB4_65:
	ld.shared.f64 	%fd83, [_ZN6thrust24THRUST_300001_SM_1000_NS8cuda_cub4core6detail5shmemE+104];
	ld.shared.u64 	%rd61, [_ZN6thrust24THRUST_300001_SM_1000_NS8cuda_cub4core6detail5shmemE+112];
	abs.f64 	%fd84, %fd309;
	abs.f64 	%fd85, %fd83;
	setp.lt.f64 	%p206, %fd84, %fd85;
	mov.u64 	%rd321, %rd61;
	mov.f64 	%fd310, %fd83;
	@%p206 bra 	$L__BB4_68;
	setp.lt.f64 	%p207, %fd85, %fd84;
	mov.u64 	%rd321, %rd320;
	mov.f64 	%fd310, %fd309;
	@%p207 bra 	$L__BB4_68;
	setp.lt.s64 	%p208, %rd320, %rd61;
	min.s64 	%rd321, %rd320, %rd61;
	selp.f64 	%fd310, %fd309, %fd83, %p208;
$L__BB4_68:
	ld.shared.f64 	%fd88, [_ZN6thrust24THRUST_300001_SM_1000_NS8cuda_cub4core6detail5shmemE+120];
	ld.shared.u64 	%rd64, [_ZN6thrust24THRUST_300001_SM_1000_NS8cuda_cub4core6detail5shmemE+128];
	abs.f64 	%fd89, %fd310;
	abs.f64 	%fd90, %fd88;
	setp.lt.f64 	%p209, %fd89, %fd90;
	mov.u64 	%rd367, %rd64;
	mov.f64 	%fd351, %fd88;
	@%p209 bra 	$L__BB4_204;
	setp.lt.f64 	%p210, %fd90, %fd89;
	mov.u64 	%rd367, %rd321;
	mov.f64 	%fd351, %fd310;
	@%p210 bra 	$L__BB4_204;
	setp.lt.s64 	%p211, %rd321, %rd64;
	min.s64 	%rd367, %rd321, %rd64;
	selp.f64 	%fd351, %fd310, %fd88, %p211;
	bra.uni 	$L__BB4_204;
$L__BB4_71:
	// begin inline asm
	mov.u32 %r169, %laneid;
	// end inline asm
	and.b32  	%r190, %r1, 992;
	add.s32 	%r191, %r190, 32;
	setp.gt.s32 	%p118, %r191, %r36;
	not.b32 	%r192, %r190;
	add.s32 	%r193, %r36, %r192;
	selp.b32 	%r188, %r193, 31, %p118;
	mov.b64 	%rd276, %fd298;
	mov.b64 	{%r171, %r176}, %rd276;
	mov.b32 	%r187, 1;
	mov.b32 	%r189, -1;
	// begin inline asm
	shfl.sync.down.b32 %r170, %r171, %r187, %r188, %r189;
	// end inline asm
	// begin inline asm
	shfl.sync.down.b32 %r175, %r176, %r187, %r188, %r189;
	// end inline asm
	mov.b64 	%rd277, {%r170, %r175};
	mov.b64 	%fd92, %rd277;
	mov.b64 	{%r181, %r186}, %rd309;
	// begin inline asm
	shfl.sync.down.b32 %r180, %r181, %r187, %r188, %r189;
	// end inline asm
	// begin inline asm
	shfl.sync.down.b32 %r185, %r186, %r187, %r188, %r189;
	// end inline asm
	mov.b64 	%rd66, {%r180, %r185};
	setp.ge.s32 	%p119, %r169, %r188;
	mov.u64 	%rd322, %rd309;
	mov.f64 	%fd311, %fd298;
	@%p119 bra 	$L__BB4_75;
	abs.f64 	%fd93, %fd298;
	abs.f64 	%fd94, %fd92;
	setp.lt.f64 	%p120, %fd93, %fd94;
	mov.u64 	%rd322, %rd66;
	mov.f64 	%fd311, %fd92;
	@%p120 bra 	$L__BB4_75;
	setp.lt.f64 	%p121, %fd94, %fd93;
	mov.u64 	%rd322, %rd309;
	mov.f64 	%fd311, %fd298;
	@%p121 bra 	$L__BB4_75;
	setp.lt.s64 	%p122, %rd309, %rd66;
	min.s64 	%rd322, %rd309, %rd66;
	selp.f64 	%fd311, %fd298, %fd92, %p122;
$L__BB4_75:
	mov.b64 	%rd278, %fd311;
	mov.b64 	{%r195, %r200}, %rd278;
	mov.b32 	%r211, 2;
	mov.b32 	%r213, -1;
	// begin inline asm
	shfl.sync.down.b32 %r194, %r195, %r211, %r188, %r213;
	// end inline asm
	// begin inline asm
	shfl.sync.down.b32 %r199, %r200, %r211, %r188, %r213;
	// end inline asm
	mov.b64 	%rd279, {%r194, %r199};
	mov.b64 	%fd97, %rd279;
	mov.b64 	{%r205, %r210}, %rd322;
	// begin inline asm
	shfl.sync.down.b32 %r204, %r205, %r211, %r188, %r213;
	// end inline asm
	// begin inline asm
	shfl.sync.down.b32 %r209, %r210, %r211, %r188, %r213;
	// end inline asm
	mov.b64 	%rd69, {%r204, %r209};
	add.s32 	%r214, %r169, 2;
	setp.gt.s32 	%p123, %r214, %r188;
	mov.u64 	%rd323, %rd322;
	mov.f64 	%fd312, %fd311;
	@%p123 bra 	$L__BB4_79;
	abs.f64 	%fd98, %fd311;
	abs.f64 	%fd99, %fd97;
	setp.lt.f64 	%p124, %fd98, %fd99;
	mov.u64 	%rd323, %rd69;
	mov.f64 	%fd312, %fd97;
	@%p124 bra 	$L__BB4_79;
	setp.lt.f64 	%p125, %fd99, %fd98;
	mov.u64 	%rd323, %rd322;
	mov.f64 	%fd312, %fd311;
	@%p125 bra 	$L__BB4_79;
	setp.lt.s64 	%p126, %rd322, %rd69;
	min.s64 	%rd323, %rd322, %rd69;
	selp.f64 	%fd312, %fd311, %fd97, %p126;
$L__BB4_79:
	mov.b64 	%rd280, %fd312;
	mov.b64 	{%r216, %r221}, %rd280;
	mov.b32 	%r232, 4;
	mov.b32 	%r234, -1;
	// begin inline asm
	shfl.sync.down.b32 %r215, %r216, %r232, %r188, %r234;
	// end inline asm
	// begin inline asm
	shfl.sync.down.b32 %r220, %r221, %r232, %r188, %r234;
	// end inline asm
	mov.b64 	%rd281, {%r215, %r220};
	mov.b64 	%fd102, %rd281;
	mov.b64 	{%r226, %r231}, %rd323;
	// begin inline asm
	shfl.sync.down.b32 %r225, %r226, %r232, %r188, %r234;
	// end inline asm
	// begin inline asm
	shfl.sync.down.b32 %r230, %r231, %r232, %r188, %r234;
	// end inline asm
	mov.b64 	%rd72, {%r225, %r230};
	add.s32 	%r235, %r169, 4;
	setp.gt.s32 	%p127, %r235, %r188;
	mov.u64 	%rd324, %rd323;
	mov.f64 	%fd313, %fd312;
	@%p127 bra 	$L__BB4_83;
	abs.f64 	%fd103, %fd312;
	abs.f64 	%fd104, %fd102;
	setp.lt.f64 	%p128, %fd103, %fd104;
	mov.u64 	%rd324, %rd72;
	mov.f64 	%fd313, %fd102;
	@%p128 bra 	$L__BB4_83;
	setp.lt.f64 	%p129, %fd104, %fd103;
	mov.u64 	%rd324, %rd323;
	mov.f64 	%fd313, %fd312;
	@%p129 bra 	$L__BB4_83;
	setp.lt.s64 	%p130, %rd323, %rd72;
	min.s64 	%rd324, %rd323, %rd72;
	selp.f64 	%fd313, %fd312, %fd102, %p130;
$L__BB4_83:
	mov.b64 	%rd282, %fd313;
	mov.b64 	{%r237, %r242}, %rd282;
	mov.b32 	%r253, 8;
	mov.b32 	%r255, -1;
	// begin inline asm
	shfl.sync.down.b32 %r236, %r237, %r253, %r188, %r255;
	// end inline asm
	// begin inline asm
	shfl.sync.down.b32 %r241, %r242, %r253, %r188, %r255;
	// end inline asm
	mov.b64 	%rd283, {%r236, %r241};
	mov.b64 	%fd107, %rd283;
	mov.b64 	{%r247, %r252}, %rd324;
	// begin inline asm
	shfl.sync.down.b32 %r246, %r247, %r253, %r188, %r255;
	// end inline asm
	// begin inline asm
	shfl.sync.down.b32 %r251, %r252, %r253, %r188, %r255;
	// end inline asm
	mov.b64 	%rd75, {%r246, %r251};
	add.s32 	%r256, %r169, 8;
	setp.gt.s32 	%p131, %r256, %r188;
	mov.u64 	%rd325, %rd324;
	mov.f64 	%fd314, %fd313;
	@%p131 bra 	$L__BB4_87;
	abs.f64 	%fd108, %fd313;
	abs.f64 	%fd109, %fd107;
	setp.lt.f64 	%p132, %fd108, %fd109;
	mov.u64 	%rd325, %rd75;
	mov.f64 	%fd314, %fd107;
	@%p132 bra 	$L__BB4_87;
	setp.lt.f64 	%p133, %fd109, %fd108;
	mov.u64 	%rd325, %rd324;
	mov.f64 	%fd314, %fd313;
	@%p133 bra 	$L__BB4_87;
	setp.lt.s64 	%p134, %rd324, %rd75;
	min.s64 	%rd325, %rd324, %rd75;
	selp.f64 	%fd314, %fd313, %fd107, %p134;
$L__BB4_87:
	mov.b64 	%rd284, %fd314;
	mov.b64 	{%r258, %r263}, %rd284;
	mov.b32 	%r274, 16;
	mov.b32 	%r276, -1;
	// begin inline asm
	shfl.sync.down.b32 %r257, %r258, %r274, %r188, %r276;
	// end inline asm
	// begin inline asm
	shfl.sync.down.b32 %r262, %r263, %r274, %r188, %r276;
	// end inline asm
	mov.b64 	%rd285, {%r257, %r262};
	mov.b64 	%fd112, %rd285;
	mov.b64 	{%r268, %r273}, %rd325;
	// begin inline asm
	shfl.sync.down.b32 %r267, %r268, %r274, %r188, %r276;
	// end inline asm
	// begin inline asm
	shfl.sync.down.b32 %r272, %r273, %r274, %r188, %r276;
	// end inline asm
	mov.b64 	%rd78, {%r267, %r272};
	add.s32 	%r277, %r169, 16;
	setp.gt.s32 	%p135, %r277, %r188;
	mov.u64 	%rd367, %rd325;
	mov.f64 	%fd351, %fd314;
	@%p135 bra 	$L__BB4_91;
	abs.f64 	%fd113, %fd314;
	abs.f64 	%fd114, %fd112;
	setp.lt.f64 	%p136, %fd113, %fd114;
	mov.u64 	%rd367, %rd78;
	mov.f64 	%fd351, %fd112;
	@%p136 bra 	$L__BB4_91;
	setp.lt.f64 	%p137, %fd114, %fd113;
	mov.u64 	%rd367, %rd325;
	mov.f64 	%fd351, %fd314;
	@%p137 bra 	$L__BB4_91;
	setp.lt.s64 	%p138, %rd325, %rd78;
	min.s64 	%rd367, %rd325, %rd78;
	selp.f64 	%fd351, %fd314, %fd112, %p138;
$L__BB4_91:
	setp.ne.s32 	%p139, %r169, 0;
	@%p139 bra 	$L__BB4_93;
	shr.u32 	%r278, %r1, 1;
	and.b32  	%r279, %r278, 496;
	mov.u32 	%r280, _ZN6thrust24THRUST_300001_SM_1000_NS8cuda_cub4core6detail5shmemE;
	add.s32 	%r281, %r280, %r279;
	st.shared.f64 	[%r281+8], %fd351;
	st.shared.u64 	[%r281+16], %rd367;
$L__BB4_93:
	bar.sync 	0;
	setp.ne.s32 	%p140, %r1, 0;
	@%p140 bra 	$L__BB4_204;
	setp.lt.s32 	%p141, %r36, 33;
	mov.f64 	%fd316, %fd351;
	mov.u64 	%rd327, %rd367;
	@%p141 bra 	$L__BB4_98;
	ld.shared.f64 	%fd117, [_ZN6thrust24THRUST_300001_SM_1000_NS8cuda_cub4core6detail5shmemE+24];
	ld.shared.u64 	%rd81, [_ZN6thrust24THRUST_300001_SM_1000_NS8cuda_cub4core6detail5shmemE+32];
	abs.f64 	%fd118, %fd351;
	abs.f64 	%fd119, %fd117;
	setp.lt.f64 	%p142, %fd118, %fd119;
	mov.f64 	%fd316, %fd117;
	mov.u64 	%rd327, %rd81;
	@%p142 bra 	$L__BB4_98;
	setp.lt.f64 	%p143, %fd119, %fd118;
	mov.f64 	%fd316, %fd351;
	mov.u64 	%rd327, %rd367;
	@%p143 bra 	$L__BB4_98;
	setp.lt.s64 	%p144, %rd367, %rd81;
	min.s64 	%rd327, %rd367, %rd81;
	selp.f64 	%fd316, %fd351, %fd117, %p144;
$L__BB4_98:
	setp.lt.s32 	%p145, %r36, 65;
	mov.f64 	%fd317, %fd316;
	mov.u64 	%rd328, %rd327;
	@%p145 bra 	$L__BB4_102;
	ld.shared.f64 	%fd122, [_ZN6thrust24THRUST_300001_SM_1000_NS8cuda_cub4core6detail5shmemE+40];
	ld.shared.u64 	%rd84, [_ZN6thrust24THRUST_300001_SM_1000_NS8cuda_cub4core6detail5shmemE+48];
	abs.f64 	%fd123, %fd316;
	abs.f64 	%fd124, %fd122;
	setp.lt.f64 	%p146, %fd123, %fd124;
	mov.f64 	%fd317, %fd122;
	mov.u64 	%rd328, %rd84;
	@%p146 bra 	$L__BB4_102;
	setp.lt.f64 	%p147, %fd124, %fd123;
	mov.f64 	%fd317, %fd316;
	mov.u64 	%rd328, %rd327;
	@%p147 bra 	$L__BB4_102;
	setp.lt.s64 	%p148, %rd327, %rd84;
	min.s64 	%rd328, %rd327, %rd84;
	selp.f64 	%fd317, %fd316, %fd122, %p148;
$L__BB4_102:
	setp.lt.s32 	%p149, %r36, 97;
	mov.f64 	%fd318, %fd317;
	mov.u64 	%rd329, %rd328;
	@%p149 bra 	$L__BB4_106;
	ld.shared.f64 	%fd127, [_ZN6thrust24THRUST_300001_SM_1000_NS8cuda_cub4core6detail5shmemE+56];
	ld.shared.u64 	%rd87, [_ZN6thrust24THRUST_300001_SM_1000_NS8cuda_cub4core6detail5shmemE+64];
	abs.f64 	%fd128, %fd317;
	abs.f64 	%fd129, %fd127;
	setp.lt.f64 	%p150, %fd128, %fd129;
	mov.f64 	%fd318, %fd127;
	mov.u64 	%rd329, %rd87;
	@%p150 bra 	$L__BB4_106;
	setp.lt.f64 	%p151, %fd129, %fd128;
	mov.f64 	%fd318, %fd317;
	mov.u64 	%rd329, %rd328;
	@%p151 bra 	$L__BB4_106;
	setp.lt.s64 	%p152, %rd328, %rd87;
	min.s64 	%rd329, %rd328, %rd87;
	selp.f64 	%fd318, %fd317, %fd127, %p152;
$L__BB4_106:
	setp.lt.s32 	%p153, %r36, 129;
	mov.f64 	%fd319, %fd318;
	mov.u64 	%rd330, %rd329;
	@%p153 bra 	$L__BB4_110;
	ld.shared.f64 	%fd132, [_ZN6thrust24THRUST_300001_SM_1000_NS8cuda_cub4core6detail5shmemE+72];
	ld.shared.u64 	%rd90, [_ZN6thrust24THRUST_300001_SM_1000_NS8cuda_cub4core6detail5shmemE+80];
	abs.f64 	%fd133, %fd318;
	abs.f64 	%fd134, %fd132;
	setp.lt.f64 	%p154, %fd133, %fd134;
	mov.f64 	%fd319, %fd132;
	mov.u64 	%rd330, %rd90;
	@%p154 bra 	$L__BB4_110;
	setp.lt.f64 	%p155, %fd134, %fd133;
	mov.f64 	%fd319, %fd318;
	mov.u64 	%rd330, %rd329;
	@%p155 bra 	$L__BB4_110;
	setp.lt.s64 	%p156, %rd329, %rd90;
	min.s64 	%rd330, %rd329, %rd90;
	selp.f64 	%fd319, %fd318, %fd132, %p156;
$L__BB4_110:
	setp.lt.s32 	%p157, %r36, 161;
	mov.f64 	%fd320, %fd319;
	mov.u64 	%rd331, %rd330;
	@%p157 bra 	$L__BB4_114;
	ld.shared.f64 	%fd137, [_ZN6thrust24THRUST_300001_SM_1000_NS8cuda_cub4core6detail5shmemE+88];
	ld.shared.u64 	%rd93, [_ZN6thrust24THRUST_300001_SM_1000_NS8cuda_cub4core6detail5shmemE+96];
	abs.f64 	%fd138, %fd319;
	abs.f64 	%fd139, %fd137;
	setp.lt.f64 	%p158, %fd138, %fd139;
	mov.f64 	%fd320, %fd137;
	mov.u64 	%rd331, %rd93;
	@%p158 bra 	$L__BB4_114;
	setp.lt.f64 	%p159, %fd139, %fd138;
	mov.f64 	%fd320, %fd319;
	mov.u64 	%rd331, %rd330;
	@%p159 bra 	$L__BB4_114;
	setp.lt.s64 	%p160, %rd330, %rd93;
	min.s64 	%rd331, %rd330, %rd93;
	selp.f64 	%fd320, %fd319, %fd137, %p160;
$L__BB4_114:
	setp.lt.s32 	%p161, %r36, 193;
	mov.f64 	%fd321, %fd320;
	mov.u64 	%rd332, %rd331;
	@%p161 bra 	$L__BB4_118;
	ld.shared.f64 	%fd142, [_ZN6thrust24THRUST_300001_SM_1000_NS8cuda_cub4core6detail5shmemE+104];
	ld.shared.u64 	%rd96, [_ZN6thrust24THRUST_300001_SM_1000_NS8cuda_cub4core6detail5shmemE+112];
	abs.f64 	%fd143, %fd320;
	abs.f64 	%fd144, %fd142;
	setp.lt.f64 	%p162, %fd143, %fd144;
	mov.f64 	%fd321, %fd142;
	mov.u64 	%rd332, %rd96;
	@%p162 bra 	$L__BB4_118;
	setp.lt.f64 	%p163, %fd144, %fd143;
	mov.f64 	%fd321, %fd320;
	mov.u64 	%rd332, %rd331;
	@%p163 bra 	$L__BB4_118;
	setp.lt.s64 	%p164, %rd331, %rd96;
	min.s64 	%rd332, %rd331, %rd96;
	selp.f64 	%fd321, %fd320, %fd142, %p164;
$L__BB4_118:
	setp.lt.s32 	%p165, %r36, 225;
	mov.u64 	%rd367, %rd332;
	mov.f64 	%fd351, %fd321;
	@%p165 bra 	$L__BB4_204;
	ld.shared.f64 	%fd147, [_ZN6thrust24THRUST_300001_SM_1000_NS8cuda_cub4core6detail5shmemE+120];
	ld.shared.u64 	%rd99, [_ZN6thrust24THRUST_300001_SM_1000_NS8cuda_cub4core6detail5shmemE+128];
	abs.f64 	%fd148, %fd321;
	abs.f64 	%fd149, %fd147;
	setp.lt.f64 	%p166, %fd148, %fd149;
	mov.u64 	%rd367, %rd99;
	mov.f64 	%fd351, %fd147;
	@%p166 bra 	$L__BB4_204;
	setp.lt.f64 	%p167, %fd149, %fd148;
	mov.u64 	%rd367, %rd332;
	mov.f64 	%fd351, %fd321;
	@%p167 bra 	$L__BB4_204;
	setp.lt.s64 	%p168, %rd332, %rd99;
	min.s64 	%rd367, %rd332, %rd99;
	selp.f64 	%fd351, %fd321, %fd147, %p168;
	bra.uni 	$L__BB4_204;
$L__BB4_122:
	mov.u32 	%r17, %tid.x;
	cvt.u64.u32 	%rd200, %r17;
	cvta.to.global.u64 	%rd201, %rd197;
	mul.wide.u32 	%rd202, %r17, 8;
	add.s64 	%rd203, %rd201, %rd202;
	ld.global.f64 	%fd274, [%rd203];
	add.s32 	%r37, %r17, 256;
	cvt.u64.u32 	%rd204, %r37;
	ld.global.f64 	%fd275, [%rd203+2048];
	add.s32 	%r38, %r17, 512;
	cvt.u64.u32 	%rd205, %r38;
	ld.global.f64 	%fd276, [%rd203+4096];
	add.s32 	%r39, %r17, 768;
	cvt.u64.u32 	%rd206, %r39;
	ld.global.f64 	%fd277, [%rd203+6144];
	or.b32  	%r40, %r17, 1024;
	cvt.u64.u32 	%rd101, %r40;
	add.s64 	%rd354, %rd198, %rd101;
	ld.global.f64 	%fd338, [%rd203+8192];
	abs.f64 	%fd278, %fd274;
	abs.f64 	%fd279, %fd275;
	setp.geu.f64 	%p3, %fd278, %fd279;
	selp.f64 	%fd280, %fd274, %fd275, %p3;
	selp.b64 	%rd207, %rd200, %rd204, %p3;
	abs.f64 	%fd281, %fd280;
	abs.f64 	%fd282, %fd276;
	setp.geu.f64 	%p4, %fd281, %fd282;
	selp.f64 	%fd283, %fd280, %fd276, %p4;
	selp.b64 	%rd208, %rd207, %rd205, %p4;
	abs.f64 	%fd284, %fd283;
	abs.f64 	%fd285, %fd277;
	setp.geu.f64 	%p5, %fd284, %fd285;
	selp.f64 	%fd152, %fd283, %fd277, %p5;
	selp.b64 	%rd104, %rd208, %rd206, %p5;
	abs.f64 	%fd153, %fd152;
	abs.f64 	%fd154, %fd338;
	setp.lt.f64 	%p6, %fd153, %fd154;
	@%p6 bra 	$L__BB4_124;
	setp.lt.f64 	%p7, %fd154, %fd153;
	setp.lt.u64 	%p8, %rd104, %rd101;
	or.pred  	%p9, %p7, %p8;
	selp.f64 	%fd338, %fd152, %fd338, %p9;
	add.s64 	%rd211, %rd198, %rd104;
	selp.b64 	%rd354, %rd211, %rd354, %p9;
$L__BB4_124:
	setp.lt.u32 	%p10, %r36, 2560;
	mov.b32 	%r394, 1280;
	@%p10 bra 	$L__BB4_137;
	mov.b32 	%r393, 1280;
	mov.f64 	%fd323, %fd338;
$L__BB4_126:
	cvt.u64.u32 	%rd212, %r393;
	add.s64 	%rd213, %rd200, %rd212;
	mul.wide.u32 	%rd214, %r393, 8;
	cvta.to.global.u64 	%rd215, %rd197;
	add.s64 	%rd217, %rd215, %rd202;
	add.s64 	%rd218, %rd217, %rd214;
	add.s64 	%rd335, %rd213, %rd198;
	ld.global.f64 	%fd324, [%rd218];
	ld.global.f64 	%fd325, [%rd218+2048];
	ld.global.f64 	%fd326, [%rd218+4096];
	ld.global.f64 	%fd327, [%rd218+6144];
	ld.global.f64 	%fd338, [%rd218+8192];
	abs.f64 	%fd163, %fd323;
	abs.f64 	%fd164, %fd324;
	setp.lt.f64 	%p11, %fd163, %fd164;
	@%p11 bra 	$L__BB4_128;
	setp.lt.f64 	%p12, %fd164, %fd163;
	setp.lt.s64 	%p13, %rd354, %rd335;
	or.pred  	%p14, %p12, %p13;
	selp.f64 	%fd324, %fd323, %fd324, %p14;
	selp.b64 	%rd335, %rd354, %rd335, %p14;
$L__BB4_128:
	cvt.u64.u32 	%rd219, %r393;
	add.s64 	%rd220, %rd200, %rd219;
	add.s64 	%rd221, %rd220, %rd198;
	add.s64 	%rd336, %rd221, 256;
	abs.f64 	%fd167, %fd324;
	abs.f64 	%fd168, %fd325;
	setp.lt.f64 	%p15, %fd167, %fd168;
	@%p15 bra 	$L__BB4_130;
	setp.lt.f64 	%p16, %fd168, %fd167;
	add.s64 	%rd226, %rd221, 256;
	setp.lt.s64 	%p17, %rd335, %rd226;
	or.pred  	%p18, %p16, %p17;
	selp.f64 	%fd325, %fd324, %fd325, %p18;
	selp.b64 	%rd336, %rd335, %rd226, %p18;
$L__BB4_130:
	add.s64 	%rd337, %rd221, 512;
	abs.f64 	%fd171, %fd325;
	abs.f64 	%fd172, %fd326;
	setp.lt.f64 	%p19, %fd171, %fd172;
	@%p19 bra 	$L__BB4_132;
	setp.lt.f64 	%p20, %fd172, %fd171;
	add.s64 	%rd234, %rd221, 512;
	setp.lt.s64 	%p21, %rd336, %rd234;
	or.pred  	%p22, %p20, %p21;
	selp.f64 	%fd326, %fd325, %fd326, %p22;
	selp.b64 	%rd337, %rd336, %rd234, %p22;
$L__BB4_132:
	add.s64 	%rd338, %rd221, 768;
	abs.f64 	%fd175, %fd326;
	abs.f64 	%fd176, %fd327;
	setp.lt.f64 	%p23, %fd175, %fd176;
	@%p23 bra 	$L__BB4_134;
	setp.lt.f64 	%p24, %fd176, %fd175;
	setp.lt.s64 	%p25, %rd337, %rd338;
	or.pred  	%p26, %p24, %p25;
	selp.f64 	%fd327, %fd326, %fd327, %p26;
	selp.b64 	%rd338, %rd337, %rd338, %p26;
$L__BB4_134:
	add.s64 	%rd354, %rd221, 1024;
	abs.f64 	%fd179, %fd327;
	abs.f64 	%fd180, %fd338;
	setp.lt.f64 	%p27, %fd179, %fd180;
	@%p27 bra 	$L__BB4_136;
	setp.lt.f64 	%p28, %fd180, %fd179;
	setp.lt.s64 	%p29, %rd338, %rd354;
	or.pred  	%p30, %p28, %p29;
	selp.f64 	%fd338, %fd327, %fd338, %p30;
	selp.b64 	%rd354, %rd338, %rd354, %p30;
$L__BB4_136:
	add.s32 	%r394, %r393, 1280;
	add.s32 	%r43, %r393, 2560;
	setp.le.s32 	%p31, %r43, %r36;
	mov.u32 	%r393, %r394;
	mov.f64 	%fd323, %fd338;
	@%p31 bra 	$L__BB4_126;
$L__BB4_137:
	setp.le.s32 	%p32, %r36, %r394;
	@%p32 bra 	$L__BB4_160;
	sub.s32 	%r21, %r36, %r394;
	setp.ge.s32 	%p33, %r17, %r21;
	@%p33 bra 	$L__BB4_160;
	cvta.to.global.u64 	%rd127, %rd197;
	not.b32 	%r44, %r17;
	add.s32 	%r45, %r36, %r44;
	sub.s32 	%r22, %r45, %r394;
	and.b32  	%r46, %r22, 768;
	setp.eq.s32 	%p34, %r46, 768;
	mov.u32 	%r397, %r17;
	@%p34 bra 	$L__BB4_145;
	add.s32 	%r47, %r17, %r394;
	cvt.u64.u32 	%rd242, %r47;
	add.s64 	%rd342, %rd198, %rd242;
	mul.wide.u32 	%rd243, %r47, 8;
	add.s64 	%rd341, %rd127, %rd243;
	shr.u32 	%r48, %r22, 8;
	add.s32 	%r49, %r48, 1;
	and.b32  	%r50, %r49, 3;
	neg.s32 	%r395, %r50;
	mov.u32 	%r397, %r17;
$L__BB4_141:
	.pragma "nounroll";
	mov.u64 	%rd132, %rd354;
	mov.f64 	%fd184, %fd338;
	ld.global.f64 	%fd185, [%rd341];
	abs.f64 	%fd186, %fd184;
	abs.f64 	%fd187, %fd185;
	setp.lt.f64 	%p35, %fd186, %fd187;
	mov.f64 	%fd338, %fd185;
	mov.u64 	%rd354, %rd342;
	@%p35 bra 	$L__BB4_144;
	setp.lt.f64 	%p36, %fd187, %fd186;
	mov.f64 	%fd338, %fd184;
	mov.u64 	%rd354, %rd132;
	@%p36 bra 	$L__BB4_144;
	setp.lt.s64 	%p37, %rd132, %rd342;
	selp.f64 	%fd338, %fd184, %fd185, %p37;
	min.s64 	%rd354, %rd132, %rd342;
$L__BB4_144:
	add.s32 	%r397, %r397, 256;
	add.s64 	%rd342, %rd342, 256;
	add.s64 	%rd341, %rd341, 2048;
	add.s32 	%r395, %r395, 1;
	setp.ne.s32 	%p38, %r395, 0;
	@%p38 bra 	$L__BB4_141;
$L__BB4_145:
	setp.lt.u32 	%p39, %r22, 768;
	@%p39 bra 	$L__BB4_160;
	add.s32 	%r398, %r397, %r394;
	cvt.u64.u32 	%rd244, %r398;
	add.s64 	%rd349, %rd198, %rd244;
	cvt.u64.u32 	%rd245, %r397;
	cvt.u64.u32 	%rd246, %r394;
	add.s64 	%rd247, %rd245, %rd246;
	shl.b64 	%rd248, %rd247, 3;
	add.s64 	%rd249, %rd248, %rd127;
	add.s64 	%rd348, %rd249, 6144;
	mul.wide.u32 	%rd250, %r398, 8;
	add.s64 	%rd347, %rd127, %rd250;
	add.s32 	%r399, %r397, 512;
$L__BB4_147:
	mov.u32 	%r32, %r399;
	ld.global.f64 	%fd193, [%rd347];
	abs.f64 	%fd194, %fd338;
	abs.f64 	%fd195, %fd193;
	setp.lt.f64 	%p40, %fd194, %fd195;
	mov.f64 	%fd335, %fd193;
	mov.u64 	%rd351, %rd349;
	@%p40 bra 	$L__BB4_150;
	setp.lt.f64 	%p41, %fd195, %fd194;
	mov.f64 	%fd335, %fd338;
	mov.u64 	%rd351, %rd354;
	@%p41 bra 	$L__BB4_150;
	setp.lt.s64 	%p42, %rd354, %rd349;
	selp.f64 	%fd335, %fd338, %fd193, %p42;
	min.s64 	%rd351, %rd354, %rd349;
$L__BB4_150:
	add.s32 	%r51, %r398, 256;
	cvt.u64.u32 	%rd251, %r51;
	add.s64 	%rd148, %rd198, %rd251;
	ld.global.f64 	%fd198, [%rd348+-4096];
	abs.f64 	%fd199, %fd335;
	abs.f64 	%fd200, %fd198;
	setp.lt.f64 	%p43, %fd199, %fd200;
	mov.f64 	%fd336, %fd198;
	mov.u64 	%rd352, %rd148;
	@%p43 bra 	$L__BB4_153;
	setp.lt.f64 	%p44, %fd200, %fd199;
	mov.f64 	%fd336, %fd335;
	mov.u64 	%rd352, %rd351;
	@%p44 bra 	$L__BB4_153;
	setp.lt.s64 	%p45, %rd351, %rd148;
	selp.f64 	%fd336, %fd335, %fd198, %p45;
	min.s64 	%rd352, %rd351, %rd148;
$L__BB4_153:
	add.s32 	%r52, %r398, 512;
	cvt.u64.u32 	%rd252, %r52;
	add.s64 	%rd151, %rd198, %rd252;
	ld.global.f64 	%fd203, [%rd348+-2048];
	abs.f64 	%fd204, %fd336;
	abs.f64 	%fd205, %fd203;
	setp.lt.f64 	%p46, %fd204, %fd205;
	mov.f64 	%fd337, %fd203;
	mov.u64 	%rd353, %rd151;
	@%p46 bra 	$L__BB4_156;
	setp.lt.f64 	%p47, %fd205, %fd204;
	mov.f64 	%fd337, %fd336;
	mov.u64 	%rd353, %rd352;
	@%p47 bra 	$L__BB4_156;
	setp.lt.s64 	%p48, %rd352, %rd151;
	selp.f64 	%fd337, %fd336, %fd203, %p48;
	min.s64 	%rd353, %rd352, %rd151;
$L__BB4_156:
	add.s32 	%r53, %r398, 768;
	cvt.u64.u32 	%rd253, %r53;
	add.s64 	%rd154, %rd198, %rd253;
	ld.global.f64 	%fd208, [%rd348];
	abs.f64 	%fd209, %fd337;
	abs.f64 	%fd210, %fd208;
	setp.lt.f64 	%p49, %fd209, %fd210;
	mov.f64 	%fd338, %fd208;
	mov.u64 	%rd354, %rd154;
	@%p49 bra 	$L__BB4_159;
	setp.lt.f64 	%p50, %fd210, %fd209;
	mov.f64 	%fd338, %fd337;
	mov.u64 	%rd354, %rd353;
	@%p50 bra 	$L__BB4_159;
	setp.lt.s64 	%p51, %rd353, %rd154;
	selp.f64 	%fd338, %fd337, %fd208, %p51;
	min.s64 	%rd354, %rd353, %rd154;
$L__BB4_159:
	add.s64 	%rd349, %rd349, 1024;
	add.s64 	%rd348, %rd348, 8192;
	add.s64 	%rd347, %rd347, 8192;
	add.s32 	%r399, %r32, 1024;
	add.s32 	%r54, %r32, 512;
	add.s32 	%r398, %r398, 1024;
	setp.lt.s32 	%p52, %r54, %r21;
	@%p52 bra 	$L__BB4_147;
$L__BB4_160:
	// begin inline asm
	mov.u32 %r55, %laneid;
	// end inline asm
	mov.b64 	%rd254, %fd338;
	mov.b64 	{%r57, %r62}, %rd254;
	mov.b32 	%r73, 1;
	mov.b32 	%r74, 31;
	mov.b32 	%r75, -1;
	// begin inline asm
	shfl.sync.down.b32 %r56, %r57, %r73, %r74, %r75;
	// end inline asm
	// begin inline asm
	shfl.sync.down.b32 %r61, %r62, %r73, %r74, %r75;
	// end inline asm
	mov.b64 	%rd255, {%r56, %r61};
	mov.b64 	%fd214, %rd255;
	mov.b64 	{%r67, %r72}, %rd354;
	// begin inline asm
	shfl.sync.down.b32 %r66, %r67, %r73, %r74, %r75;
	// end inline asm
	// begin inline asm
	shfl.sync.down.b32 %r71, %r72, %r73, %r74, %r75;
	// end inline asm
	mov.b64 	%rd161, {%r66, %r71};
	setp.gt.s32 	%p53, %r55, 30;
	mov.f64 	%fd340, %fd338;
	mov.u64 	%rd356, %rd354;
	@%p53 bra 	$L__BB4_164;
	abs.f64 	%fd215, %fd338;
	abs.f64 	%fd216, %fd214;
	setp.lt.f64 	%p54, %fd215, %fd216;
	mov.f64 	%fd340, %fd214;
	mov.u64 	%rd356, %rd161;
	@%p54 bra 	$L__BB4_164;
	setp.lt.f64 	%p55, %fd216, %fd215;
	mov.f64 	%fd340, %fd338;
	mov.u64 	%rd356, %rd354;
	@%p55 bra 	$L__BB4_164;
	setp.lt.s64 	%p56, %rd354, %rd161;
	selp.f64 	%fd340, %fd338, %fd214, %p56;
	min.s64 	%rd356, %rd354, %rd161;
$L__BB4_164:
	mov.b64 	%rd256, %fd340;
	mov.b64 	{%r77, %r82}, %rd256;
	mov.b32 	%r93, 2;
	mov.b32 	%r94, 31;
	mov.b32 	%r95, -1;
	// begin inline asm
	shfl.sync.down.b32 %r76, %r77, %r93, %r94, %r95;
	// end inline asm
	// begin inline asm
	shfl.sync.down.b32 %r81, %r82, %r93, %r94, %r95;
	// end inline asm
	mov.b64 	%rd257, {%r76, %r81};
	mov.b64 	%fd219, %rd257;
	mov.b64 	{%r87, %r92}, %rd356;
	// begin inline asm
	shfl.sync.down.b32 %r86, %r87, %r93, %r94, %r95;
	// end inline asm
	// begin inline asm
	shfl.sync.down.b32 %r91, %r92, %r93, %r94, %r95;
	// end inline asm
	mov.b64 	%rd164, {%r86, %r91};
	setp.gt.s32 	%p57, %r55, 29;
	mov.f64 	%fd341, %fd340;
	mov.u64 	%rd357, %rd356;
	@%p57 bra 	$L__BB4_168;
	abs.f64 	%fd220, %fd340;
	abs.f64 	%fd221, %fd219;
	setp.lt.f64 	%p58, %fd220, %fd221;
	mov.f64 	%fd341, %fd219;
	mov.u64 	%rd357, %rd164;
	@%p58 bra 	$L__BB4_168;
	setp.lt.f64 	%p59, %fd221, %fd220;
	mov.f64 	%fd341, %fd340;
	mov.u64 	%rd357, %rd356;
	@%p59 bra 	$L__BB4_168;
	setp.lt.s64 	%p60, %rd356, %rd164;
	selp.f64 	%fd341, %fd340, %fd219, %p60;
	min.s64 	%rd357, %rd356, %rd164;
$L__BB4_168:
	mov.b64 	%rd258, %fd341;
	mov.b64 	{%r97, %r102}, %rd258;
	mov.b32 	%r113, 4;
	mov.b32 	%r114, 31;
	mov.b32 	%r115, -1;
	// begin inline asm
	shfl.sync.down.b32 %r96, %r97, %r113, %r114, %r115;
	// end inline asm
	// begin inline asm
	shfl.sync.down.b32 %r101, %r102, %r113, %r114, %r115;
	// end inline asm
	mov.b64 	%rd259, {%r96, %r101};
	mov.b64 	%fd224, %rd259;
	mov.b64 	{%r107, %r112}, %rd357;
	// begin inline asm
	shfl.sync.down.b32 %r106, %r107, %r113, %r114, %r115;
	// end inline asm
	// begin inline asm
	shfl.sync.down.b32 %r111, %r112, %r113, %r114, %r115;
	// end inline asm
	mov.b64 	%rd167, {%r106, %r111};
	setp.gt.s32 	%p61, %r55, 27;
	mov.f64 	%fd342, %fd341;
	mov.u64 	%rd358, %rd357;
	@%p61 bra 	$L__BB4_172;
	abs.f64 	%fd225, %fd341;
	abs.f64 	%fd226, %fd224;
	setp.lt.f64 	%p62, %fd225, %fd226;
	mov.f64 	%fd342, %fd224;
	mov.u64 	%rd358, %rd167;
	@%p62 bra 	$L__BB4_172;
	setp.lt.f64 	%p63, %fd226, %fd225;
	mov.f64 	%fd342, %fd341;
	mov.u64 	%rd358, %rd357;
	@%p63 bra 	$L__BB4_172;
	setp.lt.s64 	%p64, %rd357, %rd167;
	selp.f64 	%fd342, %fd341, %fd224, %p64;
	min.s64 	%rd358, %rd357, %rd167;
$L__BB4_172:
	mov.b64 	%rd260, %fd342;
	mov.b64 	{%r117, %r122}, %rd260;
	mov.b32 	%r133, 8;
	mov.b32 	%r134, 31;
	mov.b32 	%r135, -1;
	// begin inline asm
	shfl.sync.down.b32 %r116, %r117, %r133, %r134, %r135;
	// end inline asm
	// begin inline asm
	shfl.sync.down.b32 %r121, %r122, %r133, %r134, %r135;
	// end inline asm
	mov.b64 	%rd261, {%r116, %r121};
	mov.b64 	%fd229, %rd261;
	mov.b64 	{%r127, %r132}, %rd358;
	// begin inline asm
	shfl.sync.down.b32 %r126, %r127, %r133, %r134, %r135;
	// end inline asm
	// begin inline asm
	shfl.sync.down.b32 %r131, %r132, %r133, %r134, %r135;
	// end inline asm
	mov.b64 	%rd170, {%r126, %r131};
	setp.gt.s32 	%p65, %r55, 23;
	mov.f64 	%fd343, %fd342;
	mov.u64 	%rd359, %rd358;
	@%p65 bra 	$L__BB4_176;
	abs.f64 	%fd230, %fd342;
	abs.f64 	%fd231, %fd229;
	setp.lt.f64 	%p66, %fd230, %fd231;
	mov.f64 	%fd343, %fd229;
	mov.u64 	%rd359, %rd170;
	@%p66 bra 	$L__BB4_176;
	setp.lt.f64 	%p67, %fd231, %fd230;
	mov.f64 	%fd343, %fd342;
	mov.u64 	%rd359, %rd358;
	@%p67 bra 	$L__BB4_176;
	setp.lt.s64 	%p68, %rd358, %rd170;
	selp.f64 	%fd343, %fd342, %fd229, %p68;
	min.s64 	%rd359, %rd358, %rd170;
$L__BB4_176:
	mov.b64 	%rd262, %fd343;
	mov.b64 	{%r137, %r142}, %rd262;
	mov.b32 	%r153, 16;
	mov.b32 	%r154, 31;
	mov.b32 	%r155, -1;
	// begin inline asm
	shfl.sync.down.b32 %r136, %r137, %r153, %r154, %r155;
	// end inline asm
	// begin inline asm
	shfl.sync.down.b32 %r141, %r142, %r153, %r154, %r155;
	// end inline asm
	mov.b64 	%rd263, {%r136, %r141};
	mov.b64 	%fd234, %rd263;
	mov.b64 	{%r147, %r152}, %rd359;
	// begin inline asm
	shfl.sync.down.b32 %r146, %r147, %r153, %r154, %r155;
	// end inline asm
	// begin inline asm
	shfl.sync.down.b32 %r151, %r152, %r153, %r154, %r155;
	// end inline asm
	mov.b64 	%rd173, {%r146, %r151};
	setp.gt.s32 	%p69, %r55, 15;
	mov.f64 	%fd351, %fd343;
	mov.u64 	%rd367, %rd359;
	@%p69 bra 	$L__BB4_180;
	abs.f64 	%fd235, %fd343;
	abs.f64 	%fd236, %fd234;
	setp.lt.f64 	%p70, %fd235, %fd236;
	mov.f64 	%fd351, %fd234;
	mov.u64 	%rd367, %rd173;
	@%p70 bra 	$L__BB4_180;
	setp.lt.f64 	%p71, %fd236, %fd235;
	mov.f64 	%fd351, %fd343;
	mov.u64 	%rd367, %rd359;
	@%p71 bra 	$L__BB4_180;
	setp.lt.s64 	%p72, %rd359, %rd173;
	selp.f64 	%fd351, %fd343, %fd234, %p72;
	min.s64 	%rd367, %rd359, %rd173;
$L__BB4_180:
	setp.ne.s32 	%p73, %r55, 0;
	@%p73 bra 	$L__BB4_182;
	shr.u32 	%r156, %r17, 1;
	and.b32  	%r157, %r156, 496;
	mov.u32 	%r158, _ZN6thrust24THRUST_300001_SM_1000_NS8cuda_cub4core6detail5shmemE;
	add.s32 	%r159, %r158, %r157;
	st.shared.f64 	[%r159+8], %fd351;
	st.shared.u64 	[%r159+16], %rd367;
$L__BB4_182:
	bar.sync 	0;
	setp.ne.s32 	%p74, %r17, 0;
	@%p74 bra 	$L__BB4_204;
	ld.shared.f64 	%fd239, [_ZN6thrust24THRUST_300001_SM_1000_NS8cuda_cub4core6detail5shmemE+24];
	ld.shared.u64 	%rd176, [_ZN6thrust24THRUST_300001_SM_1000_NS8cuda_cub4core6detail5shmemE+32];
	abs.f64 	%fd240, %fd351;
	abs.f64 	%fd241, %fd239;
	setp.lt.f64 	%p75, %fd240, %fd241;
	mov.f64 	%fd345, %fd239;
	mov.u64 	%rd361, %rd176;
	@%p75 bra 	$L__BB4_186;
	setp.lt.f64 	%p76, %fd241, %fd240;
	mov.f64 	%fd345, %fd351;
	mov.u64 	%rd361, %rd367;
	@%p76 bra 	$L__BB4_186;
	setp.lt.s64 	%p77, %rd367, %rd176;
	selp.f64 	%fd345, %fd351, %fd239, %p77;
	min.s64 	%rd361, %rd367, %rd176;
$L__BB4_186:
	ld.shared.f64 	%fd244, [_ZN6thrust24THRUST_300001_SM_1000_NS8cuda_cub4core6detail5shmemE+40];
	ld.shared.u64 	%rd179, [_ZN6thrust24THRUST_300001_SM_1000_NS8cuda_cub4core6detail5shmemE+48];
	abs.f64 	%fd245, %fd345;
	abs.f64 	%fd246, %fd244;
	setp.lt.f64 	%p78, %fd245, %fd246;
	mov.f64 	%fd346, %fd244;
	mov.u64 	%rd362, %rd179;
	@%p78 bra 	$L__BB4_189;
	setp.lt.f64 	%p79, %fd246, %fd245;
	mov.f64 	%fd346, %fd345;
	mov.u64 	%rd362, %rd361;
	@%p79 bra 	$L__BB4_189;
	setp.lt.s64 	%p80, %rd361, %rd179;
	selp.f64 	%fd346, %fd345, %fd244, %p80;
	min.s64 	%rd362, %rd361, %rd179;
$L__BB4_189:
	ld.shared.f64 	%fd249, [_ZN6thrust24THRUST_300001_SM_1000_NS8cuda_cub4core6detail5shmemE+56];
	ld.shared.u64 	%rd182, [_ZN6thrust24THRUST_300001_SM_1000_NS8cuda_cub4core6detail5shmemE+64];
	abs.f64 	%fd250, %fd346;
	abs.f64 	%fd251, %fd249;
	setp.lt.f64 	%p81, %fd250, %fd251;
	mov.f64 	%fd347, %fd249;
	mov.u64 	%rd363, %rd182;
	@%p81 bra 	$L__BB4_192;
	setp.lt.f64 	%p82, %fd251, %fd250;
	mov.f64 	%fd347, %fd346;
	mov.u64 	%rd363, %rd362;
	@%p82 bra 	$L__BB4_192;
	setp.lt.s64 	%p83, %rd362, %rd182;
	selp.f64 	%fd347, %fd346, %fd249, %p83;
	min.s64 	%rd363, %rd362, %rd182;
$L__BB4_192:
	ld.shared.f64 	%fd254, [_ZN6thrust24THRUST_300001_SM_1000_NS8cuda_cub4core6detail5shmemE+72];
	ld.shared.u64 	%rd185, [_ZN6thrust24THRUST_300001_SM_1000_NS8cuda_cub4core6detail5shmemE+80];
	abs.f64 	%fd255, %fd347;
	abs.f64 	%fd256, %fd254;
	setp.lt.f64 	%p84, %fd255, %fd256;
	mov.f64 	%fd348, %fd254;
	mov.u64 	%rd364, %rd185;
	@%p84 bra 	$L__BB4_195;
	setp.lt.f64 	%p85, %fd256, %fd255;
	mov.f64 	%fd348, %fd347;
	mov.u64 	%rd364, %rd363;
	@%p85 bra 	$L__BB4_195;
	setp.lt.s64 	%p86, %rd363, %rd185;
	selp.f64 	%fd348, %fd347, %fd254, %p86;
	min.s64 	%rd364, %rd363, %rd185;
$L__BB4_195:
	ld.shared.f64 	%fd259, [_ZN6thrust24THRUST_300001_SM_1000_NS8cuda_cub4core6detail5shmemE+88];
	ld.shared.u64 	%rd188, [_ZN6thrust24THRUST_300001_SM_1000_NS8cuda_cub4core6detail5shmemE+96];
	abs.f64 	%fd260, %fd348;
	abs.f64 	%fd261, %fd259;
	setp.lt.f64 	%p87, %fd260, %fd261;
	mov.f64 	%fd349, %fd259;
	mov.u64 	%rd365, %rd188;
	@%p87 bra 	$L__BB4_198;
	setp.lt.f64 	%p88, %fd261, %fd260;
	mov.f64 	%fd349, %fd348;
	mov.u64 	%rd365, %rd364;
	@%p88 bra 	$L__BB4_198;
	setp.lt.s64 	%p89, %rd364, %rd188;
	selp.f64 	%fd349, %fd348, %fd259, %p89;
	min.s64 	%rd365, %rd364, %rd188;
$L__BB4_198:
	ld.shared.f64 	%fd264, [_ZN6thrust24THRUST_300001_SM_1000_NS8cuda_cub4core6detail5shmemE+104];
	ld.shared.u64 	%rd191, [_ZN6thrust24THRUST_300001_SM_1000_NS8cuda_cub4core6detail5shmemE+112];
	abs.f64 	%fd265, %fd349;
	abs.f64 	%fd266, %fd264;
	setp.lt.f64 	%p90, %fd265, %fd266;
	mov.f64 	%fd350, %fd264;
	mov.u64 	%rd366, %rd191;
	@%p90 bra 	$L__BB4_201;
	setp.lt.f64 	%p91, %fd266, %fd265;
	mov.f64 	%fd350, %fd349;
	mov.u64 	%rd366, %rd365;
	@%p91 bra 	$L__BB4_201;
	setp.lt.s64 	%p92, %rd365, %rd191;
	selp.f64 	%fd350, %fd349, %fd264, %p92;
	min.s64 	%rd366, %rd365, %rd191;
$L__BB4_201:
	ld.shared.f64 	%fd269, [_ZN6thrust24THRUST_300001_SM_1000_NS8cuda_cub4core6detail5shmemE+120];
	ld.shared.u64 	%rd194, [_ZN6thrust24THRUST_300001_SM_1000_NS8cuda_cub4core6detail5shmemE+128];
	abs.f64 	%fd270, %fd350;
	abs.f64 	%fd271, %fd269;
	setp.lt.f64 	%p93, %fd270, %fd271;
	mov.u64 	%rd367, %rd194;
	mov.f64 	%fd351, %fd269;
	@%p93 bra 	$L__BB4_204;
	setp.lt.f64 	%p94, %fd271, %fd270;
	mov.u64 	%rd367, %rd366;
	mov.f64 	%fd351, %fd350;
	@%p94 bra 	$L__BB4_204;
	setp.lt.s64 	%p95, %rd366, %rd194;
	selp.f64 	%fd351, %fd350, %fd269, %p95;
	min.s64 	%rd367, %rd366, %rd194;
$L__BB4_204:
	mov.u32 	%r387, %tid.x;
	setp.ne.s32 	%p212, %r387, 0;
	@%p212 bra 	$L__BB4_206;
	ld.param.u64 	%rd297, [_ZN6thrust24THRUST_300001_SM_1000_NS8cuda_cub4core6detail13_kernel_agentINS1_8__reduce11ReduceAgentINS0_12zip_iteratorIN4cuda3std3__45tupleIJNS0_10device_ptrIdEENS0_17counting_iteratorIlNS0_11use_defaultESF_SF_EEEEEEEPNSB_IJdlEEESJ_iNS1_9__extrema9arg_max_fIdl13AbsComparatorEEEEJSI_SK_iSO_EEEvDpT0__param_1];
	cvta.to.global.u64 	%rd296, %rd297;
	st.global.f64 	[%rd296], %fd351;
	st.global.u64 	[%rd296+8], %rd367;
$L__BB4_206:
	ret;

}
	// .globl	_ZN6thrust24THRUST_300001_SM_1000_NS8cuda_cub4core6detail13_kernel_agentINS1_8__reduce11ReduceAgentINS0_12zip_iteratorIN4cuda3std3__45tupleIJNS0_10device_ptrIdEENS0_17counting_iteratorIlNS0_11use_defaultESF_SF_EEEEEEEPNSB_IJdlEEESJ_iNS1_9__extrema9arg_max_fIdl13AbsComparatorEEEEJSI_SK_iN3cub18CUB_300001_SM_100013GridEvenShareIiEENSR_9GridQueueIjEESO_EEEvDpT0_
.visible .entry _ZN6thrust24THRUST_300001_SM_1000_NS8cuda_cub4core6detail13_kernel_agentINS1_8__reduce11ReduceAgentINS0_12zip_iteratorIN4cuda3std3__45tupleIJNS0_10device_ptrIdEENS0_17counting_iteratorIlNS0_11use_defaultESF_SF_EEEEEEEPNSB_IJdlEEESJ_iNS1_9__extrema9arg_max_fIdl13AbsComparatorEEEEJSI_SK_iN3cub18CUB_300001_SM_100013GridEvenShareIiEENSR_9GridQueueIjEESO_EEEvDpT0_(
	.param .align 8 .b8 _ZN6thrust24THRUST_300001_SM_1000_NS8cuda_cub4core6detail13_kernel_agentINS1_8__reduce11ReduceAgentINS0_12zip_iteratorIN4cuda3std3__45tupleIJNS0_10device_ptrIdEENS0_17counting_iteratorIlNS0_11use_defaultESF_SF_EEEEEEEPNSB_IJdlEEESJ_iNS1_9__extrema9arg_max_fIdl13AbsComparatorEEEEJSI_SK_iN3cub18CUB_300001_SM_100013GridEvenShareIiEENSR_9GridQueueIjEESO_EEEvDpT0__param_0[16],
	.param .u64 .ptr .align 1 _ZN6thrust24THRUST_300001_SM_1000_NS8cuda_cub4core6detail13_kernel_agentINS1_8__reduce11ReduceAgentINS0_12zip_iteratorIN4cuda3std3__45tupleIJNS0_10device_ptrIdEENS0_17counting_iteratorIlNS0_11use_defaultESF_SF_EEEEEEEPNSB_IJdlEEESJ_iNS1_9__extrema9arg_max_fIdl13AbsComparatorEEEEJSI_SK_iN3cub18CUB_300001_SM_100013GridEvenShareIiEENSR_9GridQueueIjEESO_EEEvDpT0__param_1,
	.param .u32 _ZN6thrust24THRUST_300001_SM_1000_NS8cuda_cub4core6detail13_kernel_agentINS1_8__reduce11ReduceAgentINS0_12zip_iteratorIN4cuda3std3__45tupleIJNS0_10device_ptrIdEENS0_17counting_iteratorIlNS0_11use_defaultESF_SF_EEEEEEEPNSB_IJdlEEESJ_iNS1_9__extrema9arg_max_fIdl13AbsComparatorEEEEJSI_SK_iN3cub18CUB_300001_SM_100013GridEvenShareIiEENSR_9GridQueueIjEESO_EEEvDpT0__param_2,
	.param .align 4 .b8 _ZN6thrust24THRUST_300001_SM_1000_NS8cuda_cub4core6detail13_kernel_agentINS1_8__reduce11ReduceAgentINS0_12zip_iteratorIN4cuda3std3__45tupleIJNS0_10device_ptrIdEENS0_17counting_iteratorIlNS0_11use_defaultESF_SF_EEEEEEEPNSB_IJdlEEESJ_iNS1_9__extrema9arg_max_fIdl13AbsComparatorEEEEJSI_SK_iN3cub18CUB_300001_SM_100013GridEvenShareIiEENSR_9GridQueueIjEESO_EEEvDpT0__param_3[40],
	.param .align 8 .b8 _ZN6thrust24THRUST_300001_SM_1000_NS8cuda_cub4core6detail13_kernel_agentINS1_8__reduce11ReduceAgentINS0_12zip_iteratorIN4cuda3std3__45tupleIJNS0_10device_ptrIdEENS0_17counting_iteratorIlNS0_11use_defaultESF_SF_EEEEEEEPNSB_IJdlEEESJ_iNS1_9__extrema9arg_max_fIdl13AbsComparatorEEEEJSI_SK_iN3cub18CUB_300001_SM_100013GridEvenShareIiEENSR_9GridQueueIjEESO_EEEvDpT0__param_4[8],
	.param .align 1 .b8 _ZN6thrust24THRUST_300001_SM_1000_NS8cuda_cub4core6detail13_kernel_agentINS1_8__reduce11ReduceAgentINS0_12zip_iteratorIN4cuda3std3__45tupleIJNS0_10device_ptrIdEENS0_17counting_iteratorIlNS0_11use_defaultESF_SF_EEEEEEEPNSB_IJdlEEESJ_iNS1_9__extrema9arg_max_fIdl13AbsComparatorEEEEJSI_SK_iN3cub18CUB_300001_SM_100013GridEvenShareIiEENSR_9GridQueueIjEESO_EEEvDpT0__param_5[1]
)
.maxntid 256
{
	.reg .pred 	%p<215>;
	.reg .b32 	%r<437>;
	.reg .b64 	%rd<318>;
	.reg .b64 	%fd<352>;

	ld.param.u64 	%rd3, [_ZN6thrust24THRUST_300001_SM_1000_NS8cuda_cub4core6detail13_kernel_agentINS1_8__reduce11ReduceAgentINS0_12zip_iteratorIN4cuda3std3__45tupleIJNS0_10device_ptrIdEENS0_17counting_iteratorIlNS0_11use_defaultESF_SF_EEEEEEEPNSB_IJdlEEESJ_iNS1_9__extrema9arg_max_fIdl13AbsComparatorEEEEJSI_SK_iN3cub18CUB_300001_SM_100013GridEvenShareIiEENSR_9GridQueueIjEESO_EEEvDpT0__param_0+8];
	ld.param.u64 	%rd181, [_ZN6thrust24THRUST_300001_SM_1000_NS8cuda_cub4core6detail13_kernel_agentINS1_8__reduce11ReduceAgentINS0_12zip_iteratorIN4cuda3std3__45tupleIJNS0_10device_ptrIdEENS0_17counting_iteratorIlNS0_11use_defaultESF_SF_EEEEEEEPNSB_IJdlEEESJ_iNS1_9__extrema9arg_max_fIdl13AbsComparatorEEEEJSI_SK_iN3cub18CUB_300001_SM_100013GridEvenShareIiEENSR_9GridQueueIjEESO_EEEvDpT0__param_0];
	ld.param.u64 	%rd182, [_ZN6thrust24THRUST_300001_SM_1000_NS8cuda_cub4core6detail13_kernel_agentINS1_8__reduce11ReduceAgentINS0_12zip_iteratorIN4cuda3std3__45tupleIJNS0_10device_ptrIdEENS0_17counting_iteratorIlNS0_11use_defaultESF_SF_EEEEEEEPNSB_IJdlEEESJ_iNS1_9__extrema9arg_max_fIdl13AbsComparatorEEEEJSI_SK_iN3cub18CUB_300001_SM_100013GridEvenShareIiEENSR_9GridQueueIjEESO_EEEvDpT0__param_4];
	ld.param.u32 	%r66, [_ZN6thrust24THRUST_300001_SM_1000_NS8cuda_cub4core6detail13_kernel_agentINS1_8__reduce11ReduceAgentINS0_12zip_iteratorIN4cuda3std3__45tupleIJNS0_10device_ptrIdEENS0_17counting_iteratorIlNS0_11use_defaultESF_SF_EEEEEEEPNSB_IJdlEEESJ_iNS1_9__extrema9arg_max_fIdl13AbsComparatorEEEEJSI_SK_iN3cub18CUB_300001_SM_100013GridEvenShareIiEENSR_9GridQueueIjEESO_EEEvDpT0__param_2];
	cvta.to.global.u64 	%rd1, %rd182;
	cvta.to.global.u64 	%rd2, %rd181;
	mov.u32 	%r1, %ctaid.x;
	mul.lo.s32 	%r2, %r1, 1280;
	mov.u32 	%r67, %nctaid.x;
	mul.lo.s32 	%r3, %r67, 1280;
	add.s32 	%r68, %r2, 1280;
	setp.le.s32 	%p1, %r68, %r66;
	@%p1 bra 	$L__BB5_121;
	sub.s32 	%r4, %r66, %r2;
	mov.u32 	%r5, %tid.x;
	setp.ge.s32 	%p98, %r5, %r4;
	mov.f64 	%fd298, 0d0000000000000000;
	mov.b64 	%rd264, 0;
	mov.u32 	%r420, %r5;
	@%p98 bra 	$L__BB5_3;
	add.s32 	%r190, %r2, %r5;
	cvt.s64.s32 	%rd219, %r190;
	mul.wide.s32 	%rd220, %r190, 8;
	add.s64 	%rd221, %rd2, %rd220;
	add.s64 	%rd264, %rd3, %rd219;
	ld.global.f64 	%fd298, [%rd221];
	add.s32 	%r420, %r5, 256;
$L__BB5_3:
	setp.ge.s32 	%p99, %r420, %r4;
	@%p99 bra 	$L__BB5_25;
	not.b32 	%r191, %r420;
	add.s32 	%r192, %r66, %r191;
	sub.s32 	%r8, %r192, %r2;
	and.b32  	%r193, %r8, 768;
	setp.eq.s32 	%p100, %r193, 768;
	@%p100 bra 	$L__BB5_10;
	add.s32 	%r418, %r420, %r2;
	shr.u32 	%r194, %r8, 8;
	add.s32 	%r195, %r194, 1;
	and.b32  	%r196, %r195, 3;
	neg.s32 	%r417, %r196;
$L__BB5_6:
	.pragma "nounroll";
	mov.u64 	%rd6, %rd264;
	mov.f64 	%fd3, %fd298;
	cvt.s64.s32 	%rd223, %r418;
	add.s64 	%rd7, %rd3, %rd223;
	mul.wide.s32 	%rd224, %r418, 8;
	add.s64 	%rd225, %rd2, %rd224;
	ld.global.f64 	%fd4, [%rd225];
	abs.f64 	%fd5, %fd3;
	abs.f64 	%fd6, %fd4;
	setp.lt.f64 	%p101, %fd5, %fd6;
	mov.u64 	%rd264, %rd7;
	mov.f64 	%fd298, %fd4;
	@%p101 bra 	$L__BB5_9;
	setp.lt.f64 	%p102, %fd6, %fd5;
	mov.u64 	%rd264, %rd6;
	mov.f64 	%fd298, %fd3;
	@%p102 bra 	$L__BB5_9;
	setp.lt.s64 	%p103, %rd6, %rd7;
	min.s64 	%rd264, %rd6, %rd7;
	selp.f64 	%fd298, %fd3, %fd4, %p103;
$L__BB5_9:
	add.s32 	%r420, %r420, 256;
	add.s32 	%r418, %r418, 256;
	add.s32 	%r417, %r417, 1;
	setp.ne.s32 	%p104, %r417, 0;
	@%p104 bra 	$L__BB5_6;
$L__BB5_10:
	setp.lt.u32 	%p105, %r8, 768;
	@%p105 bra 	$L__BB5_25;
	add.s32 	%r421, %r420, %r2;
	add.s32 	%r424, %r421, 256;
	add.s32 	%r423, %r421, 512;
	add.s32 	%r422, %r421, 768;
	add.s64 	%rd12, %rd2, 4096;
$L__BB5_12:
	cvt.s64.s32 	%rd226, %r424;
	add.s64 	%rd14, %rd3, %rd226;
	cvt.s64.s32 	%rd227, %r423;
	add.s64 	%rd15, %rd3, %rd227;
	cvt.s64.s32 	%rd228, %r422;
	add.s64 	%rd16, %rd3, %rd228;
	cvt.s64.s32 	%rd229, %r421;
	mul.wide.s32 	%rd230, %r421, 8;
	add.s64 	%rd17, %rd12, %rd230;
	add.s64 	%rd18, %rd3, %rd229;
	ld.global.f64 	%fd12, [%rd17+-4096];
	abs.f64 	%fd13, %fd298;
	abs.f64 	%fd14, %fd12;
	setp.lt.f64 	%p106, %fd13, %fd14;
	mov.u64 	%rd261, %rd18;
	mov.f64 	%fd295, %fd12;
	@%p106 bra 	$L__BB5_15;
	setp.lt.f64 	%p107, %fd14, %fd13;
	mov.u64 	%rd261, %rd264;
	mov.f64 	%fd295, %fd298;
	@%p107 bra 	$L__BB5_15;
	setp.lt.s64 	%p108, %rd264, %rd18;
	min.s64 	%rd261, %rd264, %rd18;
	selp.f64 	%fd295, %fd298, %fd12, %p108;
$L__BB5_15:
	ld.global.f64 	%fd17, [%rd17+-2048];
	abs.f64 	%fd18, %fd295;
	abs.f64 	%fd19, %fd17;
	setp.lt.f64 	%p109, %fd18, %fd19;
	mov.u64 	%rd262, %rd14;
	mov.f64 	%fd296, %fd17;
	@%p109 bra 	$L__BB5_18;
	setp.lt.f64 	%p110, %fd19, %fd18;
	mov.u64 	%rd262, %rd261;
	mov.f64 	%fd296, %fd295;
	@%p110 bra 	$L__BB5_18;
	setp.lt.s64 	%p111, %rd261, %rd14;
	min.s64 	%rd262, %rd261, %rd14;
	selp.f64 	%fd296, %fd295, %fd17, %p111;
$L__BB5_18:
	ld.global.f64 	%fd22, [%rd17];
	abs.f64 	%fd23, %fd296;
	abs.f64 	%fd24, %fd22;
	setp.lt.f64 	%p112, %fd23, %fd24;
	mov.u64 	%rd263, %rd15;
	mov.f64 	%fd297, %fd22;
	@%p112 bra 	$L__BB5_21;
	setp.lt.f64 	%p113, %fd24, %fd23;
	mov.u64 	%rd263, %rd262;
	mov.f64 	%fd297, %fd296;
	@%p113 bra 	$L__BB5_21;
	setp.lt.s64 	%p114, %rd262, %rd15;
	min.s64 	%rd263, %rd262, %rd15;
	selp.f64 	%fd297, %fd296, %fd22, %p114;
$L__BB5_21:
	ld.global.f64 	%fd27, [%rd17+2048];
	abs.f64 	%fd28, %fd297;
	abs.f64 	%fd29, %fd27;
	setp.lt.f64 	%p115, %fd28, %fd29;
	mov.u64 	%rd264, %rd16;
	mov.f64 	%fd298, %fd27;
	@%p115 bra 	$L__BB5_24;
	setp.lt.f64 	%p116, %fd29, %fd28;
	mov.u64 	%rd264, %rd263;
	mov.f64 	%fd298, %fd297;
	@%p116 bra 	$L__BB5_24;
	setp.lt.s64 	%p117, %rd263, %rd16;
	min.s64 	%rd264, %rd263, %rd16;
	selp.f64 	%fd298, %fd297, %fd27, %p117;
$L__BB5_24:
	add.s32 	%r420, %r420, 1024;
	add.s32 	%r424, %r424, 1024;
	add.s32 	%r423, %r423, 1024;
	add.s32 	%r422, %r422, 1024;
	add.s32 	%r421, %r421, 1024;
	setp.lt.s32 	%p118, %r420, %r4;
	@%p118 bra 	$L__BB5_12;
$L__BB5_25:
	setp.lt.s32 	%p119, %r4, 256;
	@%p119 bra 	$L__BB5_70;
	// begin inline asm
	mov.u32 %r310, %laneid;
	// end inline asm
	mov.b64 	%rd241, %fd298;
	mov.b64 	{%r312, %r317}, %rd241;
	mov.b32 	%r328, 1;
	mov.b32 	%r329, 31;
	mov.b32 	%r330, -1;
	// begin inline asm
	shfl.sync.down.b32 %r311, %r312, %r328, %r329, %r330;
	// end inline asm
	// begin inline asm
	shfl.sync.down.b32 %r316, %r317, %r328, %r329, %r330;
	// end inline asm
	mov.b64 	%rd242, {%r311, %r316};
	mov.b64 	%fd33, %rd242;
	mov.b64 	{%r322, %r327}, %rd264;
	// begin inline asm
	shfl.sync.down.b32 %r321, %r322, %r328, %r329, %r330;
	// end inline asm
	// begin inline asm
	shfl.sync.down.b32 %r326, %r327, %r328, %r329, %r330;
	// end inline asm
	mov.b64 	%rd28, {%r321, %r326};
	setp.gt.s32 	%p171, %r310, 30;
	mov.u64 	%rd266, %rd264;
	mov.f64 	%fd300, %fd298;
	@%p171 bra 	$L__BB5_30;
	abs.f64 	%fd34, %fd298;
	abs.f64 	%fd35, %fd33;
	setp.lt.f64 	%p172, %fd34, %fd35;
	mov.u64 	%rd266, %rd28;
	mov.f64 	%fd300, %fd33;
	@%p172 bra 	$L__BB5_30;
	setp.lt.f64 	%p173, %fd35, %fd34;
	mov.u64 	%rd266, %rd264;
	mov.f64 	%fd300, %fd298;
	@%p173 bra 	$L__BB5_30;
	setp.lt.s64 	%p174, %rd264, %rd28;
	min.s64 	%rd266, %rd264, %rd28;
	selp.f64 	%fd300, %fd298, %fd33, %p174;
$L__BB5_30:
	mov.b64 	%rd243, %fd300;
	mov.b64 	{%r332, %r337}, %rd243;
	mov.b32 	%r348, 2;
	mov.b32 	%r349, 31;
	mov.b32 	%r350, -1;
	// begin inline asm
	shfl.sync.down.b32 %r331, %r332, %r348, %r349, %r350;
	// end inline asm
	// begin inline asm
	shfl.sync.down.b32 %r336, %r337, %r348, %r349, %r350;
	// end inline asm
	mov.b64 	%rd244, {%r331, %r336};
	mov.b64 	%fd38, %rd244;
	mov.b64 	{%r342, %r347}, %rd266;
	// begin inline asm
	shfl.sync.down.b32 %r341, %r342, %r348, %r349, %r350;
	// end inline asm
	// begin inline asm
	shfl.sync.down.b32 %r346, %r347, %r348, %r349, %r350;
	// end inline asm
	mov.b64 	%rd31, {%r341, %r346};
	setp.gt.s32 	%p175, %r310, 29;
	mov.u64 	%rd267, %rd266;
	mov.f64 	%fd301, %fd300;
	@%p175 bra 	$L__BB5_34;
	abs.f64 	%fd39, %fd300;
	abs.f64 	%fd40, %fd38;
	setp.lt.f64 	%p176, %fd39, %fd40;
	mov.u64 	%rd267, %rd31;
	mov.f64 	%fd301, %fd38;
	@%p176 bra 	$L__BB5_34;
	setp.lt.f64 	%p177, %fd40, %fd39;
	mov.u64 	%rd267, %rd266;
	mov.f64 	%fd301, %fd300;
	@%p177 bra 	$L__BB5_34;
	setp.lt.s64 	%p178, %rd266, %rd31;
	min.s64 	%rd267, %rd266, %rd31;
	selp.f64 	%fd301, %fd300, %fd38, %p178;
$L__BB5_34:
	mov.b64 	%rd245, %fd301;
	mov.b64 	{%r352, %r357}, %rd245;
	mov.b32 	%r368, 4;
	mov.b32 	%r369, 31;
	mov.b32 	%r370, -1;
	// begin inline asm
	shfl.sync.down.b32 %r351, %r352, %r368, %r369, %r370;
	// end inline asm
	// begin inline asm
	shfl.sync.down.b32 %r356, %r357, %r368, %r369, %r370;
	// end inline asm
	mov.b64 	%rd246, {%r351, %r356};
	mov.b64 	%fd43, %rd246;
	mov.b64 	{%r362, %r367}, %rd267;
	// begin inline asm
	shfl.sync.down.b32 %r361, %r362, %r368, %r369, %r370;
	// end inline asm
	// begin inline asm
	shfl.sync.down.b32 %r366, %r367, %r368, %r369, %r370;
	// end inline asm
	mov.b64 	%rd34, {%r361, %r366};
	setp.gt.s32 	%p179, %r310, 27;
	mov.u64 	%rd268, %rd267;
	mov.f64 	%fd302, %fd301;
	@%p179 bra 	$L__BB5_38;
	abs.f64 	%fd44, %fd301;
	abs.f64 	%fd45, %fd43;
	setp.lt.f64 	%p180, %fd44, %fd45;
	mov.u64 	%rd268, %rd34;
	mov.f64 	%fd302, %fd43;
	@%p180 bra 	$L__BB5_38;
	setp.lt.f64 	%p181, %fd45, %fd44;
	mov.u64 	%rd268, %rd267;
	mov.f64 	%fd302, %fd301;
	@%p181 bra 	$L__BB5_38;
	setp.lt.s64 	%p182, %rd267, %rd34;
	min.s64 	%rd268, %rd267, %rd34;
	selp.f64 	%fd302, %fd301, %fd43, %p182;
$L__BB5_38:
	mov.b64 	%rd247, %fd302;
	mov.b64 	{%r372, %r377}, %rd247;
	mov.b32 	%r388, 8;
	mov.b32 	%r389, 31;
	mov.b32 	%r390, -1;
	// begin inline asm
	shfl.sync.down.b32 %r371, %r372, %r388, %r389, %r390;
	// end inline asm
	// begin inline asm
	shfl.sync.down.b32 %r376, %r377, %r388, %r389, %r390;
	// end inline asm
	mov.b64 	%rd248, {%r371, %r376};
	mov.b64 	%fd48, %rd248;
	mov.b64 	{%r382, %r387}, %rd268;
	// begin inline asm
	shfl.sync.down.b32 %r381, %r382, %r388, %r389, %r390;
	// end inline asm
	// begin inline asm
	shfl.sync.down.b32 %r386, %r387, %r388, %r389, %r390;
	// end inline asm
	mov.b64 	%rd37, {%r381, %r386};
	setp.gt.s32 	%p183, %r310, 23;
	mov.u64 	%rd269, %rd268;
	mov.f64 	%fd303, %fd302;
	@%p183 bra 	$L__BB5_42;
	abs.f64 	%fd49, %fd302;
	abs.f64 	%fd50, %fd48;
	setp.lt.f64 	%p184, %fd49, %fd50;
	mov.u64 	%rd269, %rd37;
	mov.f64 	%fd303, %fd48;
	@%p184 bra 	$L__BB5_42;
	setp.lt.f64 	%p185, %fd50, %fd49;
	mov.u64 	%rd269, %rd268;
	mov.f64 	%fd303, %fd302;
	@%p185 bra 	$L__BB5_42;
	setp.lt.s64 	%p186, %rd268, %rd37;
	min.s64 	%rd269, %rd268, %rd37;
	selp.f64 	%fd303, %fd302, %fd48, %p186;
$L__BB5_42:
	mov.b64 	%rd249, %fd303;
	mov.b64 	{%r392, %r397}, %rd249;
	mov.b32 	%r408, 16;
	mov.b32 	%r409, 31;
	mov.b32 	%r410, -1;
	// begin inline asm
	shfl.sync.down.b32 %r391, %r392, %r408, %r409, %r410;
	// end inline asm
	// begin inline asm
	shfl.sync.down.b32 %r396, %r397, %r408, %r409, %r410;
	// end inline asm
	mov.b64 	%rd250, {%r391, %r396};
	mov.b64 	%fd53, %rd250;
	mov.b64 	{%r402, %r407}, %rd269;
	// begin inline asm
	shfl.sync.down.b32 %r401, %r402, %r408, %r409, %r410;
	// end inline asm
	// begin inline asm
	shfl.sync.down.b32 %r406, %r407, %r408, %r409, %r410;
	// end inline asm
	mov.b64 	%rd40, {%r401, %r406};
	setp.gt.s32 	%p187, %r310, 15;
	mov.u64 	%rd317, %rd269;
	mov.f64 	%fd351, %fd303;
	@%p187 bra 	$L__BB5_46;
	abs.f64 	%fd54, %fd303;
	abs.f64 	%fd55, %fd53;
	setp.lt.f64 	%p188, %fd54, %fd55;
	mov.u64 	%rd317, %rd40;
	mov.f64 	%fd351, %fd53;
	@%p188 bra 	$L__BB5_46;
	setp.lt.f64 	%p189, %fd55, %fd54;
	mov.u64 	%rd317, %rd269;
	mov.f64 	%fd351, %fd303;
	@%p189 bra 	$L__BB5_46;
	setp.lt.s64 	%p190, %rd269, %rd40;
	min.s64 	%rd317, %rd269, %rd40;
	selp.f64 	%fd351, %fd303, %fd53, %p190;
$L__BB5_46:
	setp.ne.s32 	%p191, %r310, 0;
	@%p191 bra 	$L__BB5_48;
	shr.u32 	%r411, %r5, 1;
	and.b32  	%r412, %r411, 496;
	mov.u32 	%r413, _ZN6thrust24THRUST_300001_SM_1000_NS8cuda_cub4core6detail5shmemE;
	add.s32 	%r414, %r413, %r412;
	st.shared.f64 	[%r414+8], %fd351;
	st.shared.u64 	[%r414+16], %rd317;
$L__BB5_48:
	bar.sync 	0;
	setp.ne.s32 	%p192, %r5, 0;
	@%p192 bra 	$L__BB5_208;
	ld.shared.f64 	%fd58, [_ZN6thrust24THRUST_300001_SM_1000_NS8cuda_cub4core6detail5shmemE+24];
	ld.shared.u64 	%rd43, [_ZN6thrust24THRUST_300001_SM_1000_NS8cuda_cub4core6detail5shmemE+32];
	abs.f64 	%fd59, %fd351;
	abs.f64 	%fd60, %fd58;
	setp.lt.f64 	%p193, %fd59, %fd60;
	mov.u64 	%rd271, %rd43;
	mov.f64 	%fd305, %fd58;
	@%p193 bra 	$L__BB5_52;
	setp.lt.f64 	%p194, %fd60, %fd59;
	mov.u64 	%rd271, %rd317;
	mov.f64 	%fd305, %fd351;
	@%p194 bra 	$L__BB5_52;
	setp.lt.s64 	%p195, %rd317, %rd43;
	min.s64 	%rd271, %rd317, %rd43;
	selp.f64 	%fd305, %fd351, %fd58, %p195;
$L__BB5_52:
	ld.shared.f64 	%fd63, [_ZN6thrust24THRUST_300001_SM_1000_NS8cuda_cub4core6detail5shmemE+40];
	ld.shared.u64 	%rd46, [_ZN6thrust24THRUST_300001_SM_1000_NS8cuda_cub4core6detail5shmemE+48];
	abs.f64 	%fd64, %fd305;
	abs.f64 	%fd65, %fd63;
	setp.lt.f64 	%p196, %fd64, %fd65;
	mov.u64 	%rd272, %rd46;
	mov.f64 	%fd306, %fd63;
	@%p196 bra 	$L__BB5_55;
	setp.lt.f64 	%p197, %fd65, %fd64;
	mov.u64 	%rd272, %rd271;
	mov.f64 	%fd306, %fd305;
	@%p197 bra 	$L__BB5_55;
	setp.lt.s64 	%p198, %rd271, %rd46;
	min.s64 	%rd272, %rd271, %rd46;
	selp.f64 	%fd306, %fd305, %fd63, %p198;
$L__BB5_55:
	ld.shared.f64 	%fd68, [_ZN6thrust24THRUST_300001_SM_1000_NS8cuda_cub4core6detail5shmemE+56];
	ld.shared.u64 	%rd49, [_ZN6thrust24THRUST_300001_SM_1000_NS8cuda_cub4core6detail5shmemE+64];
	abs.f64 	%fd69, %fd306;
	abs.f64 	%fd70, %fd68;
	setp.lt.f64 	%p199, %fd69, %fd70;
	mov.u64 	%rd273, %rd49;
	mov.f64 	%fd307, %fd68;
	@%p199 bra 	$L__BB5_58;
	setp.lt.f64 	%p200, %fd70, %fd69;
	mov.u64 	%rd273, %rd272;
	mov.f64 	%fd307, %fd306;
	@%p200 bra 	$L__BB5_58;
	setp.lt.s64 	%p201, %rd272, %rd49;
	min.s64 	%rd273, %rd272, %rd49;
	selp.f64 	%fd307, %fd306, %fd68, %p201;
$L__BB5_58:
	ld.shared.f64 	%fd73, [_ZN6thrust24THRUST_300001_SM_1000_NS8cuda_cub4core6detail5shmemE+72];
	ld.shared.u64 	%rd52, [_ZN6thrust24THRUST_300001_SM_1000_NS8cuda_cub4core6detail5shmemE+80];
	abs.f64 	%fd74, %fd307;
	abs.f64 	%fd75, %fd73;
	setp.lt.f64 	%p202, %fd74, %fd75;
	mov.u64 	%rd274, %rd52;
	mov.f64 	%fd308, %fd73;
	@%p202 bra 	$L__BB5_61;
	setp.lt.f64 	%p203, %fd75, %fd74;
	mov.u64 	%rd274, %rd273;
	mov.f64 	%fd308, %fd307;
	@%p203 bra 	$L__BB5_61;
	setp.lt.s64 	%p204, %rd273, %rd52;
	min.s64 	%rd274, %rd273, %rd52;
	selp.f64 	%fd308, %fd307, %fd73, %p204;
$L__BB5_61:
	ld.shared.f64 	%fd78, [_ZN6thrust24THRUST_300001_SM_1000_NS8cuda_cub4core6detail5shmemE+88];
	ld.shared.u64 	%rd55, [_ZN6thrust24THRUST_300001_SM_1000_NS8cuda_cub4core6detail5shmemE+96];
	abs.f64 	%fd79, %fd308;
	abs.f64 	%fd80, %fd78;
	setp.lt.f64 	%p205, %fd79, %fd80;
	mov.u64 	%rd275, %rd55;
	mov.f64 	%fd309, %fd78;
	@%p205 bra 	$L__BB5_64;
	setp.lt.f64 	%p206, %fd80, %fd79;
	mov.u64 	%rd275, %rd274;
	mov.f64 	%fd309, %fd308;
	@%p206 bra 	$L__BB5_64;
	setp.lt.s64 	%p207, %rd274, %rd55;
	min.s64 	%rd275, %rd274, %rd55;
	selp.f64 	%fd309, %fd308, %fd78, %p207;
$L__BB5_64:
	ld.shared.f64 	%fd83, [_ZN6thrust24THRUST_300001_SM_1000_NS8cuda_cub4core6detail5shmemE+104];
	ld.shared.u64 	%rd58, [_ZN6thrust24THRUST_300001_SM_1000_NS8cuda_cub4core6detail5shmemE+112];
	abs.f64 	%fd84, %fd309;
	abs.f64 	%fd85, %fd83;
	setp.lt.f64 	%p208, %fd84, %fd85;
	mov.u64 	%rd276, %rd58;
	mov.f64 	%fd310, %fd83;
	@%p208 bra 	$L__BB5_67;
	setp.lt.f64 	%p209, %fd85, %fd84;
	mov.u64 	%rd276, %rd275;
	mov.f64 	%fd310, %fd309;
	@%p209 bra 	$L__BB5_67;
	setp.lt.s64 	%p210, %rd275, %rd58;
	min.s64 	%rd276, %rd275, %rd58;
	selp.f64 	%fd310, %fd309, %fd83, %p210;
$L__BB5_67:
	ld.shared.f64 	%fd88, [_ZN6thrust24THRUST_300001_SM_1000_NS8cuda_cub4core6detail5shmemE+120];
	ld.shared.u64 	%rd61, [_ZN6thrust24THRUST_300001_SM_1000_NS8cuda_cub4core6detail5shmemE+128];
	abs.f64 	%fd89, %fd310;
	abs.f64 	%fd90, %fd88;
	setp.lt.f64 	%p211, %fd89, %fd90;
	mov.u64 	%rd317, %rd61;
	mov.f64 	%fd351, %fd88;
	@%p211 bra 	$L__BB5_208;
	setp.lt.f64 	%p212, %fd90, %fd89;
	mov.u64 	%rd317, %rd276;
	mov.f64 	%fd351, %fd310;
	@%p212 bra 	$L__BB5_208;
	setp.lt.s64 	%p213, %rd276, %rd61;
	min.s64 	%rd317, %rd276, %rd61;
	selp.f64 	%fd351, %fd310, %fd88, %p213;
	bra.uni 	$L__BB5_208;
$L__BB5_70:
	// begin inline asm
	mov.u32 %r197, %laneid;
	// end inline asm
	and.b32  	%r218, %r5, 992;
	add.s32 	%r219, %r218, 32;
	setp.gt.s32 	%p120, %r219, %r4;
	not.b32 	%r220, %r218;
	add.s32 	%r221, %r4, %r220;
	selp.b32 	%r216, %r221, 31, %p120;
	mov.b64 	%rd231, %fd298;
	mov.b64 	{%r199, %r204}, %rd231;
	mov.b32 	%r215, 1;
	mov.b32 	%r217, -1;
	// begin inline asm
	shfl.sync.down.b32 %r198, %r199, %r215, %r216, %r217;
	// end inline asm
	// begin inline asm
	shfl.sync.down.b32 %r203, %r204, %r215, %r216, %r217;
	// end inline asm
	mov.b64 	%rd232, {%r198, %r203};
	mov.b64 	%fd92, %rd232;
	mov.b64 	{%r209, %r214}, %rd264;
	// begin inline asm
	shfl.sync.down.b32 %r208, %r209, %r215, %r216, %r217;
	// end inline asm
	// begin inline asm
	shfl.sync.down.b32 %r213, %r214, %r215, %r216, %r217;
	// end inline asm
	mov.b64 	%rd63, {%r208, %r213};
	setp.ge.s32 	%p121, %r197, %r216;
	mov.u64 	%rd277, %rd264;
	mov.f64 	%fd311, %fd298;
	@%p121 bra 	$L__BB5_74;
	abs.f64 	%fd93, %fd298;
	abs.f64 	%fd94, %fd92;
	setp.lt.f64 	%p122, %fd93, %fd94;
	mov.u64 	%rd277, %rd63;
	mov.f64 	%fd311, %fd92;
	@%p122 bra 	$L__BB5_74;
	setp.lt.f64 	%p123, %fd94, %fd93;
	mov.u64 	%rd277, %rd264;
	mov.f64 	%fd311, %fd298;
	@%p123 bra 	$L__BB5_74;
	setp.lt.s64 	%p124, %rd264, %rd63;
	min.s64 	%rd277, %rd264, %rd63;
	selp.f64 	%fd311, %fd298, %fd92, %p124;
$L__BB5_74:
	mov.b64 	%rd233, %fd311;
	mov.b64 	{%r223, %r228}, %rd233;
	mov.b32 	%r239, 2;
	mov.b32 	%r241, -1;
	// begin inline asm
	shfl.sync.down.b32 %r222, %r223, %r239, %r216, %r241;
	// end inline asm
	// begin inline asm
	shfl.sync.down.b32 %r227, %r228, %r239, %r216, %r241;
	// end inline asm
	mov.b64 	%rd234, {%r222, %r227};
	mov.b64 	%fd97, %rd234;
	mov.b64 	{%r233, %r238}, %rd277;
	// begin inline asm
	shfl.sync.down.b32 %r232, %r233, %r239, %r216, %r241;
	// end inline asm
	// begin inline asm
	shfl.sync.down.b32 %r237, %r238, %r239, %r216, %r241;
	// end inline asm
	mov.b64 	%rd66, {%r232, %r237};
	add.s32 	%r242, %r197, 2;
	setp.gt.s32 	%p125, %r242, %r216;
	mov.u64 	%rd278, %rd277;
	mov.f64 	%fd312, %fd311;
	@%p125 bra 	$L__BB5_78;
	abs.f64 	%fd98, %fd311;
	abs.f64 	%fd99, %fd97;
	setp.lt.f64 	%p126, %fd98, %fd99;
	mov.u64 	%rd278, %rd66;
	mov.f64 	%fd312, %fd97;
	@%p126 bra 	$L__BB5_78;
	setp.lt.f64 	%p127, %fd99, %fd98;
	mov.u64 	%rd278, %rd277;
	mov.f64 	%fd312, %fd311;
	@%p127 bra 	$L__BB5_78;
	setp.lt.s64 	%p128, %rd277, %rd66;
	min.s64 	%rd278, %rd277, %rd66;
	selp.f64 	%fd312, %fd311, %fd97, %p128;
$L__BB5_78:
	mov.b64 	%rd235, %fd312;
	mov.b64 	{%r244, %r249}, %rd235;
	mov.b32 	%r260, 4;
	mov.b32 	%r262, -1;
	// begin inline asm
	shfl.sync.down.b32 %r243, %r244, %r260, %r216, %r262;
	// end inline asm
	// begin inline asm
	shfl.sync.down.b32 %r248, %r249, %r260, %r216, %r262;
	// end inline asm
	mov.b64 	%rd236, {%r243, %r248};
	mov.b64 	%fd102, %rd236;
	mov.b64 	{%r254, %r259}, %rd278;
	// begin inline asm
	shfl.sync.down.b32 %r253, %r254, %r260, %r216, %r262;
	// end inline asm
	// begin inline asm
	shfl.sync.down.b32 %r258, %r259, %r260, %r216, %r262;
	// end inline asm
	mov.b64 	%rd69, {%r253, %r258};
	add.s32 	%r263, %r197, 4;
	setp.gt.s32 	%p129, %r263, %r216;
	mov.u64 	%rd279, %rd278;
	mov.f64 	%fd313, %fd312;
	@%p129 bra 	$L__BB5_82;
	abs.f64 	%fd103, %fd312;
	abs.f64 	%fd104, %fd102;
	setp.lt.f64 	%p130, %fd103, %fd104;
	mov.u64 	%rd279, %rd69;
	mov.f64 	%fd313, %fd102;
	@%p130 bra 	$L__BB5_82;
	setp.lt.f64 	%p131, %fd104, %fd103;
	mov.u64 	%rd279, %rd278;
	mov.f64 	%fd313, %fd312;
	@%p131 bra 	$L__BB5_82;
	setp.lt.s64 	%p132, %rd278, %rd69;
	min.s64 	%rd279, %rd278, %rd69;
	selp.f64 	%fd313, %fd312, %fd102, %p132;
$L__BB5_82:
	mov.b64 	%rd237, %fd313;
	mov.b64 	{%r265, %r270}, %rd237;
	mov.b32 	%r281, 8;
	mov.b32 	%r283, -1;
	// begin inline asm
	shfl.sync.down.b32 %r264, %r265, %r281, %r216, %r283;
	// end inline asm
	// begin inline asm
	shfl.sync.down.b32 %r269, %r270, %r281, %r216, %r283;
	// end inline asm
	mov.b64 	%rd238, {%r264, %r269};
	mov.b64 	%fd107, %rd238;
	mov.b64 	{%r275, %r280}, %rd279;
	// begin inline asm
	shfl.sync.down.b32 %r274, %r275, %r281, %r216, %r283;
	// end inline asm
	// begin inline asm
	shfl.sync.down.b32 %r279, %r280, %r281, %r216, %r283;
	// end inline asm
	mov.b64 	%rd72, {%r274, %r279};
	add.s32 	%r284, %r197, 8;
	setp.gt.s32 	%p133, %r284, %r216;
	mov.u64 	%rd280, %rd279;
	mov.f64 	%fd314, %fd313;
	@%p133 bra 	$L__BB5_86;
	abs.f64 	%fd108, %fd313;
	abs.f64 	%fd109, %fd107;
	setp.lt.f64 	%p134, %fd108, %fd109;
	mov.u64 	%rd280, %rd72;
	mov.f64 	%fd314, %fd107;
	@%p134 bra 	$L__BB5_86;
	setp.lt.f64 	%p135, %fd109, %fd108;
	mov.u64 	%rd280, %rd279;
	mov.f64 	%fd314, %fd313;
	@%p135 bra 	$L__BB5_86;
	setp.lt.s64 	%p136, %rd279, %rd72;
	min.s64 	%rd280, %rd279, %rd72;
	selp.f64 	%fd314, %fd313, %fd107, %p136;
$L__BB5_86:
	mov.b64 	%rd239, %fd314;
	mov.b64 	{%r286, %r291}, %rd239;
	mov.b32 	%r302, 16;
	mov.b32 	%r304, -1;
	// begin inline asm
	shfl.sync.down.b32 %r285, %r286, %r302, %r216, %r304;
	// end inline asm
	// begin inline asm
	shfl.sync.down.b32 %r290, %r291, %r302, %r216, %r304;
	// end inline asm
	mov.b64 	%rd240, {%r285, %r290};
	mov.b64 	%fd112, %rd240;
	mov.b64 	{%r296, %r301}, %rd280;
	// begin inline asm
	shfl.sync.down.b32 %r295, %r296, %r302, %r216, %r304;
	// end inline asm
	// begin inline asm
	shfl.sync.down.b32 %r300, %r301, %r302, %r216, %r304;
	// end inline asm
	mov.b64 	%rd75, {%r295, %r300};
	add.s32 	%r305, %r197, 16;
	setp.gt.s32 	%p137, %r305, %r216;
	mov.u64 	%rd317, %rd280;
	mov.f64 	%fd351, %fd314;
	@%p137 bra 	$L__BB5_90;
	abs.f64 	%fd113, %fd314;
	abs.f64 	%fd114, %fd112;
	setp.lt.f64 	%p138, %fd113, %fd114;
	mov.u64 	%rd317, %rd75;
	mov.f64 	%fd351, %fd112;
	@%p138 bra 	$L__BB5_90;
	setp.lt.f64 	%p139, %fd114, %fd113;
	mov.u64 	%rd317, %rd280;
	mov.f64 	%fd351, %fd314;
	@%p139 bra 	$L__BB5_90;
	setp.lt.s64 	%p140, %rd280, %rd75;
	min.s64 	%rd317, %rd280, %rd75;
	selp.f64 	%fd351, %fd314, %fd112, %p140;
$L__BB5_90:
	setp.ne.s32 	%p141, %r197, 0;
	@%p141 bra 	$L__BB5_92;
	shr.u32 	%r306, %r5, 1;
	and.b32  	%r307, %r306, 496;
	mov.u32 	%r308, _ZN6thrust24THRUST_300001_SM_1000_NS8cuda_cub4core6detail5shmemE;
	add.s32 	%r309, %r308, %r307;
	st.shared.f64 	[%r309+8], %fd351;
	st.shared.u64 	[%r309+16], %rd317;
$L__BB5_92:
	bar.sync 	0;
	setp.ne.s32 	%p142, %r5, 0;
	@%p142 bra 	$L__BB5_208;
	setp.lt.s32 	%p143, %r4, 33;
	mov.f64 	%fd316, %fd351;
	mov.u64 	%rd282, %rd317;
	@%p143 bra 	$L__BB5_97;
	ld.shared.f64 	%fd117, [_ZN6thrust24THRUST_300001_SM_1000_NS8cuda_cub4core6detail5shmemE+24];
	ld.shared.u64 	%rd78, [_ZN6thrust24THRUST_300001_SM_1000_NS8cuda_cub4core6detail5shmemE+32];
	abs.f64 	%fd118, %fd351;
	abs.f64 	%fd119, %fd117;
	setp.lt.f64 	%p144, %fd118, %fd119;
	mov.f64 	%fd316, %fd117;
	mov.u64 	%rd282, %rd78;
	@%p144 bra 	$L__BB5_97;
	setp.lt.f64 	%p145, %fd119, %fd118;
	mov.f64 	%fd316, %fd351;
	mov.u64 	%rd282, %rd317;
	@%p145 bra 	$L__BB5_97;
	setp.lt.s64 	%p146, %rd317, %rd78;
	min.s64 	%rd282, %rd317, %rd78;
	selp.f64 	%fd316, %fd351, %fd117, %p146;
$L__BB5_97:
	setp.lt.s32 	%p147, %r4, 65;
	mov.f64 	%fd317, %fd316;
	mov.u64 	%rd283, %rd282;
	@%p147 bra 	$L__BB5_101;
	ld.shared.f64 	%fd122, [_ZN6thrust24THRUST_300001_SM_1000_NS8cuda_cub4core6detail5shmemE+40];
	ld.shared.u64 	%rd81, [_ZN6thrust24THRUST_300001_SM_1000_NS8cuda_cub4core6detail5shmemE+48];
	abs.f64 	%fd123, %fd316;
	abs.f64 	%fd124, %fd122;
	setp.lt.f64 	%p148, %fd123, %fd124;
	mov.f64 	%fd317, %fd122;
	mov.u64 	%rd283, %rd81;
	@%p148 bra 	$L__BB5_101;
	setp.lt.f64 	%p149, %fd124, %fd123;
	mov.f64 	%fd317, %fd316;
	mov.u64 	%rd283, %rd282;
	@%p149 bra 	$L__BB5_101;
	setp.lt.s64 	%p150, %rd282, %rd81;
	selp.f64 	%fd317, %fd316, %fd122, %p150;
	min.s64 	%rd283, %rd282, %rd81;
$L__BB5_101:
	setp.lt.s32 	%p151, %r4, 97;
	mov.f64 	%fd318, %fd317;
	mov.u64 	%rd284, %rd283;
	@%p151 bra 	$L__BB5_105;
	ld.shared.f64 	%fd127, [_ZN6thrust24THRUST_300001_SM_1000_NS8cuda_cub4core6detail5shmemE+56];
	ld.shared.u64 	%rd84, [_ZN6thrust24THRUST_300001_SM_1000_NS8cuda_cub4core6detail5shmemE+64];
	abs.f64 	%fd128, %fd317;
	abs.f64 	%fd129, %fd127;
	setp.lt.f64 	%p152, %fd128, %fd129;
	mov.f64 	%fd318, %fd127;
	mov.u64 	%rd284, %rd84;
	@%p152 bra 	$L__BB5_105;
	setp.lt.f64 	%p153, %fd129, %fd128;
	mov.f64 	%fd318, %fd317;
	mov.u64 	%rd284, %rd283;
	@%p153 bra 	$L__BB5_105;
	setp.lt.s64 	%p154, %rd283, %rd84;
	selp.f64 	%fd318, %fd317, %fd127, %p154;
	min.s64 	%rd284, %rd283, %rd84;
$L__BB5_105:
	setp.lt.s32 	%p155, %r4, 129;
	mov.f64 	%fd319, %fd318;
	mov.u64 	%rd285, %rd284;
	@%p155 bra 	$L__BB5_109;
	ld.shared.f64 	%fd132, [_ZN6thrust24THRUST_300001_SM_1000_NS8cuda_cub4core6detail5shmemE+72];
	ld.shared.u64 	%rd87, [_ZN6thrust24THRUST_300001_SM_1000_NS8cuda_cub4core6detail5shmemE+80];
	abs.f64 	%fd133, %fd318;
	abs.f64 	%fd134, %fd132;
	setp.lt.f64 	%p156, %fd133, %fd134;
	mov.f64 	%fd319, %fd132;
	mov.u64 	%rd285, %rd87;
	@%p156 bra 	$L__BB5_109;
	setp.lt.f64 	%p157, %fd134, %fd133;
	mov.f64 	%fd319, %fd318;
	mov.u64 	%rd285, %rd284;
	@%p157 bra 	$L__BB5_109;
	setp.lt.s64 	%p158, %rd284, %rd87;
	selp.f64 	%fd319, %fd318, %fd132, %p158;
	min.s64 	%rd285, %rd284, %rd87;
$L__BB5_109:
	setp.lt.s32 	%p159, %r4, 161;
	mov.f64 	%fd320, %fd319;
	mov.u64 	%rd286, %rd285;
	@%p159 bra 	$L__BB5_113;
	ld.shared.f64 	%fd137, [_ZN6thrust24THRUST_300001_SM_1000_NS8cuda_cub4core6detail5shmemE+88];
	ld.shared.u64 	%rd90, [_ZN6thrust24THRUST_300001_SM_1000_NS8cuda_cub4core6detail5shmemE+96];
	abs.f64 	%fd138, %fd319;
	abs.f64 	%fd139, %fd137;
	setp.lt.f64 	%p160, %fd138, %fd139;
	mov.f64 	%fd320, %fd137;
	mov.u64 	%rd286, %rd90;
	@%p160 bra 	$L__BB5_113;
	setp.lt.f64 	%p161, %fd139, %fd138;
	mov.f64 	%fd320, %fd319;
	mov.u64 	%rd286, %rd285;
	@%p161 bra 	$L__BB5_113;
	setp.lt.s64 	%p162, %rd285, %rd90;
	selp.f64 	%fd320, %fd319, %fd137, %p162;
	min.s64 	%rd286, %rd285, %rd90;
$L__BB5_113:
	setp.lt.s32 	%p163, %r4, 193;
	mov.f64 	%fd321, %fd320;
	mov.u64 	%rd287, %rd286;
	@%p163 bra 	$L__BB5_117;
	ld.shared.f64 	%fd142, [_ZN6thrust24THRUST_300001_SM_1000_NS8cuda_cub4core6detail5shmemE+104];
	ld.shared.u64 	%rd93, [_ZN6thrust24THRUST_300001_SM_1000_NS8cuda_cub4core6detail5shmemE+112];
	abs.f64 	%fd143, %fd320;
	abs.f64 	%fd144, %fd142;
	setp.lt.f64 	%p164, %fd143, %fd144;
	mov.f64 	%fd321, %fd142;
	mov.u64 	%rd287, %rd93;
	@%p164 bra 	$L__BB5_117;
	setp.lt.f64 	%p165, %fd144, %fd143;
	mov.f64 	%fd321, %fd320;
	mov.u64 	%rd287, %rd286;
	@%p165 bra 	$L__BB5_117;
	setp.lt.s64 	%p166, %rd286, %rd93;
	selp.f64 	%fd321, %fd320, %fd142, %p166;
	min.s64 	%rd287, %rd286, %rd93;
$L__BB5_117:
	setp.lt.s32 	%p167, %r4, 225;
	mov.u64 	%rd317, %rd287;
	mov.f64 	%fd351, %fd321;
	@%p167 bra 	$L__BB5_208;
	ld.shared.f64 	%fd147, [_ZN6thrust24THRUST_300001_SM_1000_NS8cuda_cub4core6detail5shmemE+120];
	ld.shared.u64 	%rd96, [_ZN6thrust24THRUST_300001_SM_1000_NS8cuda_cub4core6detail5shmemE+128];
	abs.f64 	%fd148, %fd321;
	abs.f64 	%fd149, %fd147;
	setp.lt.f64 	%p168, %fd148, %fd149;
	mov.u64 	%rd317, %rd96;
	mov.f64 	%fd351, %fd147;
	@%p168 bra 	$L__BB5_208;
	setp.lt.f64 	%p169, %fd149, %fd148;
	mov.u64 	%rd317, %rd287;
	mov.f64 	%fd351, %fd321;
	@%p169 bra 	$L__BB5_208;
	setp.lt.s64 	%p170, %rd287, %rd96;
	selp.f64 	%fd351, %fd321, %fd147, %p170;
	min.s64 	%rd317, %rd287, %rd96;
	bra.uni 	$L__BB5_208;
$L__BB5_121:
	mov.u32 	%r35, %tid.x;
	cvt.s64.s32 	%rd183, %r2;
	add.s64 	%rd98, %rd3, %rd183;
	cvt.u64.u32 	%rd99, %r35;
	add.s64 	%rd184, %rd99, %rd183;
	shl.b64 	%rd185, %rd184, 3;
	add.s64 	%rd186, %rd2, %rd185;
	ld.global.f64 	%fd274, [%rd186];
	add.s32 	%r69, %r35, 256;
	cvt.u64.u32 	%rd187, %r69;
	ld.global.f64 	%fd275, [%rd186+2048];
	add.s32 	%r70, %r35, 512;
	cvt.u64.u32 	%rd188, %r70;
	ld.global.f64 	%fd276, [%rd186+4096];
	add.s32 	%r71, %r35, 768;
	cvt.u64.u32 	%rd189, %r71;
	ld.global.f64 	%fd277, [%rd186+6144];
	or.b32  	%r72, %r35, 1024;
	cvt.u64.u32 	%rd100, %r72;
	add.s64 	%rd305, %rd98, %rd100;
	ld.global.f64 	%fd339, [%rd186+8192];
	abs.f64 	%fd278, %fd274;
	abs.f64 	%fd279, %fd275;
	setp.geu.f64 	%p2, %fd278, %fd279;
	selp.f64 	%fd280, %fd274, %fd275, %p2;
	selp.b64 	%rd190, %rd99, %rd187, %p2;
	abs.f64 	%fd281, %fd280;
	abs.f64 	%fd282, %fd276;
	setp.geu.f64 	%p3, %fd281, %fd282;
	selp.f64 	%fd283, %fd280, %fd276, %p3;
	selp.b64 	%rd191, %rd190, %rd188, %p3;
	abs.f64 	%fd284, %fd283;
	abs.f64 	%fd285, %fd277;
	setp.geu.f64 	%p4, %fd284, %fd285;
	selp.f64 	%fd152, %fd283, %fd277, %p4;
	selp.b64 	%rd102, %rd191, %rd189, %p4;
	abs.f64 	%fd153, %fd152;
	abs.f64 	%fd154, %fd339;
	setp.lt.f64 	%p5, %fd153, %fd154;
	@%p5 bra 	$L__BB5_123;
	setp.lt.f64 	%p6, %fd154, %fd153;
	setp.lt.u64 	%p7, %rd102, %rd100;
	or.pred  	%p8, %p6, %p7;
	selp.f64 	%fd339, %fd152, %fd339, %p8;
	add.s64 	%rd194, %rd98, %rd102;
	selp.b64 	%rd305, %rd194, %rd305, %p8;
$L__BB5_123:
	setp.le.s32 	%p9, %r66, %r3;
	@%p9 bra 	$L__BB5_164;
	setp.ne.s32 	%p10, %r35, 0;
	@%p10 bra 	$L__BB5_126;
	atom.global.add.u32 	%r73, [%rd1+4], 1280;
	add.s32 	%r74, %r73, %r3;
	st.shared.u32 	[_ZN6thrust24THRUST_300001_SM_1000_NS8cuda_cub4core6detail5shmemE+152], %r74;
$L__BB5_126:
	bar.sync 	0;
	ld.shared.u32 	%r427, [_ZN6thrust24THRUST_300001_SM_1000_NS8cuda_cub4core6detail5shmemE+152];
	add.s32 	%r75, %r427, 1280;
	setp.gt.s32 	%p11, %r75, %r66;
	@%p11 bra 	$L__BB5_141;
	mov.f64 	%fd323, %fd339;
	mov.u64 	%rd289, %rd305;
$L__BB5_128:
	cvt.s64.s32 	%rd195, %r427;
	add.s64 	%rd196, %rd99, %rd195;
	shl.b64 	%rd197, %rd196, 3;
	add.s64 	%rd198, %rd2, %rd197;
	add.s64 	%rd290, %rd196, %rd3;
	ld.global.f64 	%fd324, [%rd198];
	add.s64 	%rd291, %rd290, 256;
	ld.global.f64 	%fd325, [%rd198+2048];
	add.s64 	%rd292, %rd290, 512;
	ld.global.f64 	%fd326, [%rd198+4096];
	add.s64 	%rd293, %rd290, 768;
	ld.global.f64 	%fd327, [%rd198+6144];
	add.s64 	%rd305, %rd290, 1024;
	ld.global.f64 	%fd339, [%rd198+8192];
	abs.f64 	%fd163, %fd323;
	abs.f64 	%fd164, %fd324;
	setp.lt.f64 	%p12, %fd163, %fd164;
	@%p12 bra 	$L__BB5_130;
	setp.lt.f64 	%p13, %fd164, %fd163;
	setp.lt.s64 	%p14, %rd289, %rd290;
	or.pred  	%p15, %p13, %p14;
	selp.f64 	%fd324, %fd323, %fd324, %p15;
	selp.b64 	%rd290, %rd289, %rd290, %p15;
$L__BB5_130:
	abs.f64 	%fd167, %fd324;
	abs.f64 	%fd168, %fd325;
	setp.lt.f64 	%p16, %fd167, %fd168;
	@%p16 bra 	$L__BB5_132;
	setp.lt.f64 	%p17, %fd168, %fd167;
	setp.lt.s64 	%p18, %rd290, %rd291;
	or.pred  	%p19, %p17, %p18;
	selp.f64 	%fd325, %fd324, %fd325, %p19;
	selp.b64 	%rd291, %rd290, %rd291, %p19;
$L__BB5_132:
	abs.f64 	%fd171, %fd325;
	abs.f64 	%fd172, %fd326;
	setp.lt.f64 	%p20, %fd171, %fd172;
	@%p20 bra 	$L__BB5_134;
	setp.lt.f64 	%p21, %fd172, %fd171;
	setp.lt.s64 	%p22, %rd291, %rd292;
	or.pred  	%p23, %p21, %p22;
	selp.f64 	%fd326, %fd325, %fd326, %p23;
	selp.b64 	%rd292, %rd291, %rd292, %p23;
$L__BB5_134:
	abs.f64 	%fd175, %fd326;
	abs.f64 	%fd176, %fd327;
	setp.lt.f64 	%p24, %fd175, %fd176;
	@%p24 bra 	$L__BB5_136;
	setp.lt.f64 	%p25, %fd176, %fd175;
	setp.lt.s64 	%p26, %rd292, %rd293;
	or.pred  	%p27, %p25, %p26;
	selp.f64 	%fd327, %fd326, %fd327, %p27;
	selp.b64 	%rd293, %rd292, %rd293, %p27;
$L__BB5_136:
	abs.f64 	%fd179, %fd327;
	abs.f64 	%fd180, %fd339;
	setp.lt.f64 	%p28, %fd179, %fd180;
	@%p28 bra 	$L__BB5_138;
	setp.lt.f64 	%p29, %fd180, %fd179;
	setp.lt.s64 	%p30, %rd293, %rd305;
	or.pred  	%p31, %p29, %p30;
	selp.f64 	%fd339, %fd327, %fd339, %p31;
	selp.b64 	%rd305, %rd293, %rd305, %p31;
$L__BB5_138:
	setp.ne.s32 	%p32, %r35, 0;
	bar.sync 	0;
	@%p32 bra 	$L__BB5_140;
	atom.global.add.u32 	%r76, [%rd1+4], 1280;
	add.s32 	%r77, %r76, %r3;
	st.shared.u32 	[_ZN6thrust24THRUST_300001_SM_1000_NS8cuda_cub4core6detail5shmemE+152], %r77;
$L__BB5_140:
	bar.sync 	0;
	ld.shared.u32 	%r427, [_ZN6thrust24THRUST_300001_SM_1000_NS8cuda_cub4core6detail5shmemE+152];
	add.s32 	%r78, %r427, 1280;
	setp.le.s32 	%p33, %r78, %r66;
	mov.f64 	%fd323, %fd339;
	mov.u64 	%rd289, %rd305;
	@%p33 bra 	$L__BB5_128;
$L__BB5_141:
	setp.le.s32 	%p34, %r66, %r427;
	@%p34 bra 	$L__BB5_164;
	sub.s32 	%r40, %r66, %r427;
	setp.ge.s32 	%p35, %r35, %r40;
	@%p35 bra 	$L__BB5_164;
	not.b32 	%r79, %r35;
	add.s32 	%r80, %r66, %r79;
	sub.s32 	%r41, %r80, %r427;
	and.b32  	%r81, %r41, 768;
	setp.eq.s32 	%p36, %r81, 768;
	mov.u32 	%r431, %r35;
	@%p36 bra 	$L__BB5_149;
	add.s32 	%r429, %r35, %r427;
	shr.u32 	%r82, %r41, 8;
	add.s32 	%r83, %r82, 1;
	and.b32  	%r84, %r83, 3;
	neg.s32 	%r428, %r84;
	mov.u32 	%r431, %r35;
$L__BB5_145:
	.pragma "nounroll";
	mov.u64 	%rd122, %rd305;
	mov.f64 	%fd184, %fd339;
	cvt.s64.s32 	%rd200, %r429;
	add.s64 	%rd123, %rd3, %rd200;
	mul.wide.s32 	%rd201, %r429, 8;
	add.s64 	%rd202, %rd2, %rd201;
	ld.global.f64 	%fd185, [%rd202];
	abs.f64 	%fd186, %fd184;
	abs.f64 	%fd187, %fd185;
	setp.lt.f64 	%p37, %fd186, %fd187;
	mov.f64 	%fd339, %fd185;
	mov.u64 	%rd305, %rd123;
	@%p37 bra 	$L__BB5_148;
	setp.lt.f64 	%p38, %fd187, %fd186;
	mov.f64 	%fd339, %fd184;
	mov.u64 	%rd305, %rd122;
	@%p38 bra 	$L__BB5_148;
	setp.lt.s64 	%p39, %rd122, %rd123;
	selp.f64 	%fd339, %fd184, %fd185, %p39;
	min.s64 	%rd305, %rd122, %rd123;
$L__BB5_148:
	add.s32 	%r431, %r431, 256;
	add.s32 	%r429, %r429, 256;
	add.s32 	%r428, %r428, 1;
	setp.ne.s32 	%p40, %r428, 0;
	@%p40 bra 	$L__BB5_145;
$L__BB5_149:
	setp.lt.u32 	%p41, %r41, 768;
	@%p41 bra 	$L__BB5_164;
	add.s32 	%r432, %r431, %r427;
	add.s32 	%r435, %r432, 256;
	add.s32 	%r434, %r432, 512;
	add.s32 	%r433, %r432, 768;
	add.s64 	%rd128, %rd2, 4096;
$L__BB5_151:
	cvt.s64.s32 	%rd203, %r435;
	add.s64 	%rd130, %rd3, %rd203;
	cvt.s64.s32 	%rd204, %r434;
	add.s64 	%rd131, %rd3, %rd204;
	cvt.s64.s32 	%rd205, %r433;
	add.s64 	%rd132, %rd3, %rd205;
	cvt.s64.s32 	%rd206, %r432;
	mul.wide.s32 	%rd207, %r432, 8;
	add.s64 	%rd133, %rd128, %rd207;
	add.s64 	%rd134, %rd3, %rd206;
	ld.global.f64 	%fd193, [%rd133+-4096];
	abs.f64 	%fd194, %fd339;
	abs.f64 	%fd195, %fd193;
	setp.lt.f64 	%p42, %fd194, %fd195;
	mov.f64 	%fd335, %fd193;
	mov.u64 	%rd301, %rd134;
	@%p42 bra 	$L__BB5_154;
	setp.lt.f64 	%p43, %fd195, %fd194;
	mov.f64 	%fd335, %fd339;
	mov.u64 	%rd301, %rd305;
	@%p43 bra 	$L__BB5_154;
	setp.lt.s64 	%p44, %rd305, %rd134;
	selp.f64 	%fd335, %fd339, %fd193, %p44;
	min.s64 	%rd301, %rd305, %rd134;
$L__BB5_154:
	ld.global.f64 	%fd198, [%rd133+-2048];
	abs.f64 	%fd199, %fd335;
	abs.f64 	%fd200, %fd198;
	setp.lt.f64 	%p45, %fd199, %fd200;
	mov.f64 	%fd336, %fd198;
	mov.u64 	%rd302, %rd130;
	@%p45 bra 	$L__BB5_157;
	setp.lt.f64 	%p46, %fd200, %fd199;
	mov.f64 	%fd336, %fd335;
	mov.u64 	%rd302, %rd301;
	@%p46 bra 	$L__BB5_157;
	setp.lt.s64 	%p47, %rd301, %rd130;
	selp.f64 	%fd336, %fd335, %fd198, %p47;
	min.s64 	%rd302, %rd301, %rd130;
$L__BB5_157:
	ld.global.f64 	%fd203, [%rd133];
	abs.f64 	%fd204, %fd336;
	abs.f64 	%fd205, %fd203;
	setp.lt.f64 	%p48, %fd204, %fd205;
	mov.f64 	%fd337, %fd203;
	mov.u64 	%rd303, %rd131;
	@%p48 bra 	$L__BB5_160;
	setp.lt.f64 	%p49, %fd205, %fd204;
	mov.f64 	%fd337, %fd336;
	mov.u64 	%rd303, %rd302;
	@%p49 bra 	$L__BB5_160;
	setp.lt.s64 	%p50, %rd302, %rd131;
	selp.f64 	%fd337, %fd336, %fd203, %p50;
	min.s64 	%rd303, %rd302, %rd131;
$L__BB5_160:
	ld.global.f64 	%fd208, [%rd133+2048];
	abs.f64 	%fd209, %fd337;
	abs.f64 	%fd210, %fd208;
	setp.lt.f64 	%p51, %fd209, %fd210;
	mov.f64 	%fd339, %fd208;
	mov.u64 	%rd305, %rd132;
	@%p51 bra 	$L__BB5_163;
	setp.lt.f64 	%p52, %fd210, %fd209;
	mov.f64 	%fd339, %fd337;
	mov.u64 	%rd305, %rd303;
	@%p52 bra 	$L__BB5_163;
	setp.lt.s64 	%p53, %rd303, %rd132;
	selp.f64 	%fd339, %fd337, %fd208, %p53;
	min.s64 	%rd305, %rd303, %rd132;
$L__BB5_163:
	add.s32 	%r431, %r431, 1024;
	add.s32 	%r435, %r435, 1024;
	add.s32 	%r434, %r434, 1024;
	add.s32 	%r433, %r433, 1024;
	add.s32 	%r432, %r432, 1024;
	setp.lt.s32 	%p54, %r431, %r40;
	@%p54 bra 	$L__BB5_151;
$L__BB5_164:
	// begin inline asm
	mov.u32 %r85, %laneid;
	// end inline asm
	mov.b64 	%rd208, %fd339;
	mov.b64 	{%r87, %r92}, %rd208;
	mov.b32 	%r103, 1;
	mov.b32 	%r104, 31;
	mov.b32 	%r105, -1;
	// begin inline asm
	shfl.sync.down.b32 %r86, %r87, %r103, %r104, %r105;
	// end inline asm
	// begin inline asm
	shfl.sync.down.b32 %r91, %r92, %r103, %r104, %r105;
	// end inline asm
	mov.b64 	%rd209, {%r86, %r91};
	mov.b64 	%fd214, %rd209;
	mov.b64 	{%r97, %r102}, %rd305;
	// begin inline asm
	shfl.sync.down.b32 %r96, %r97, %r103, %r104, %r105;
	// end inline asm
	// begin inline asm
	shfl.sync.down.b32 %r101, %r102, %r103, %r104, %r105;
	// end inline asm
	mov.b64 	%rd144, {%r96, %r101};
	setp.gt.s32 	%p55, %r85, 30;
	mov.f64 	%fd340, %fd339;
	mov.u64 	%rd306, %rd305;
	@%p55 bra 	$L__BB5_168;
	abs.f64 	%fd215, %fd339;
	abs.f64 	%fd216, %fd214;
	setp.lt.f64 	%p56, %fd215, %fd216;
	mov.f64 	%fd340, %fd214;
	mov.u64 	%rd306, %rd144;
	@%p56 bra 	$L__BB5_168;
	setp.lt.f64 	%p57, %fd216, %fd215;
	mov.f64 	%fd340, %fd339;
	mov.u64 	%rd306, %rd305;
	@%p57 bra 	$L__BB5_168;
	setp.lt.s64 	%p58, %rd305, %rd144;
	selp.f64 	%fd340, %fd339, %fd214, %p58;
	min.s64 	%rd306, %rd305, %rd144;
$L__BB5_168:
	mov.b64 	%rd210, %fd340;
	mov.b64 	{%r107, %r112}, %rd210;
	mov.b32 	%r123, 2;
	mov.b32 	%r124, 31;
	mov.b32 	%r125, -1;
	// begin inline asm
	shfl.sync.down.b32 %r106, %r107, %r123, %r124, %r125;
	// end inline asm
	// begin inline asm
	shfl.sync.down.b32 %r111, %r112, %r123, %r124, %r125;
	// end inline asm
	mov.b64 	%rd211, {%r106, %r111};
	mov.b64 	%fd219, %rd211;
	mov.b64 	{%r117, %r122}, %rd306;
	// begin inline asm
	shfl.sync.down.b32 %r116, %r117, %r123, %r124, %r125;
	// end inline asm
	// begin inline asm
	shfl.sync.down.b32 %r121, %r122, %r123, %r124, %r125;
	// end inline asm
	mov.b64 	%rd147, {%r116, %r121};
	setp.gt.s32 	%p59, %r85, 29;
	mov.f64 	%fd341, %fd340;
	mov.u64 	%rd307, %rd306;
	@%p59 bra 	$L__BB5_172;
	abs.f64 	%fd220, %fd340;
	abs.f64 	%fd221, %fd219;
	setp.lt.f64 	%p60, %fd220, %fd221;
	mov.f64 	%fd341, %fd219;
	mov.u64 	%rd307, %rd147;
	@%p60 bra 	$L__BB5_172;
	setp.lt.f64 	%p61, %fd221, %fd220;
	mov.f64 	%fd341, %fd340;
	mov.u64 	%rd307, %rd306;
	@%p61 bra 	$L__BB5_172;
	setp.lt.s64 	%p62, %rd306, %rd147;
	selp.f64 	%fd341, %fd340, %fd219, %p62;
	min.s64 	%rd307, %rd306, %rd147;
$L__BB5_172:
	mov.b64 	%rd212, %fd341;
	mov.b64 	{%r127, %r132}, %rd212;
	mov.b32 	%r143, 4;
	mov.b32 	%r144, 31;
	mov.b32 	%r145, -1;
	// begin inline asm
	shfl.sync.down.b32 %r126, %r127, %r143, %r144, %r145;
	// end inline asm
	// begin inline asm
	shfl.sync.down.b32 %r131, %r132, %r143, %r144, %r145;
	// end inline asm
	mov.b64 	%rd213, {%r126, %r131};
	mov.b64 	%fd224, %rd213;
	mov.b64 	{%r137, %r142}, %rd307;
	// begin inline asm
	shfl.sync.down.b32 %r136, %r137, %r143, %r144, %r145;
	// end inline asm
	// begin inline asm
	shfl.sync.down.b32 %r141, %r142, %r143, %r144, %r145;
	// end inline asm
	mov.b64 	%rd150, {%r136, %r141};
	setp.gt.s32 	%p63, %r85, 27;
	mov.f64 	%fd342, %fd341;
	mov.u64 	%rd308, %rd307;
	@%p63 bra 	$L__BB5_176;
	abs.f64 	%fd225, %fd341;
	abs.f64 	%fd226, %fd224;
	setp.lt.f64 	%p64, %fd225, %fd226;
	mov.f64 	%fd342, %fd224;
	mov.u64 	%rd308, %rd150;
	@%p64 bra 	$L__BB5_176;
	setp.lt.f64 	%p65, %fd226, %fd225;
	mov.f64 	%fd342, %fd341;
	mov.u64 	%rd308, %rd307;
	@%p65 bra 	$L__BB5_176;
	setp.lt.s64 	%p66, %rd307, %rd150;
	selp.f64 	%fd342, %fd341, %fd224, %p66;
	min.s64 	%rd308, %rd307, %rd150;
$L__BB5_176:
	mov.b64 	%rd214, %fd342;
	mov.b64 	{%r147, %r152}, %rd214;
	mov.b32 	%r163, 8;
	mov.b32 	%r164, 31;
	mov.b32 	%r165, -1;
	// begin inline asm
	shfl.sync.down.b32 %r146, %r147, %r163, %r164, %r165;
	// end inline asm
	// begin inline asm
	shfl.sync.down.b32 %r151, %r152, %r163, %r164, %r165;
	// end inline asm
	mov.b64 	%rd215, {%r146, %r151};
	mov.b64 	%fd229, %rd215;
	mov.b64 	{%r157, %r162}, %rd308;
	// begin inline asm
	shfl.sync.down.b32 %r156, %r157, %r163, %r164, %r165;
	// end inline asm
	// begin inline asm
	shfl.sync.down.b32 %r161, %r162, %r163, %r164, %r165;
	// end inline asm
	mov.b64 	%rd153, {%r156, %r161};
	setp.gt.s32 	%p67, %r85, 23;
	mov.f64 	%fd343, %fd342;
	mov.u64 	%rd309, %rd308;
	@%p67 bra 	$L__BB5_180;
	abs.f64 	%fd230, %fd342;
	abs.f64 	%fd231, %fd229;
	setp.lt.f64 	%p68, %fd230, %fd231;
	mov.f64 	%fd343, %fd229;
	mov.u64 	%rd309, %rd153;
	@%p68 bra 	$L__BB5_180;
	setp.lt.f64 	%p69, %fd231, %fd230;
	mov.f64 	%fd343, %fd342;
	mov.u64 	%rd309, %rd308;
	@%p69 bra 	$L__BB5_180;
	setp.lt.s64 	%p70, %rd308, %rd153;
	selp.f64 	%fd343, %fd342, %fd229, %p70;
	min.s64 	%rd309, %rd308, %rd153;
$L__BB5_180:
	mov.b64 	%rd216, %fd343;
	mov.b64 	{%r167, %r172}, %rd216;
	mov.b32 	%r183, 16;
	mov.b32 	%r184, 31;
	mov.b32 	%r185, -1;
	// begin inline asm
	shfl.sync.down.b32 %r166, %r167, %r183, %r184, %r185;
	// end inline asm
	// begin inline asm
	shfl.sync.down.b32 %r171, %r172, %r183, %r184, %r185;
	// end inline asm
	mov.b64 	%rd217, {%r166, %r171};
	mov.b64 	%fd234, %rd217;
	mov.b64 	{%r177, %r182}, %rd309;
	// begin inline asm
	shfl.sync.down.b32 %r176, %r177, %r183, %r184, %r185;
	// end inline asm
	// begin inline asm
	shfl.sync.down.b32 %r181, %r182, %r183, %r184, %r185;
	// end inline asm
	mov.b64 	%rd156, {%r176, %r181};
	setp.gt.s32 	%p71, %r85, 15;
	mov.f64 	%fd351, %fd343;
	mov.u64 	%rd317, %rd309;
	@%p71 bra 	$L__BB5_184;
	abs.f64 	%fd235, %fd343;
	abs.f64 	%fd236, %fd234;
	setp.lt.f64 	%p72, %fd235, %fd236;
	mov.f64 	%fd351, %fd234;
	mov.u64 	%rd317, %rd156;
	@%p72 bra 	$L__BB5_184;
	setp.lt.f64 	%p73, %fd236, %fd235;
	mov.f64 	%fd351, %fd343;
	mov.u64 	%rd317, %rd309;
	@%p73 bra 	$L__BB5_184;
	setp.lt.s64 	%p74, %rd309, %rd156;
	selp.f64 	%fd351, %fd343, %fd234, %p74;
	min.s64 	%rd317, %rd309, %rd156;
$L__BB5_184:
	setp.ne.s32 	%p75, %r85, 0;
	@%p75 bra 	$L__BB5_186;
	shr.u32 	%r186, %r35, 1;
	and.b32  	%r187, %r186, 496;
	mov.u32 	%r188, _ZN6thrust24THRUST_300001_SM_1000_NS8cuda_cub4core6detail5shmemE;
	add.s32 	%r189, %r188, %r187;
	st.shared.f64 	[%r189+8], %fd351;
	st.shared.u64 	[%r189+16], %rd317;
$L__BB5_186:
	bar.sync 	0;
	setp.ne.s32 	%p76, %r35, 0;
	@%p76 bra 	$L__BB5_208;
	ld.shared.f64 	%fd239, [_ZN6thrust24THRUST_300001_SM_1000_NS8cuda_cub4core6detail5shmemE+24];
	ld.shared.u64 	%rd159, [_ZN6thrust24THRUST_300001_SM_1000_NS8cuda_cub4core6detail5shmemE+32];
	abs.f64 	%fd240, %fd351;
	abs.f64 	%fd241, %fd239;
	setp.lt.f64 	%p77, %fd240, %fd241;
	mov.f64 	%fd345, %fd239;
	mov.u64 	%rd311, %rd159;
	@%p77 bra 	$L__BB5_190;
	setp.lt.f64 	%p78, %fd241, %fd240;
	mov.f64 	%fd345, %fd351;
	mov.u64 	%rd311, %rd317;
	@%p78 bra 	$L__BB5_190;
	setp.lt.s64 	%p79, %rd317, %rd159;
	selp.f64 	%fd345, %fd351, %fd239, %p79;
	min.s64 	%rd311, %rd317, %rd159;
$L__BB5_190:
	ld.shared.f64 	%fd244, [_ZN6thrust24THRUST_300001_SM_1000_NS8cuda_cub4core6detail5shmemE+40];
	ld.shared.u64 	%rd162, [_ZN6thrust24THRUST_300001_SM_1000_NS8cuda_cub4core6detail5shmemE+48];
	abs.f64 	%fd245, %fd345;
	abs.f64 	%fd246, %fd244;
	setp.lt.f64 	%p80, %fd245, %fd246;
	mov.f64 	%fd346, %fd244;
	mov.u64 	%rd312, %rd162;
	@%p80 bra 	$L__BB5_193;
	setp.lt.f64 	%p81, %fd246, %fd245;
	mov.f64 	%fd346, %fd345;
	mov.u64 	%rd312, %rd311;
	@%p81 bra 	$L__BB5_193;
	setp.lt.s64 	%p82, %rd311, %rd162;
	selp.f64 	%fd346, %fd345, %fd244, %p82;
	min.s64 	%rd312, %rd311, %rd162;
$L__BB5_193:
	ld.shared.f64 	%fd249, [_ZN6thrust24THRUST_300001_SM_1000_NS8cuda_cub4core6detail5shmemE+56];
	ld.shared.u64 	%rd165, [_ZN6thrust24THRUST_300001_SM_1000_NS8cuda_cub4core6detail5shmemE+64];
	abs.f64 	%fd250, %fd346;
	abs.f64 	%fd251, %fd249;
	setp.lt.f64 	%p83, %fd250, %fd251;
	mov.f64 	%fd347, %fd249;
	mov.u64 	%rd313, %rd165;
	@%p83 bra 	$L__BB5_196;
	setp.lt.f64 	%p84, %fd251, %fd250;
	mov.f64 	%fd347, %fd346;
	mov.u64 	%rd313, %rd312;
	@%p84 bra 	$L__BB5_196;
	setp.lt.s64 	%p85, %rd312, %rd165;
	selp.f64 	%fd347, %fd346, %fd249, %p85;
	min.s64 	%rd313, %rd312, %rd165;
$L__BB5_196:
	ld.shared.f64 	%fd254, [_ZN6thrust24THRUST_300001_SM_1000_NS8cuda_cub4core6detail5shmemE+72];
	ld.shared.u64 	%rd168, [_ZN6thrust24THRUST_300001_SM_1000_NS8cuda_cub4core6detail5shmemE+80];
	abs.f64 	%fd255, %fd347;
	abs.f64 	%fd256, %fd254;
	setp.lt.f64 	%p86, %fd255, %fd256;
	mov.f64 	%fd348, %fd254;
	mov.u64 	%rd314, %rd168;
	@%p86 bra 	$L__BB5_199;
	setp.lt.f64 	%p87, %fd256, %fd255;
	mov.f64 	%fd348, %fd347;
	mov.u64 	%rd314, %rd313;
	@%p87 bra 	$L__BB5_199;
	setp.lt.s64 	%p88, %rd313, %rd168;
	selp.f64 	%fd348, %fd347, %fd254, %p88;
	min.s64 	%rd314, %rd313, %rd168;
$L__BB5_199:
	ld.shared.f64 	%fd259, [_ZN6thrust24THRUST_300001_SM_1000_NS8cuda_cub4core6detail5shmemE+88];
	ld.shared.u64 	%rd171, [_ZN6thrust24THRUST_300001_SM_1000_NS8cuda_cub4core6detail5shmemE+96];
	abs.f64 	%fd260, %fd348;
	abs.f64 	%fd261, %fd259;
	setp.lt.f64 	%p89, %fd260, %fd261;
	mov.f64 	%fd349, %fd259;
	mov.u64 	%rd315, %rd171;
	@%p89 bra 	$L__BB5_202;
	setp.lt.f64 	%p90, %fd261, %fd260;
	mov.f64 	%fd349, %fd348;
	mov.u64 	%rd315, %rd314;
	@%p90 bra 	$L__BB5_202;
	setp.lt.s64 	%p91, %rd314, %rd171;
	selp.f64 	%fd349, %fd348, %fd259, %p91;
	min.s64 	%rd315, %rd314, %rd171;
$L__BB5_202:
	ld.shared.f64 	%fd264, [_ZN6thrust24THRUST_300001_SM_1000_NS8cuda_cub4core6detail5shmemE+104];
	ld.shared.u64 	%rd174, [_ZN6thrust24THRUST_300001_SM_1000_NS8cuda_cub4core6detail5shmemE+112];
	abs.f64 	%fd265, %fd349;
	abs.f64 	%fd266, %fd264;
	setp.lt.f64 	%p92, %fd265, %fd266;
	mov.f64 	%fd350, %fd264;
	mov.u64 	%rd316, %rd174;
	@%p92 bra 	$L__BB5_205;
	setp.lt.f64 	%p93, %fd266, %fd265;
	mov.f64 	%fd350, %fd349;
	mov.u64 	%rd316, %rd315;
	@%p93 bra 	$L__BB5_205;
	setp.lt.s64 	%p94, %rd315, %rd174;
	selp.f64 	%fd350, %fd349, %fd264, %p94;
	min.s64 	%rd316, %rd315, %rd174;
$L__BB5_205:
	ld.shared.f64 	%fd269, [_ZN6thrust24THRUST_300001_SM_1000_NS8cuda_cub4core6detail5shmemE+120];
	ld.shared.u64 	%rd177, [_ZN6thrust24THRUST_300001_SM_1000_NS8cuda_cub4core6detail5shmemE+128];
	abs.f64 	%fd270, %fd350;
	abs.f64 	%fd271, %fd269;
	setp.lt.f64 	%p95, %fd270, %fd271;
	mov.u64 	%rd317, %rd177;
	mov.f64 	%fd351, %fd269;
	@%p95 bra 	$L__BB5_208;
	setp.lt.f64 	%p96, %fd271, %fd270;
	mov.u64 	%rd317, %rd316;
	mov.f64 	%fd351, %fd350;
	@%p96 bra 	$L__BB5_208;
	setp.lt.s64 	%p97, %rd316, %rd177;
	selp.f64 	%fd351, %fd350, %fd269, %p97;
	min.s64 	%rd317, %rd316, %rd177;
$L__BB5_208:
	mov.u32 	%r415, %tid.x;
	setp.ne.s32 	%p214, %r415, 0;
	@%p214 bra 	$L__BB5_210;
	ld.param.u64 	%rd254, [_ZN6thrust24THRUST_300001_SM_1000_NS8cuda_cub4core6detail13_kernel_agentINS1_8__reduce11ReduceAgentINS0_12zip_iteratorIN4cuda3std3__45tupleIJNS0_10device_ptrIdEENS0_17counting_iteratorIlNS0_11use_defaultESF_SF_EEEEEEEPNSB_IJdlEEESJ_iNS1_9__extrema9arg_max_fIdl13AbsComparatorEEEEJSI_SK_iN3cub18CUB_300001_SM_100013GridEvenShareIiEENSR_9GridQueueIjEESO_EEEvDpT0__param_1];
	cvta.to.global.u64 	%rd251, %rd254;
	mul.wide.u32 	%rd252, %r1, 16;
	add.s64 	%rd253, %rd251, %rd252;
	st.global.f64 	[%rd253], %fd351;
	st.global.u64 	[%rd253+8], %rd317;
$L__BB5_210:
	ret;

}
	// .globl	_ZN6thrust24THRUST_300001_SM_1000_NS8cuda_cub4core6detail13_kernel_agentINS1_8__reduce10DrainAgentIiEEJN3cub18CUB_300001_SM_10009GridQueueIjEEiEEEvDpT0_
.visible .entry _ZN6thrust24THRUST_300001_SM_1000_NS8cuda_cub4core6detail13_kernel_agentINS1_8__reduce10DrainAgentIiEEJN3cub18CUB_300001_SM_10009GridQueueIjEEiEEEvDpT0_(
	.param .align 8 .b8 _ZN6thrust24THRUST_300001_SM_1000_NS8cuda_cub4core6detail13_kernel_agentINS1_8__reduce10DrainAgentIiEEJN3cub18CUB_300001_SM_10009GridQueueIjEEiEEEvDpT0__param_0[8],
	.param .u32 _ZN6thrust24THRUST_300001_SM_1000_NS8cuda_cub4core6detail13_kernel_agentINS1_8__reduce10DrainAgentIiEEJN3cub18CUB_300001_SM_10009GridQueueIjEEiEEEvDpT0__param_1
)
.maxntid 1
{
	.reg .b32 	%r<3>;
	.reg .b64 	%rd<3>;

	ld.param.u64 	%rd1, [_ZN6thrust24THRUST_300001_SM_1000_NS8cuda_cub4core6detail13_kernel_agentINS1_8__reduce10DrainAgentIiEEJN3cub18CUB_300001_SM_10009GridQueueIjEEiEEEvDpT0__param_0];
	ld.param.u32 	%r1, [_ZN6thrust24THRUST_300001_SM_1000_NS8cuda_cub4core6detail13_kernel_agentINS1_8__reduce10DrainAgentIiEEJN3cub18CUB_300001_SM_10009GridQueueIjEEiEEEvDpT0__param_1];
	cvta.to.global.u64 	%rd2, %rd1;
	st.global.u32 	[%rd2], %r1;
	mov.b32 	%r2, 0;
	st.global.u32 	[%rd2+4], %r2;
	ret;

}
	// .globl	_ZN6thrust24THRUST_300001_SM_1000_NS8cuda_cub4core6detail13_kernel_agentINS1_8__reduce11ReduceAgentIPN4cuda3std3__45tupleIJdlEEESC_SB_iNS1_9__extrema9arg_max_fIdl13AbsComparatorEEEEJSC_SC_iSG_EEEvDpT0_
.visible .entry _ZN6thrust24THRUST_300001_SM_1000_NS8cuda_cub4core6detail13_kernel_agentINS1_8__reduce11ReduceAgentIPN4cuda3std3__45tupleIJdlEEESC_SB_iNS1_9__extrema9arg_max_fIdl13AbsComparatorEEEEJSC_SC_iSG_EEEvDpT0_(
	.param .u64 .ptr .align 1 _ZN6thrust24THRUST_300001_SM_1000_NS8cuda_cub4core6detail13_kernel_agentINS1_8__reduce11ReduceAgentIPN4cuda3std3__45tupleIJdlEEESC_SB_iNS1_9__extrema9arg_max_fIdl13AbsComparatorEEEEJSC_SC_iSG_EEEvDpT0__param_0,
	.param .u64 .ptr .align 1 _ZN6thrust24THRUST_300001_SM_1000_NS8cuda_cub4core6detail13_kernel_agentINS1_8__reduce11ReduceAgentIPN4cuda3std3__45tupleIJdlEEESC_SB_iNS1_9__extrema9arg_max_fIdl13AbsComparatorEEEEJSC_SC_iSG_EEEvDpT0__param_1,
	.param .u32 _ZN6thrust24THRUST_300001_SM_1000_NS8cuda_cub4core6detail13_kernel_agentINS1_8__reduce11ReduceAgentIPN4cuda3std3__45tupleIJdlEEESC_SB_iNS1_9__extrema9arg_max_fIdl13AbsComparatorEEEEJSC_SC_iSG_EEEvDpT0__param_2,
	.param .align 1 .b8 _ZN6thrust24THRUST_300001_SM_1000_NS8cuda_cub4core6detail13_kernel_agentINS1_8__reduce11ReduceAgentIPN4cuda3std3__45tupleIJdlEEESC_SB_iNS1_9__extrema9arg_max_fIdl13AbsComparatorEEEEJSC_SC_iSG_EEEvDpT0__param_3[1]
)
.maxntid 256
{
	.reg .pred 	%p<222>;
	.reg .b32 	%r<390>;
	.reg .b64 	%rd<395>;
	.reg .b64 	%fd<358>;

	ld.param.u32 	%r37, [_ZN6thrust24THRUST_300001_SM_1000_NS8cuda_cub4core6detail13_kernel_agentINS1_8__reduce11ReduceAgentIPN4cuda3std3__45tupleIJdlEEESC_SB_iNS1_9__extrema9arg_max_fIdl13AbsComparatorEEEEJSC_SC_iSG_EEEvDpT0__param_2];
	setp.eq.s32 	%p1, %r37, 0;
	@%p1 bra 	$L__BB7_211;
	setp.gt.s32 	%p2, %r37, 1279;
	@%p2 bra 	$L__BB7_121;
	mov.u32 	%r1, %tid.x;
	setp.ge.s32 	%p105, %r1, %r37;
	mov.f64 	%fd301, 0d0000000000000000;
	mov.b64 	%rd337, 0;
	mov.u32 	%r380, %r1;
	@%p105 bra 	$L__BB7_4;
	ld.param.u64 	%rd323, [_ZN6thrust24THRUST_300001_SM_1000_NS8cuda_cub4core6detail13_kernel_agentINS1_8__reduce11ReduceAgentIPN4cuda3std3__45tupleIJdlEEESC_SB_iNS1_9__extrema9arg_max_fIdl13AbsComparatorEEEEJSC_SC_iSG_EEEvDpT0__param_0];
	mul.wide.u32 	%rd273, %r1, 16;
	add.s64 	%rd270, %rd323, %rd273;
	// begin inline asm
	ld.global.nc.u64 %rd269, [%rd270];
	// end inline asm
	add.s64 	%rd272, %rd270, 8;
	// begin inline asm
	ld.global.nc.u64 %rd337, [%rd272];
	// end inline asm
	mov.b64 	%fd301, %rd269;
	add.s32 	%r380, %r1, 256;
$L__BB7_4:
	setp.ge.s32 	%p106, %r380, %r37;
	@%p106 bra 	$L__BB7_25;
	not.b32 	%r153, %r380;
	add.s32 	%r4, %r37, %r153;
	and.b32  	%r154, %r4, 768;
	setp.eq.s32 	%p107, %r154, 768;
	@%p107 bra 	$L__BB7_11;
	ld.param.u64 	%rd324, [_ZN6thrust24THRUST_300001_SM_1000_NS8cuda_cub4core6detail13_kernel_agentINS1_8__reduce11ReduceAgentIPN4cuda3std3__45tupleIJdlEEESC_SB_iNS1_9__extrema9arg_max_fIdl13AbsComparatorEEEEJSC_SC_iSG_EEEvDpT0__param_0];
	mul.wide.u32 	%rd275, %r380, 16;
	add.s64 	%rd328, %rd324, %rd275;
	shr.u32 	%r155, %r4, 8;
	add.s32 	%r156, %r155, 1;
	and.b32  	%r157, %r156, 3;
	neg.s32 	%r378, %r157;
$L__BB7_7:
	.pragma "nounroll";
	mov.u64 	%rd5, %rd337;
	mov.f64 	%fd3, %fd301;
	// begin inline asm
	ld.global.nc.u64 %rd276, [%rd328];
	// end inline asm
	add.s64 	%rd279, %rd328, 8;
	// begin inline asm
	ld.global.nc.u64 %rd278, [%rd279];
	// end inline asm
	mov.b64 	%fd4, %rd276;
	abs.f64 	%fd5, %fd3;
	abs.f64 	%fd6, %fd4;
	setp.lt.f64 	%p108, %fd5, %fd6;
	mov.u64 	%rd337, %rd278;
	mov.f64 	%fd301, %fd4;
	@%p108 bra 	$L__BB7_10;
	setp.lt.f64 	%p109, %fd6, %fd5;
	mov.u64 	%rd337, %rd5;
	mov.f64 	%fd301, %fd3;
	@%p109 bra 	$L__BB7_10;
	setp.lt.s64 	%p110, %rd5, %rd278;
	min.s64 	%rd337, %rd5, %rd278;
	selp.f64 	%fd301, %fd3, %fd4, %p110;
$L__BB7_10:
	add.s32 	%r380, %r380, 256;
	add.s64 	%rd328, %rd328, 4096;
	add.s32 	%r378, %r378, 1;
	setp.ne.s32 	%p111, %r378, 0;
	@%p111 bra 	$L__BB7_7;
$L__BB7_11:
	setp.lt.u32 	%p112, %r4, 768;
	@%p112 bra 	$L__BB7_25;
$L__BB7_12:
	ld.param.u64 	%rd325, [_ZN6thrust24THRUST_300001_SM_1000_NS8cuda_cub4core6detail13_kernel_agentINS1_8__reduce11ReduceAgentIPN4cuda3std3__45tupleIJdlEEESC_SB_iNS1_9__extrema9arg_max_fIdl13AbsComparatorEEEEJSC_SC_iSG_EEEvDpT0__param_0];
	mul.wide.s32 	%rd284, %r380, 16;
	add.s64 	%rd281, %rd325, %rd284;
	// begin inline asm
	ld.global.nc.u64 %rd280, [%rd281];
	// end inline asm
	add.s64 	%rd283, %rd281, 8;
	// begin inline asm
	ld.global.nc.u64 %rd282, [%rd283];
	// end inline asm
	mov.b64 	%fd12, %rd280;
	abs.f64 	%fd13, %fd301;
	abs.f64 	%fd14, %fd12;
	setp.lt.f64 	%p113, %fd13, %fd14;
	mov.u64 	%rd334, %rd282;
	mov.f64 	%fd298, %fd12;
	@%p113 bra 	$L__BB7_15;
	setp.lt.f64 	%p114, %fd14, %fd13;
	mov.u64 	%rd334, %rd337;
	mov.f64 	%fd298, %fd301;
	@%p114 bra 	$L__BB7_15;
	setp.lt.s64 	%p115, %rd337, %rd282;
	min.s64 	%rd334, %rd337, %rd282;
	selp.f64 	%fd298, %fd301, %fd12, %p115;
$L__BB7_15:
	add.s64 	%rd286, %rd281, 4096;
	// begin inline asm
	ld.global.nc.u64 %rd285, [%rd286];
	// end inline asm
	add.s64 	%rd288, %rd281, 4104;
	// begin inline asm
	ld.global.nc.u64 %rd287, [%rd288];
	// end inline asm
	mov.b64 	%fd17, %rd285;
	abs.f64 	%fd18, %fd298;
	abs.f64 	%fd19, %fd17;
	setp.lt.f64 	%p116, %fd18, %fd19;
	mov.u64 	%rd335, %rd287;
	mov.f64 	%fd299, %fd17;
	@%p116 bra 	$L__BB7_18;
	setp.lt.f64 	%p117, %fd19, %fd18;
	mov.u64 	%rd335, %rd334;
	mov.f64 	%fd299, %fd298;
	@%p117 bra 	$L__BB7_18;
	setp.lt.s64 	%p118, %rd334, %rd287;
	min.s64 	%rd335, %rd334, %rd287;
	selp.f64 	%fd299, %fd298, %fd17, %p118;
$L__BB7_18:
	add.s64 	%rd290, %rd281, 8192;
	// begin inline asm
	ld.global.nc.u64 %rd289, [%rd290];
	// end inline asm
	add.s64 	%rd292, %rd281, 8200;
	// begin inline asm
	ld.global.nc.u64 %rd291, [%rd292];
	// end inline asm
	mov.b64 	%fd22, %rd289;
	abs.f64 	%fd23, %fd299;
	abs.f64 	%fd24, %fd22;
	setp.lt.f64 	%p119, %fd23, %fd24;
	mov.u64 	%rd336, %rd291;
	mov.f64 	%fd300, %fd22;
	@%p119 bra 	$L__BB7_21;
	setp.lt.f64 	%p120, %fd24, %fd23;
	mov.u64 	%rd336, %rd335;
	mov.f64 	%fd300, %fd299;
	@%p120 bra 	$L__BB7_21;
	setp.lt.s64 	%p121, %rd335, %rd291;
	min.s64 	%rd336, %rd335, %rd291;
	selp.f64 	%fd300, %fd299, %fd22, %p121;
$L__BB7_21:
	add.s64 	%rd294, %rd281, 12288;
	// begin inline asm
	ld.global.nc.u64 %rd293, [%rd294];
	// end inline asm
	add.s64 	%rd296, %rd281, 12296;
	// begin inline asm
	ld.global.nc.u64 %rd295, [%rd296];
	// end inline asm
	mov.b64 	%fd27, %rd293;
	abs.f64 	%fd28, %fd300;
	abs.f64 	%fd29, %fd27;
	setp.lt.f64 	%p122, %fd28, %fd29;
	mov.u64 	%rd337, %rd295;
	mov.f64 	%fd301, %fd27;
	@%p122 bra 	$L__BB7_24;
	setp.lt.f64 	%p123, %fd29, %fd28;
	mov.u64 	%rd337, %rd336;
	mov.f64 	%fd301, %fd300;
	@%p123 bra 	$L__BB7_24;
	setp.lt.s64 	%p124, %rd336, %rd295;
	min.s64 	%rd337, %rd336, %rd295;
	selp.f64 	%fd301, %fd300, %fd27, %p124;
$L__BB7_24:
	add.s32 	%r380, %r380, 1024;
	setp.lt.s32 	%p125, %r380, %r37;
	@%p125 bra 	$L__BB7_12;
$L__BB7_25:
	setp.lt.s32 	%p126, %r37, 256;
	@%p126 bra 	$L__BB7_70;
	// begin inline asm
	mov.u32 %r271, %laneid;
	// end inline asm
	mov.b64 	%rd307, %fd301;
	mov.b64 	{%r273, %r278}, %rd307;
	mov.b32 	%r289, 1;
	mov.b32 	%r290, 31;
	mov.b32 	%r291, -1;
	// begin inline asm
	shfl.sync.down.b32 %r272, %r273, %r289, %r290, %r291;
	// end inline asm
	// begin inline asm
	shfl.sync.down.b32 %r277, %r278, %r289, %r290, %r291;
	// end inline asm
	mov.b64 	%rd308, {%r272, %r277};
	mov.b64 	%fd33, %rd308;
	mov.b64 	{%r283, %r288}, %rd337;
	// begin inline asm
	shfl.sync.down.b32 %r282, %r283, %r289, %r290, %r291;
	// end inline asm
	// begin inline asm
	shfl.sync.down.b32 %r287, %r288, %r289, %r290, %r291;
	// end inline asm
	mov.b64 	%rd27, {%r282, %r287};
	setp.gt.s32 	%p178, %r271, 30;
	mov.u64 	%rd339, %rd337;
	mov.f64 	%fd303, %fd301;
	@%p178 bra 	$L__BB7_30;
	abs.f64 	%fd34, %fd301;
	abs.f64 	%fd35, %fd33;
	setp.lt.f64 	%p179, %fd34, %fd35;
	mov.u64 	%rd339, %rd27;
	mov.f64 	%fd303, %fd33;
	@%p179 bra 	$L__BB7_30;
	setp.lt.f64 	%p180, %fd35, %fd34;
	mov.u64 	%rd339, %rd337;
	mov.f64 	%fd303, %fd301;
	@%p180 bra 	$L__BB7_30;
	setp.lt.s64 	%p181, %rd337, %rd27;
	min.s64 	%rd339, %rd337, %rd27;
	selp.f64 	%fd303, %fd301, %fd33, %p181;
$L__BB7_30:
	mov.b64 	%rd309, %fd303;
	mov.b64 	{%r293, %r298}, %rd309;
	mov.b32 	%r309, 2;
	mov.b32 	%r310, 31;
	mov.b32 	%r311, -1;
	// begin inline asm
	shfl.sync.down.b32 %r292, %r293, %r309, %r310, %r311;
	// end inline asm
	// begin inline asm
	shfl.sync.down.b32 %r297, %r298, %r309, %r310, %r311;
	// end inline asm
	mov.b64 	%rd310, {%r292, %r297};
	mov.b64 	%fd38, %rd310;
	mov.b64 	{%r303, %r308}, %rd339;
	// begin inline asm
	shfl.sync.down.b32 %r302, %r303, %r309, %r310, %r311;
	// end inline asm
	// begin inline asm
	shfl.sync.down.b32 %r307, %r308, %r309, %r310, %r311;
	// end inline asm
	mov.b64 	%rd30, {%r302, %r307};
	setp.gt.s32 	%p182, %r271, 29;
	mov.u64 	%rd340, %rd339;
	mov.f64 	%fd304, %fd303;
	@%p182 bra 	$L__BB7_34;
	abs.f64 	%fd39, %fd303;
	abs.f64 	%fd40, %fd38;
	setp.lt.f64 	%p183, %fd39, %fd40;
	mov.u64 	%rd340, %rd30;
	mov.f64 	%fd304, %fd38;
	@%p183 bra 	$L__BB7_34;
	setp.lt.f64 	%p184, %fd40, %fd39;
	mov.u64 	%rd340, %rd339;
	mov.f64 	%fd304, %fd303;
	@%p184 bra 	$L__BB7_34;
	setp.lt.s64 	%p185, %rd339, %rd30;
	min.s64 	%rd340, %rd339, %rd30;
	selp.f64 	%fd304, %fd303, %fd38, %p185;
$L__BB7_34:
	mov.b64 	%rd311, %fd304;
	mov.b64 	{%r313, %r318}, %rd311;
	mov.b32 	%r329, 4;
	mov.b32 	%r330, 31;
	mov.b32 	%r331, -1;
	// begin inline asm
	shfl.sync.down.b32 %r312, %r313, %r329, %r330, %r331;
	// end inline asm
	// begin inline asm
	shfl.sync.down.b32 %r317, %r318, %r329, %r330, %r331;
	// end inline asm
	mov.b64 	%rd312, {%r312, %r317};
	mov.b64 	%fd43, %rd312;
	mov.b64 	{%r323, %r328}, %rd340;
	// begin inline asm
	shfl.sync.down.b32 %r322, %r323, %r329, %r330, %r331;
	// end inline asm
	// begin inline asm
	shfl.sync.down.b32 %r327, %r328, %r329, %r330, %r331;
	// end inline asm
	mov.b64 	%rd33, {%r322, %r327};
	setp.gt.s32 	%p186, %r271, 27;
	mov.u64 	%rd341, %rd340;
	mov.f64 	%fd305, %fd304;
	@%p186 bra 	$L__BB7_38;
	abs.f64 	%fd44, %fd304;
	abs.f64 	%fd45, %fd43;
	setp.lt.f64 	%p187, %fd44, %fd45;
	mov.u64 	%rd341, %rd33;
	mov.f64 	%fd305, %fd43;
	@%p187 bra 	$L__BB7_38;
	setp.lt.f64 	%p188, %fd45, %fd44;
	mov.u64 	%rd341, %rd340;
	mov.f64 	%fd305, %fd304;
	@%p188 bra 	$L__BB7_38;
	setp.lt.s64 	%p189, %rd340, %rd33;
	min.s64 	%rd341, %rd340, %rd33;
	selp.f64 	%fd305, %fd304, %fd43, %p189;
$L__BB7_38:
	mov.b64 	%rd313, %fd305;
	mov.b64 	{%r333, %r338}, %rd313;
	mov.b32 	%r349, 8;
	mov.b32 	%r350, 31;
	mov.b32 	%r351, -1;
	// begin inline asm
	shfl.sync.down.b32 %r332, %r333, %r349, %r350, %r351;
	// end inline asm
	// begin inline asm
	shfl.sync.down.b32 %r337, %r338, %r349, %r350, %r351;
	// end inline asm
	mov.b64 	%rd314, {%r332, %r337};
	mov.b64 	%fd48, %rd314;
	mov.b64 	{%r343, %r348}, %rd341;
	// begin inline asm
	shfl.sync.down.b32 %r342, %r343, %r349, %r350, %r351;
	// end inline asm
	// begin inline asm
	shfl.sync.down.b32 %r347, %r348, %r349, %r350, %r351;
	// end inline asm
	mov.b64 	%rd36, {%r342, %r347};
	setp.gt.s32 	%p190, %r271, 23;
	mov.u64 	%rd342, %rd341;
	mov.f64 	%fd306, %fd305;
	@%p190 bra 	$L__BB7_42;
	abs.f64 	%fd49, %fd305;
	abs.f64 	%fd50, %fd48;
	setp.lt.f64 	%p191, %fd49, %fd50;
	mov.u64 	%rd342, %rd36;
	mov.f64 	%fd306, %fd48;
	@%p191 bra 	$L__BB7_42;
	setp.lt.f64 	%p192, %fd50, %fd49;
	mov.u64 	%rd342, %rd341;
	mov.f64 	%fd306, %fd305;
	@%p192 bra 	$L__BB7_42;
	setp.lt.s64 	%p193, %rd341, %rd36;
	min.s64 	%rd342, %rd341, %rd36;
	selp.f64 	%fd306, %fd305, %fd48, %p193;
$L__BB7_42:
	mov.b64 	%rd315, %fd306;
	mov.b64 	{%r353, %r358}, %rd315;
	mov.b32 	%r369, 16;
	mov.b32 	%r370, 31;
	mov.b32 	%r371, -1;
	// begin inline asm
	shfl.sync.down.b32 %r352, %r353, %r369, %r370, %r371;
	// end inline asm
	// begin inline asm
	shfl.sync.down.b32 %r357, %r358, %r369, %r370, %r371;
	// end inline asm
	mov.b64 	%rd316, {%r352, %r357};
	mov.b64 	%fd53, %rd316;
	mov.b64 	{%r363, %r368}, %rd342;
	// begin inline asm
	shfl.sync.down.b32 %r362, %r363, %r369, %r370, %r371;
	// end inline asm
	// begin inline asm
	shfl.sync.down.b32 %r367, %r368, %r369, %r370, %r371;
	// end inline asm
	mov.b64 	%rd39, {%r362, %r367};
	setp.gt.s32 	%p194, %r271, 15;
	mov.u64 	%rd394, %rd342;
	mov.f64 	%fd357, %fd306;
	@%p194 bra 	$L__BB7_46;
	abs.f64 	%fd54, %fd306;
	abs.f64 	%fd55, %fd53;
	setp.lt.f64 	%p195, %fd54, %fd55;
	mov.u64 	%rd394, %rd39;
	mov.f64 	%fd357, %fd53;
	@%p195 bra 	$L__BB7_46;
	setp.lt.f64 	%p196, %fd55, %fd54;
	mov.u64 	%rd394, %rd342;
	mov.f64 	%fd357, %fd306;
	@%p196 bra 	$L__BB7_46;
	setp.lt.s64 	%p197, %rd342, %rd39;
	min.s64 	%rd394, %rd342, %rd39;
	selp.f64 	%fd357, %fd306, %fd53, %p197;
$L__BB7_46:
	setp.ne.s32 	%p198, %r271, 0;
	@%p198 bra 	$L__BB7_48;
	shr.u32 	%r372, %r1, 1;
	and.b32  	%r373, %r372, 496;
	mov.u32 	%r374, _ZN6thrust24THRUST_300001_SM_1000_NS8cuda_cub4core6detail5shmemE;
	add.s32 	%r375, %r374, %r373;
	st.shared.f64 	[%r375+8], %fd357;
	st.shared.u64 	[%r375+16], %rd394;
$L__BB7_48:
	bar.sync 	0;
	setp.ne.s32 	%p199, %r1, 0;
	@%p199 bra 	$L__BB7_209;
	ld.shared.f64 	%fd58, [_ZN6thrust24THRUST_300001_SM_1000_NS8cuda_cub4core6detail5shmemE+24];
	ld.shared.u64 	%rd42, [_ZN6thrust24THRUST_300001_SM_1000_NS8cuda_cub4core6detail5shmemE+32];
	abs.f64 	%fd59, %fd357;
	abs.f64 	%fd60, %fd58;
	setp.lt.f64 	%p200, %fd59, %fd60;
	mov.u64 	%rd344, %rd42;
	mov.f64 	%fd308, %fd58;
	@%p200 bra 	$L__BB7_52;
	setp.lt.f64 	%p201, %fd60, %fd59;
	mov.u64 	%rd344, %rd394;
	mov.f64 	%fd308, %fd357;
	@%p201 bra 	$L__BB7_52;
	setp.lt.s64 	%p202, %rd394, %rd42;
	min.s64 	%rd344, %rd394, %rd42;
	selp.f64 	%fd308, %fd357, %fd58, %p202;
$L__BB7_52:
	ld.shared.f64 	%fd63, [_ZN6thrust24THRUST_300001_SM_1000_NS8cuda_cub4core6detail5shmemE+40];
	ld.shared.u64 	%rd45, [_ZN6thrust24THRUST_300001_SM_1000_NS8cuda_cub4core6detail5shmemE+48];
	abs.f64 	%fd64, %fd308;
	abs.f64 	%fd65, %fd63;
	setp.lt.f64 	%p203, %fd64, %fd65;
	mov.u64 	%rd345, %rd45;
	mov.f64 	%fd309, %fd63;
	@%p203 bra 	$L__BB7_55;
	setp.lt.f64 	%p204, %fd65, %fd64;
	mov.u64 	%rd345, %rd344;
	mov.f64 	%fd309, %fd308;
	@%p204 bra 	$L__BB7_55;
	setp.lt.s64 	%p205, %rd344, %rd45;
	min.s64 	%rd345, %rd344, %rd45;
	selp.f64 	%fd309, %fd308, %fd63, %p205;
$L__BB7_55:
	ld.shared.f64 	%fd68, [_ZN6thrust24THRUST_300001_SM_1000_NS8cuda_cub4core6detail5shmemE+56];
	ld.shared.u64 	%rd48, [_ZN6thrust24THRUST_300001_SM_1000_NS8cuda_cub4core6detail5shmemE+64];
	abs.f64 	%fd69, %fd309;
	abs.f64 	%fd70, %fd68;
	setp.lt.f64 	%p206, %fd69, %fd70;
	mov.u64 	%rd346, %rd48;
	mov.f64 	%fd310, %fd68;
	@%p206 bra 	$L__BB7_58;
	setp.lt.f64 	%p207, %fd70, %fd69;
	mov.u64 	%rd346, %rd345;
	mov.f64 	%fd310, %fd309;
	@%p207 bra 	$L__BB7_58;
	setp.lt.s64 	%p208, %rd345, %rd48;
	min.s64 	%rd346, %rd345, %rd48;
	selp.f64 	%fd310, %fd309, %fd68, %p208;
$L__BB7_58:
	ld.shared.f64 	%fd73, [_ZN6thrust24THRUST_300001_SM_1000_NS8cuda_cub4core6detail5shmemE+72];
	ld.shared.u64 	%rd51, [_ZN6thrust24THRUST_300001_SM_1000_NS8cuda_cub4core6detail5shmemE+80];
	abs.f64 	%fd74, %fd310;
	abs.f64 	%fd75, %fd73;
	setp.lt.f64 	%p209, %fd74, %fd75;
	mov.u64 	%rd347, %rd51;
	mov.f64 	%fd311, %fd73;
	@%p209 bra 	$L__BB7_61;
	setp.lt.f64 	%p210, %fd75, %fd74;
	mov.u64 	%rd347, %rd346;
	mov.f64 	%fd311, %fd310;
	@%p210 bra 	$L__BB7_61;
	setp.lt.s64 	%p211, %rd346, %rd51;
	min.s64 	%rd347, %rd346, %rd51;
	selp.f64 	%fd311, %fd310, %fd73, %p211;
$L__BB7_61:
	ld.shared.f64 	%fd78, [_ZN6thrust24THRUST_300001_SM_1000_NS8cuda_cub4core6detail5shmemE+88];
	ld.shared.u64 	%rd54, [_ZN6thrust24THRUST_300001_SM_1000_NS8cuda_cub4core6detail5shmemE+96];
	abs.f64 	%fd79, %fd311;
	abs.f64 	%fd80, %fd78;
	setp.lt.f64 	%p212, %fd79, %fd80;
	mov.u64 	%rd348, %rd54;
	mov.f64 	%fd312, %fd78;
	@%p212 bra 	$L__BB7_64;
	setp.lt.f64 	%p213, %fd80, %fd79;
	mov.u64 	%rd348, %rd347;
	mov.f64 	%fd312, %fd311;
	@%p213 bra 	$L__BB7_64;
	setp.lt.s64 	%p214, %rd347, %rd54;
	min.s64 	%rd348, %rd347, %rd54;
	selp.f64 	%fd312, %fd311, %fd78, %p214;
$L__BB7_64:
	ld.shared.f64 	%fd83, [_ZN6thrust24THRUST_300001_SM_1000_NS8cuda_cub4core6detail5shmemE+104];
	ld.shared.u64 	%rd57, [_ZN6thrust24THRUST_300001_SM_1000_NS8cuda_cub4core6detail5shmemE+112];
	abs.f64 	%fd84, %fd312;
	abs.f64 	%fd85, %fd83;
	setp.lt.f64 	%p215, %fd84, %fd85;
	mov.u64 	%rd349, %rd57;
	mov.f64 	%fd313, %fd83;
	@%p215 bra 	$L__BB7_67;
	setp.lt.f64 	%p216, %fd85, %fd84;
	mov.u64 	%rd349, %rd348;
	mov.f64 	%fd313, %fd312;
	@%p216 bra 	$L__BB7_67;
	setp.lt.s64 	%p217, %rd348, %rd57;
	min.s64 	%rd349, %rd348, %rd57;
	selp.f64 	%fd313, %fd312, %fd83, %p217;
$L__BB7_67:
	ld.shared.f64 	%fd88, [_ZN6thrust24THRUST_300001_SM_1000_NS8cuda_cub4core6detail5shmemE+120];
	ld.shared.u64 	%rd60, [_ZN6thrust24THRUST_300001_SM_1000_NS8cuda_cub4core6detail5shmemE+128];
	abs.f64 	%fd89, %fd313;
	abs.f64 	%fd90, %fd88;
	setp.lt.f64 	%p218, %fd89, %fd90;
	mov.u64 	%rd394, %rd60;
	mov.f64 	%fd357, %fd88;
	@%p218 bra 	$L__BB7_209;
	setp.lt.f64 	%p219, %fd90, %fd89;
	mov.u64 	%rd394, %rd349;
	mov.f64 	%fd357, %fd313;
	@%p219 bra 	$L__BB7_209;
	setp.lt.s64 	%p220, %rd349, %rd60;
	min.s64 	%rd394, %rd349, %rd60;
	selp.f64 	%fd357, %fd313, %fd88, %p220;
	bra.uni 	$L__BB7_209;
$L__BB7_70:
	// begin inline asm
	mov.u32 %r158, %laneid;
	// end inline asm
	and.b32  	%r179, %r1, 992;
	add.s32 	%r180, %r179, 32;
	setp.gt.s32 	%p127, %r180, %r37;
	not.b32 	%r181, %r179;
	add.s32 	%r182, %r37, %r181;
	selp.b32 	%r177, %r182, 31, %p127;
	mov.b64 	%rd297, %fd301;
	mov.b64 	{%r160, %r165}, %rd297;
	mov.b32 	%r176, 1;
	mov.b32 	%r178, -1;
	// begin inline asm
	shfl.sync.down.b32 %r159, %r160, %r176, %r177, %r178;
	// end inline asm
	// begin inline asm
	shfl.sync.down.b32 %r164, %r165, %r176, %r177, %r178;
	// end inline asm
	mov.b64 	%rd298, {%r159, %r164};
	mov.b64 	%fd92, %rd298;
	mov.b64 	{%r170, %r175}, %rd337;
	// begin inline asm
	shfl.sync.down.b32 %r169, %r170, %r176, %r177, %r178;
	// end inline asm
	// begin inline asm
	shfl.sync.down.b32 %r174, %r175, %r176, %r177, %r178;
	// end inline asm
	mov.b64 	%rd62, {%r169, %r174};
	setp.ge.s32 	%p128, %r158, %r177;
	mov.u64 	%rd350, %rd337;
	mov.f64 	%fd314, %fd301;
	@%p128 bra 	$L__BB7_74;
	abs.f64 	%fd93, %fd301;
	abs.f64 	%fd94, %fd92;
	setp.lt.f64 	%p129, %fd93, %fd94;
	mov.u64 	%rd350, %rd62;
	mov.f64 	%fd314, %fd92;
	@%p129 bra 	$L__BB7_74;
	setp.lt.f64 	%p130, %fd94, %fd93;
	mov.u64 	%rd350, %rd337;
	mov.f64 	%fd314, %fd301;
	@%p130 bra 	$L__BB7_74;
	setp.lt.s64 	%p131, %rd337, %rd62;
	min.s64 	%rd350, %rd337, %rd62;
	selp.f64 	%fd314, %fd301, %fd92, %p131;
$L__BB7_74:
	mov.b64 	%rd299, %fd314;
	mov.b64 	{%r184, %r189}, %rd299;
	mov.b32 	%r200, 2;
	mov.b32 	%r202, -1;
	// begin inline asm
	shfl.sync.down.b32 %r183, %r184, %r200, %r177, %r202;
	// end inline asm
	// begin inline asm
	shfl.sync.down.b32 %r188, %r189, %r200, %r177, %r202;
	// end inline asm
	mov.b64 	%rd300, {%r183, %r188};
	mov.b64 	%fd97, %rd300;
	mov.b64 	{%r194, %r199}, %rd350;
	// begin inline asm
	shfl.sync.down.b32 %r193, %r194, %r200, %r177, %r202;
	// end inline asm
	// begin inline asm
	shfl.sync.down.b32 %r198, %r199, %r200, %r177, %r202;
	// end inline asm
	mov.b64 	%rd65, {%r193, %r198};
	add.s32 	%r203, %r158, 2;
	setp.gt.s32 	%p132, %r203, %r177;
	mov.u64 	%rd351, %rd350;
	mov.f64 	%fd315, %fd314;
	@%p132 bra 	$L__BB7_78;
	abs.f64 	%fd98, %fd314;
	abs.f64 	%fd99, %fd97;
	setp.lt.f64 	%p133, %fd98, %fd99;
	mov.u64 	%rd351, %rd65;
	mov.f64 	%fd315, %fd97;
	@%p133 bra 	$L__BB7_78;
	setp.lt.f64 	%p134, %fd99, %fd98;
	mov.u64 	%rd351, %rd350;
	mov.f64 	%fd315, %fd314;
	@%p134 bra 	$L__BB7_78;
	setp.lt.s64 	%p135, %rd350, %rd65;
	min.s64 	%rd351, %rd350, %rd65;
	selp.f64 	%fd315, %fd314, %fd97, %p135;
$L__BB7_78:
	mov.b64 	%rd301, %fd315;
	mov.b64 	{%r205, %r210}, %rd301;
	mov.b32 	%r221, 4;
	mov.b32 	%r223, -1;
	// begin inline asm
	shfl.sync.down.b32 %r204, %r205, %r221, %r177, %r223;
	// end inline asm
	// begin inline asm
	shfl.sync.down.b32 %r209, %r210, %r221, %r177, %r223;
	// end inline asm
	mov.b64 	%rd302, {%r204, %r209};
	mov.b64 	%fd102, %rd302;
	mov.b64 	{%r215, %r220}, %rd351;
	// begin inline asm
	shfl.sync.down.b32 %r214, %r215, %r221, %r177, %r223;
	// end inline asm
	// begin inline asm
	shfl.sync.down.b32 %r219, %r220, %r221, %r177, %r223;
	// end inline asm
	mov.b64 	%rd68, {%r214, %r219};
	add.s32 	%r224, %r158, 4;
	setp.gt.s32 	%p136, %r224, %r177;
	mov.u64 	%rd352, %rd351;
	mov.f64 	%fd316, %fd315;
	@%p136 bra 	$L__BB7_82;
	abs.f64 	%fd103, %fd315;
	abs.f64 	%fd104, %fd102;
	setp.lt.f64 	%p137, %fd103, %fd104;
	mov.u64 	%rd352, %rd68;
	mov.f64 	%fd316, %fd102;
	@%p137 bra 	$L__BB7_82;
	setp.lt.f64 	%p138, %fd104, %fd103;
	mov.u64 	%rd352, %rd351;
	mov.f64 	%fd316, %fd315;
	@%p138 bra 	$L__BB7_82;
	setp.lt.s64 	%p139, %rd351, %rd68;
	min.s64 	%rd352, %rd351, %rd68;
	selp.f64 	%fd316, %fd315, %fd102, %p139;
$L__BB7_82:
	mov.b64 	%rd303, %fd316;
	mov.b64 	{%r226, %r231}, %rd303;
	mov.b32 	%r242, 8;
	mov.b32 	%r244, -1;
	// begin inline asm
	shfl.sync.down.b32 %r225, %r226, %r242, %r177, %r244;
	// end inline asm
	// begin inline asm
	shfl.sync.down.b32 %r230, %r231, %r242, %r177, %r244;
	// end inline asm
	mov.b64 	%rd304, {%r225, %r230};
	mov.b64 	%fd107, %rd304;
	mov.b64 	{%r236, %r241}, %rd352;
	// begin inline asm
	shfl.sync.down.b32 %r235, %r236, %r242, %r177, %r244;
	// end inline asm
	// begin inline asm
	shfl.sync.down.b32 %r240, %r241, %r242, %r177, %r244;
	// end inline asm
	mov.b64 	%rd71, {%r235, %r240};
	add.s32 	%r245, %r158, 8;
	setp.gt.s32 	%p140, %r245, %r177;
	mov.u64 	%rd353, %rd352;
	mov.f64 	%fd317, %fd316;
	@%p140 bra 	$L__BB7_86;
	abs.f64 	%fd108, %fd316;
	abs.f64 	%fd109, %fd107;
	setp.lt.f64 	%p141, %fd108, %fd109;
	mov.u64 	%rd353, %rd71;
	mov.f64 	%fd317, %fd107;
	@%p141 bra 	$L__BB7_86;
	setp.lt.f64 	%p142, %fd109, %fd108;
	mov.u64 	%rd353, %rd352;
	mov.f64 	%fd317, %fd316;
	@%p142 bra 	$L__BB7_86;
	setp.lt.s64 	%p143, %rd352, %rd71;
	min.s64 	%rd353, %rd352, %rd71;
	selp.f64 	%fd317, %fd316, %fd107, %p143;
$L__BB7_86:
	mov.b64 	%rd305, %fd317;
	mov.b64 	{%r247, %r252}, %rd305;
	mov.b32 	%r263, 16;
	mov.b32 	%r265, -1;
	// begin inline asm
	shfl.sync.down.b32 %r246, %r247, %r263, %r177, %r265;
	// end inline asm
	// begin inline asm
	shfl.sync.down.b32 %r251, %r252, %r263, %r177, %r265;
	// end inline asm
	mov.b64 	%rd306, {%r246, %r251};
	mov.b64 	%fd112, %rd306;
	mov.b64 	{%r257, %r262}, %rd353;
	// begin inline asm
	shfl.sync.down.b32 %r256, %r257, %r263, %r177, %r265;
	// end inline asm
	// begin inline asm
	shfl.sync.down.b32 %r261, %r262, %r263, %r177, %r265;
	// end inline asm
	mov.b64 	%rd74, {%r256, %r261};
	add.s32 	%r266, %r158, 16;
	setp.gt.s32 	%p144, %r266, %r177;
	mov.u64 	%rd394, %rd353;
	mov.f64 	%fd357, %fd317;
	@%p144 bra 	$L__BB7_90;
	abs.f64 	%fd113, %fd317;
	abs.f64 	%fd114, %fd112;
	setp.lt.f64 	%p145, %fd113, %fd114;
	mov.u64 	%rd394, %rd74;
	mov.f64 	%fd357, %fd112;
	@%p145 bra 	$L__BB7_90;
	setp.lt.f64 	%p146, %fd114, %fd113;
	mov.u64 	%rd394, %rd353;
	mov.f64 	%fd357, %fd317;
	@%p146 bra 	$L__BB7_90;
	setp.lt.s64 	%p147, %rd353, %rd74;
	min.s64 	%rd394, %rd353, %rd74;
	selp.f64 	%fd357, %fd317, %fd112, %p147;
$L__BB7_90:
	setp.ne.s32 	%p148, %r158, 0;
	@%p148 bra 	$L__BB7_92;
	shr.u32 	%r267, %r1, 1;
	and.b32  	%r268, %r267, 496;
	mov.u32 	%r269, _ZN6thrust24THRUST_300001_SM_1000_NS8cuda_cub4core6detail5shmemE;
	add.s32 	%r270, %r269, %r268;
	st.shared.f64 	[%r270+8], %fd357;
	st.shared.u64 	[%r270+16], %rd394;
$L__BB7_92:
	bar.sync 	0;
	setp.ne.s32 	%p149, %r1, 0;
	@%p149 bra 	$L__BB7_209;
	setp.lt.s32 	%p150, %r37, 33;
	mov.f64 	%fd319, %fd357;
	mov.u64 	%rd355, %rd394;
	@%p150 bra 	$L__BB7_97;
	ld.shared.f64 	%fd117, [_ZN6thrust24THRUST_300001_SM_1000_NS8cuda_cub4core6detail5shmemE+24];
	ld.shared.u64 	%rd77, [_ZN6thrust24THRUST_300001_SM_1000_NS8cuda_cub4core6detail5shmemE+32];
	abs.f64 	%fd118, %fd357;
	abs.f64 	%fd119, %fd117;
	setp.lt.f64 	%p151, %fd118, %fd119;
	mov.f64 	%fd319, %fd117;
	mov.u64 	%rd355, %rd77;
	@%p151 bra 	$L__BB7_97;
	setp.lt.f64 	%p152, %fd119, %fd118;
	mov.f64 	%fd319, %fd357;
	mov.u64 	%rd355, %rd394;
	@%p152 bra 	$L__BB7_97;
	setp.lt.s64 	%p153, %rd394, %rd77;
	min.s64 	%rd355, %rd394, %rd77;
	selp.f64 	%fd319, %fd357, %fd117, %p153;
$L__BB7_97:
	setp.lt.s32 	%p154, %r37, 65;
	mov.f64 	%fd320, %fd319;
	mov.u64 	%rd356, %rd355;
	@%p154 bra 	$L__BB7_101;
	ld.shared.f64 	%fd122, [_ZN6thrust24THRUST_300001_SM_1000_NS8cuda_cub4core6detail5shmemE+40];
	ld.shared.u64 	%rd80, [_ZN6thrust24THRUST_300001_SM_1000_NS8cuda_cub4core6detail5shmemE+48];
	abs.f64 	%fd123, %fd319;
	abs.f64 	%fd124, %fd122;
	setp.lt.f64 	%p155, %fd123, %fd124;
	mov.f64 	%fd320, %fd122;
	mov.u64 	%rd356, %rd80;
	@%p155 bra 	$L__BB7_101;
	setp.lt.f64 	%p156, %fd124, %fd123;
	mov.f64 	%fd320, %fd319;
	mov.u64 	%rd356, %rd355;
	@%p156 bra 	$L__BB7_101;
	setp.lt.s64 	%p157, %rd355, %rd80;
	min.s64 	%rd356, %rd355, %rd80;
	selp.f64 	%fd320, %fd319, %fd122, %p157;
$L__BB7_101:
	setp.lt.s32 	%p158, %r37, 97;
	mov.f64 	%fd321, %fd320;
	mov.u64 	%rd357, %rd356;
	@%p158 bra 	$L__BB7_105;
	ld.shared.f64 	%fd127, [_ZN6thrust24THRUST_300001_SM_1000_NS8cuda_cub4core6detail5shmemE+56];
	ld.shared.u64 	%rd83, [_ZN6thrust24THRUST_300001_SM_1000_NS8cuda_cub4core6detail5shmemE+64];
	abs.f64 	%fd128, %fd320;
	abs.f64 	%fd129, %fd127;
	setp.lt.f64 	%p159, %fd128, %fd129;
	mov.f64 	%fd321, %fd127;
	mov.u64 	%rd357, %rd83;
	@%p159 bra 	$L__BB7_105;
	setp.lt.f64 	%p160, %fd129, %fd128;
	mov.f64 	%fd321, %fd320;
	mov.u64 	%rd357, %rd356;
	@%p160 bra 	$L__BB7_105;
	setp.lt.s64 	%p161, %rd356, %rd83;
	min.s64 	%rd357, %rd356, %rd83;
	selp.f64 	%fd321, %fd320, %fd127, %p161;
$L__BB7_105:
	setp.lt.s32 	%p162, %r37, 129;
	mov.f64 	%fd322, %fd321;
	mov.u64 	%rd358, %rd357;
	@%p162 bra 	$L__BB7_109;
	ld.shared.f64 	%fd132, [_ZN6thrust24THRUST_300001_SM_1000_NS8cuda_cub4core6detail5shmemE+72];
	ld.shared.u64 	%rd86, [_ZN6thrust24THRUST_300001_SM_1000_NS8cuda_cub4core6detail5shmemE+80];
	abs.f64 	%fd133, %fd321;
	abs.f64 	%fd134, %fd132;
	setp.lt.f64 	%p163, %fd133, %fd134;
	mov.f64 	%fd322, %fd132;
	mov.u64 	%rd358, %rd86;
	@%p163 bra 	$L__BB7_109;
	setp.lt.f64 	%p164, %fd134, %fd133;
	mov.f64 	%fd322, %fd321;
	mov.u64 	%rd358, %rd357;
	@%p164 bra 	$L__BB7_109;
	setp.lt.s64 	%p165, %rd357, %rd86;
	min.s64 	%rd358, %rd357, %rd86;
	selp.f64 	%fd322, %fd321, %fd132, %p165;
$L__BB7_109:
	setp.lt.s32 	%p166, %r37, 161;
	mov.f64 	%fd323, %fd322;
	mov.u64 	%rd359, %rd358;
	@%p166 bra 	$L__BB7_113;
	ld.shared.f64 	%fd137, [_ZN6thrust24THRUST_300001_SM_1000_NS8cuda_cub4core6detail5shmemE+88];
	ld.shared.u64 	%rd89, [_ZN6thrust24THRUST_300001_SM_1000_NS8cuda_cub4core6detail5shmemE+96];
	abs.f64 	%fd138, %fd322;
	abs.f64 	%fd139, %fd137;
	setp.lt.f64 	%p167, %fd138, %fd139;
	mov.f64 	%fd323, %fd137;
	mov.u64 	%rd359, %rd89;
	@%p167 bra 	$L__BB7_113;
	setp.lt.f64 	%p168, %fd139, %fd138;
	mov.f64 	%fd323, %fd322;
	mov.u64 	%rd359, %rd358;
	@%p168 bra 	$L__BB7_113;
	setp.lt.s64 	%p169, %rd358, %rd89;
	min.s64 	%rd359, %rd358, %rd89;
	selp.f64 	%fd323, %fd322, %fd137, %p169;
$L__BB7_113:
	setp.lt.s32 	%p170, %r37, 193;
	mov.f64 	%fd324, %fd323;
	mov.u64 	%rd360, %rd359;
	@%p170 bra 	$L__BB7_117;
	ld.shared.f64 	%fd142, [_ZN6thrust24THRUST_300001_SM_1000_NS8cuda_cub4core6detail5shmemE+104];
	ld.shared.u64 	%rd92, [_ZN6thrust24THRUST_300001_SM_1000_NS8cuda_cub4core6detail5shmemE+112];
	abs.f64 	%fd143, %fd323;
	abs.f64 	%fd144, %fd142;
	setp.lt.f64 	%p171, %fd143, %fd144;
	mov.f64 	%fd324, %fd142;
	mov.u64 	%rd360, %rd92;
	@%p171 bra 	$L__BB7_117;
	setp.lt.f64 	%p172, %fd144, %fd143;
	mov.f64 	%fd324, %fd323;
	mov.u64 	%rd360, %rd359;
	@%p172 bra 	$L__BB7_117;
	setp.lt.s64 	%p173, %rd359, %rd92;
	min.s64 	%rd360, %rd359, %rd92;
	selp.f64 	%fd324, %fd323, %fd142, %p173;
$L__BB7_117:
	setp.lt.s32 	%p174, %r37, 225;
	mov.u64 	%rd394, %rd360;
	mov.f64 	%fd357, %fd324;
	@%p174 bra 	$L__BB7_209;
	ld.shared.f64 	%fd147, [_ZN6thrust24THRUST_300001_SM_1000_NS8cuda_cub4core6detail5shmemE+120];
	ld.shared.u64 	%rd95, [_ZN6thrust24THRUST_300001_SM_1000_NS8cuda_cub4core6detail5shmemE+128];
	abs.f64 	%fd148, %fd324;
	abs.f64 	%fd149, %fd147;
	setp.lt.f64 	%p175, %fd148, %fd149;
	mov.u64 	%rd394, %rd95;
	mov.f64 	%fd357, %fd147;
	@%p175 bra 	$L__BB7_209;
	setp.lt.f64 	%p176, %fd149, %fd148;
	mov.u64 	%rd394, %rd360;
	mov.f64 	%fd357, %fd324;
	@%p176 bra 	$L__BB7_209;
	setp.lt.s64 	%p177, %rd360, %rd95;
	min.s64 	%rd394, %rd360, %rd95;
	selp.f64 	%fd357, %fd324, %fd147, %p177;
	bra.uni 	$L__BB7_209;
$L__BB7_121:
	ld.param.u64 	%rd318, [_ZN6thrust24THRUST_300001_SM_1000_NS8cuda_cub4core6detail13_kernel_agentINS1_8__reduce11ReduceAgentIPN4cuda3std3__45tupleIJdlEEESC_SB_iNS1_9__extrema9arg_max_fIdl13AbsComparatorEEEEJSC_SC_iSG_EEEvDpT0__param_0];
	mov.u32 	%r16, %tid.x;
	mul.wide.u32 	%rd208, %r16, 16;
	add.s64 	%rd189, %rd318, %rd208;
	// begin inline asm
	ld.global.nc.u64 %rd188, [%rd189];
	// end inline asm
	add.s64 	%rd191, %rd189, 8;
	// begin inline asm
	ld.global.nc.u64 %rd190, [%rd191];
	// end inline asm
	mov.b64 	%fd151, %rd188;
	add.s64 	%rd193, %rd189, 4096;
	// begin inline asm
	ld.global.nc.u64 %rd192, [%rd193];
	// end inline asm
	add.s64 	%rd195, %rd189, 4104;
	// begin inline asm
	ld.global.nc.u64 %rd361, [%rd195];
	// end inline asm
	mov.b64 	%fd325, %rd192;
	add.s64 	%rd197, %rd189, 8192;
	// begin inline asm
	ld.global.nc.u64 %rd196, [%rd197];
	// end inline asm
	add.s64 	%rd199, %rd189, 8200;
	// begin inline asm
	ld.global.nc.u64 %rd362, [%rd199];
	// end inline asm
	mov.b64 	%fd326, %rd196;
	add.s64 	%rd201, %rd189, 12288;
	// begin inline asm
	ld.global.nc.u64 %rd200, [%rd201];
	// end inline asm
	add.s64 	%rd203, %rd189, 12296;
	// begin inline asm
	ld.global.nc.u64 %rd363, [%rd203];
	// end inline asm
	mov.b64 	%fd327, %rd200;
	add.s64 	%rd205, %rd189, 16384;
	// begin inline asm
	ld.global.nc.u64 %rd204, [%rd205];
	// end inline asm
	add.s64 	%rd207, %rd189, 16392;
	// begin inline asm
	ld.global.nc.u64 %rd381, [%rd207];
	// end inline asm
	mov.b64 	%fd344, %rd204;
	abs.f64 	%fd156, %fd151;
	abs.f64 	%fd157, %fd325;
	setp.lt.f64 	%p3, %fd156, %fd157;
	@%p3 bra 	$L__BB7_123;
	setp.lt.f64 	%p4, %fd157, %fd156;
	setp.lt.s64 	%p5, %rd190, %rd361;
	or.pred  	%p6, %p4, %p5;
	selp.b64 	%rd361, %rd190, %rd361, %p6;
	selp.f64 	%fd325, %fd151, %fd325, %p6;
$L__BB7_123:
	abs.f64 	%fd160, %fd325;
	abs.f64 	%fd161, %fd326;
	setp.lt.f64 	%p7, %fd160, %fd161;
	@%p7 bra 	$L__BB7_125;
	setp.lt.f64 	%p8, %fd161, %fd160;
	setp.lt.s64 	%p9, %rd361, %rd362;
	or.pred  	%p10, %p8, %p9;
	selp.b64 	%rd362, %rd361, %rd362, %p10;
	selp.f64 	%fd326, %fd325, %fd326, %p10;
$L__BB7_125:
	abs.f64 	%fd164, %fd326;
	abs.f64 	%fd165, %fd327;
	setp.lt.f64 	%p11, %fd164, %fd165;
	@%p11 bra 	$L__BB7_127;
	setp.lt.f64 	%p12, %fd165, %fd164;
	setp.lt.s64 	%p13, %rd362, %rd363;
	or.pred  	%p14, %p12, %p13;
	selp.b64 	%rd363, %rd362, %rd363, %p14;
	selp.f64 	%fd327, %fd326, %fd327, %p14;
$L__BB7_127:
	abs.f64 	%fd168, %fd327;
	abs.f64 	%fd169, %fd344;
	setp.lt.f64 	%p15, %fd168, %fd169;
	@%p15 bra 	$L__BB7_129;
	setp.lt.f64 	%p16, %fd169, %fd168;
	setp.lt.s64 	%p17, %rd363, %rd381;
	or.pred  	%p18, %p16, %p17;
	selp.b64 	%rd381, %rd363, %rd381, %p18;
	selp.f64 	%fd344, %fd327, %fd344, %p18;
$L__BB7_129:
	setp.lt.u32 	%p19, %r37, 2560;
	mov.b32 	%r383, 1280;
	@%p19 bra 	$L__BB7_142;
	mov.b32 	%r382, 1280;
	mov.f64 	%fd329, %fd344;
	mov.u64 	%rd365, %rd381;
$L__BB7_131:
	ld.param.u64 	%rd319, [_ZN6thrust24THRUST_300001_SM_1000_NS8cuda_cub4core6detail13_kernel_agentINS1_8__reduce11ReduceAgentIPN4cuda3std3__45tupleIJdlEEESC_SB_iNS1_9__extrema9arg_max_fIdl13AbsComparatorEEEEJSC_SC_iSG_EEEvDpT0__param_0];
	add.s32 	%r40, %r382, %r16;
	mul.wide.u32 	%rd229, %r40, 16;
	add.s64 	%rd210, %rd319, %rd229;
	// begin inline asm
	ld.global.nc.u64 %rd209, [%rd210];
	// end inline asm
	add.s64 	%rd212, %rd210, 8;
	// begin inline asm
	ld.global.nc.u64 %rd366, [%rd212];
	// end inline asm
	mov.b64 	%fd330, %rd209;
	add.s64 	%rd214, %rd210, 4096;
	// begin inline asm
	ld.global.nc.u64 %rd213, [%rd214];
	// end inline asm
	add.s64 	%rd216, %rd210, 4104;
	// begin inline asm
	ld.global.nc.u64 %rd367, [%rd216];
	// end inline asm
	mov.b64 	%fd331, %rd213;
	add.s64 	%rd218, %rd210, 8192;
	// begin inline asm
	ld.global.nc.u64 %rd217, [%rd218];
	// end inline asm
	add.s64 	%rd220, %rd210, 8200;
	// begin inline asm
	ld.global.nc.u64 %rd368, [%rd220];
	// end inline asm
	mov.b64 	%fd332, %rd217;
	add.s64 	%rd222, %rd210, 12288;
	// begin inline asm
	ld.global.nc.u64 %rd221, [%rd222];
	// end inline asm
	add.s64 	%rd224, %rd210, 12296;
	// begin inline asm
	ld.global.nc.u64 %rd369, [%rd224];
	// end inline asm
	mov.b64 	%fd333, %rd221;
	add.s64 	%rd226, %rd210, 16384;
	// begin inline asm
	ld.global.nc.u64 %rd225, [%rd226];
	// end inline asm
	add.s64 	%rd228, %rd210, 16392;
	// begin inline asm
	ld.global.nc.u64 %rd381, [%rd228];
	// end inline asm
	mov.b64 	%fd344, %rd225;
	abs.f64 	%fd178, %fd329;
	abs.f64 	%fd179, %fd330;
	setp.lt.f64 	%p20, %fd178, %fd179;
	@%p20 bra 	$L__BB7_133;
	setp.lt.f64 	%p21, %fd179, %fd178;
	setp.lt.s64 	%p22, %rd365, %rd366;
	or.pred  	%p23, %p21, %p22;
	selp.b64 	%rd366, %rd365, %rd366, %p23;
	selp.f64 	%fd330, %fd329, %fd330, %p23;
$L__BB7_133:
	abs.f64 	%fd182, %fd330;
	abs.f64 	%fd183, %fd331;
	setp.lt.f64 	%p24, %fd182, %fd183;
	@%p24 bra 	$L__BB7_135;
	setp.lt.f64 	%p25, %fd183, %fd182;
	setp.lt.s64 	%p26, %rd366, %rd367;
	or.pred  	%p27, %p25, %p26;
	selp.b64 	%rd367, %rd366, %rd367, %p27;
	selp.f64 	%fd331, %fd330, %fd331, %p27;
$L__BB7_135:
	abs.f64 	%fd186, %fd331;
	abs.f64 	%fd187, %fd332;
	setp.lt.f64 	%p28, %fd186, %fd187;
	@%p28 bra 	$L__BB7_137;
	setp.lt.f64 	%p29, %fd187, %fd186;
	setp.lt.s64 	%p30, %rd367, %rd368;
	or.pred  	%p31, %p29, %p30;
	selp.b64 	%rd368, %rd367, %rd368, %p31;
	selp.f64 	%fd332, %fd331, %fd332, %p31;
$L__BB7_137:
	abs.f64 	%fd190, %fd332;
	abs.f64 	%fd191, %fd333;
	setp.lt.f64 	%p32, %fd190, %fd191;
	@%p32 bra 	$L__BB7_139;
	setp.lt.f64 	%p33, %fd191, %fd190;
	setp.lt.s64 	%p34, %rd368, %rd369;
	or.pred  	%p35, %p33, %p34;
	selp.b64 	%rd369, %rd368, %rd369, %p35;
	selp.f64 	%fd333, %fd332, %fd333, %p35;
$L__BB7_139:
	abs.f64 	%fd194, %fd333;
	abs.f64 	%fd195, %fd344;
	setp.lt.f64 	%p36, %fd194, %fd195;
	@%p36 bra 	$L__BB7_141;
	setp.lt.f64 	%p37, %fd195, %fd194;
	setp.lt.s64 	%p38, %rd369, %rd381;
	or.pred  	%p39, %p37, %p38;
	selp.b64 	%rd381, %rd369, %rd381, %p39;
	selp.f64 	%fd344, %fd333, %fd344, %p39;
$L__BB7_141:
	add.s32 	%r383, %r382, 1280;
	add.s32 	%r41, %r382, 2560;
	setp.le.s32 	%p40, %r41, %r37;
	mov.u32 	%r382, %r383;
	mov.f64 	%fd329, %fd344;
	mov.u64 	%rd365, %rd381;
	@%p40 bra 	$L__BB7_131;
$L__BB7_142:
	setp.le.s32 	%p41, %r37, %r383;
	@%p41 bra 	$L__BB7_165;
	sub.s32 	%r20, %r37, %r383;
	setp.ge.s32 	%p42, %r16, %r20;
	@%p42 bra 	$L__BB7_165;
	not.b32 	%r42, %r16;
	add.s32 	%r43, %r37, %r42;
	sub.s32 	%r21, %r43, %r383;
	and.b32  	%r44, %r21, 768;
	setp.eq.s32 	%p43, %r44, 768;
	mov.u32 	%r387, %r16;
	@%p43 bra 	$L__BB7_150;
	add.s32 	%r385, %r16, %r383;
	shr.u32 	%r45, %r21, 8;
	add.s32 	%r46, %r45, 1;
	and.b32  	%r47, %r46, 3;
	neg.s32 	%r384, %r47;
	mov.u32 	%r387, %r16;
$L__BB7_146:
	.pragma "nounroll";
	mov.u64 	%rd127, %rd381;
	mov.f64 	%fd199, %fd344;
	ld.param.u64 	%rd320, [_ZN6thrust24THRUST_300001_SM_1000_NS8cuda_cub4core6detail13_kernel_agentINS1_8__reduce11ReduceAgentIPN4cuda3std3__45tupleIJdlEEESC_SB_iNS1_9__extrema9arg_max_fIdl13AbsComparatorEEEEJSC_SC_iSG_EEEvDpT0__param_0];
	mul.wide.u32 	%rd235, %r385, 16;
	add.s64 	%rd232, %rd320, %rd235;
	// begin inline asm
	ld.global.nc.u64 %rd231, [%rd232];
	// end inline asm
	add.s64 	%rd234, %rd232, 8;
	// begin inline asm
	ld.global.nc.u64 %rd233, [%rd234];
	// end inline asm
	mov.b64 	%fd200, %rd231;
	abs.f64 	%fd201, %fd199;
	abs.f64 	%fd202, %fd200;
	setp.lt.f64 	%p44, %fd201, %fd202;
	mov.f64 	%fd344, %fd200;
	mov.u64 	%rd381, %rd233;
	@%p44 bra 	$L__BB7_149;
	setp.lt.f64 	%p45, %fd202, %fd201;
	mov.f64 	%fd344, %fd199;
	mov.u64 	%rd381, %rd127;
	@%p45 bra 	$L__BB7_149;
	setp.lt.s64 	%p46, %rd127, %rd233;
	selp.f64 	%fd344, %fd199, %fd200, %p46;
	min.s64 	%rd381, %rd127, %rd233;
$L__BB7_149:
	add.s32 	%r387, %r387, 256;
	add.s32 	%r385, %r385, 256;
	add.s32 	%r384, %r384, 1;
	setp.ne.s32 	%p47, %r384, 0;
	@%p47 bra 	$L__BB7_146;
$L__BB7_150:
	setp.lt.u32 	%p48, %r21, 768;
	@%p48 bra 	$L__BB7_165;
	ld.param.u64 	%rd321, [_ZN6thrust24THRUST_300001_SM_1000_NS8cuda_cub4core6detail13_kernel_agentINS1_8__reduce11ReduceAgentIPN4cuda3std3__45tupleIJdlEEESC_SB_iNS1_9__extrema9arg_max_fIdl13AbsComparatorEEEEJSC_SC_iSG_EEEvDpT0__param_0];
	cvt.u64.u32 	%rd236, %r387;
	cvt.u64.u32 	%rd237, %r383;
	add.s64 	%rd238, %rd236, %rd237;
	shl.b64 	%rd239, %rd238, 4;
	add.s64 	%rd240, %rd239, %rd321;
	add.s64 	%rd376, %rd240, 12296;
	add.s32 	%r388, %r387, %r383;
$L__BB7_152:
	ld.param.u64 	%rd322, [_ZN6thrust24THRUST_300001_SM_1000_NS8cuda_cub4core6detail13_kernel_agentINS1_8__reduce11ReduceAgentIPN4cuda3std3__45tupleIJdlEEESC_SB_iNS1_9__extrema9arg_max_fIdl13AbsComparatorEEEEJSC_SC_iSG_EEEvDpT0__param_0];
	mul.wide.u32 	%rd245, %r388, 16;
	add.s64 	%rd242, %rd322, %rd245;
	// begin inline asm
	ld.global.nc.u64 %rd241, [%rd242];
	// end inline asm
	add.s64 	%rd244, %rd242, 8;
	// begin inline asm
	ld.global.nc.u64 %rd243, [%rd244];
	// end inline asm
	mov.b64 	%fd208, %rd241;
	abs.f64 	%fd209, %fd344;
	abs.f64 	%fd210, %fd208;
	setp.lt.f64 	%p49, %fd209, %fd210;
	mov.f64 	%fd341, %fd208;
	mov.u64 	%rd378, %rd243;
	@%p49 bra 	$L__BB7_155;
	setp.lt.f64 	%p50, %fd210, %fd209;
	mov.f64 	%fd341, %fd344;
	mov.u64 	%rd378, %rd381;
	@%p50 bra 	$L__BB7_155;
	setp.lt.s64 	%p51, %rd381, %rd243;
	selp.f64 	%fd341, %fd344, %fd208, %p51;
	min.s64 	%rd378, %rd381, %rd243;
$L__BB7_155:
	add.s64 	%rd247, %rd376, -8200;
	// begin inline asm
	ld.global.nc.u64 %rd246, [%rd247];
	// end inline asm
	add.s64 	%rd249, %rd376, -8192;
	// begin inline asm
	ld.global.nc.u64 %rd248, [%rd249];
	// end inline asm
	mov.b64 	%fd213, %rd246;
	abs.f64 	%fd214, %fd341;
	abs.f64 	%fd215, %fd213;
	setp.lt.f64 	%p52, %fd214, %fd215;
	mov.f64 	%fd342, %fd213;
	mov.u64 	%rd379, %rd248;
	@%p52 bra 	$L__BB7_158;
	setp.lt.f64 	%p53, %fd215, %fd214;
	mov.f64 	%fd342, %fd341;
	mov.u64 	%rd379, %rd378;
	@%p53 bra 	$L__BB7_158;
	setp.lt.s64 	%p54, %rd378, %rd248;
	selp.f64 	%fd342, %fd341, %fd213, %p54;
	min.s64 	%rd379, %rd378, %rd248;
$L__BB7_158:
	add.s64 	%rd251, %rd376, -4104;
	// begin inline asm
	ld.global.nc.u64 %rd250, [%rd251];
	// end inline asm
	add.s64 	%rd253, %rd376, -4096;
	// begin inline asm
	ld.global.nc.u64 %rd252, [%rd253];
	// end inline asm
	mov.b64 	%fd218, %rd250;
	abs.f64 	%fd219, %fd342;
	abs.f64 	%fd220, %fd218;
	setp.lt.f64 	%p55, %fd219, %fd220;
	mov.f64 	%fd343, %fd218;
	mov.u64 	%rd380, %rd252;
	@%p55 bra 	$L__BB7_161;
	setp.lt.f64 	%p56, %fd220, %fd219;
	mov.f64 	%fd343, %fd342;
	mov.u64 	%rd380, %rd379;
	@%p56 bra 	$L__BB7_161;
	setp.lt.s64 	%p57, %rd379, %rd252;
	selp.f64 	%fd343, %fd342, %fd218, %p57;
	min.s64 	%rd380, %rd379, %rd252;
$L__BB7_161:
	add.s64 	%rd255, %rd376, -8;
	// begin inline asm
	ld.global.nc.u64 %rd254, [%rd255];
	// end inline asm
	// begin inline asm
	ld.global.nc.u64 %rd256, [%rd376];
	// end inline asm
	mov.b64 	%fd223, %rd254;
	abs.f64 	%fd224, %fd343;
	abs.f64 	%fd225, %fd223;
	setp.lt.f64 	%p58, %fd224, %fd225;
	mov.f64 	%fd344, %fd223;
	mov.u64 	%rd381, %rd256;
	@%p58 bra 	$L__BB7_164;
	setp.lt.f64 	%p59, %fd225, %fd224;
	mov.f64 	%fd344, %fd343;
	mov.u64 	%rd381, %rd380;
	@%p59 bra 	$L__BB7_164;
	setp.lt.s64 	%p60, %rd380, %rd256;
	selp.f64 	%fd344, %fd343, %fd223, %p60;
	min.s64 	%rd381, %rd380, %rd256;
$L__BB7_164:
	add.s32 	%r387, %r387, 1024;
	add.s64 	%rd376, %rd376, 16384;
	add.s32 	%r388, %r388, 1024;
	setp.lt.s32 	%p61, %r387, %r20;
	@%p61 bra 	$L__BB7_152;
$L__BB7_165:
	// begin inline asm
	mov.u32 %r48, %laneid;
	// end inline asm
	mov.b64 	%rd258, %fd344;
	mov.b64 	{%r50, %r55}, %rd258;
	mov.b32 	%r66, 1;
	mov.b32 	%r67, 31;
	mov.b32 	%r68, -1;
	// begin inline asm
	shfl.sync.down.b32 %r49, %r50, %r66, %r67, %r68;
	// end inline asm
	// begin inline asm
	shfl.sync.down.b32 %r54, %r55, %r66, %r67, %r68;
	// end inline asm
	mov.b64 	%rd259, {%r49, %r54};
	mov.b64 	%fd229, %rd259;
	mov.b64 	{%r60, %r65}, %rd381;
	// begin inline asm
	shfl.sync.down.b32 %r59, %r60, %r66, %r67, %r68;
	// end inline asm
	// begin inline asm
	shfl.sync.down.b32 %r64, %r65, %r66, %r67, %r68;
	// end inline asm
	mov.b64 	%rd150, {%r59, %r64};
	setp.gt.s32 	%p62, %r48, 30;
	mov.f64 	%fd346, %fd344;
	mov.u64 	%rd383, %rd381;
	@%p62 bra 	$L__BB7_169;
	abs.f64 	%fd230, %fd344;
	abs.f64 	%fd231, %fd229;
	setp.lt.f64 	%p63, %fd230, %fd231;
	mov.f64 	%fd346, %fd229;
	mov.u64 	%rd383, %rd150;
	@%p63 bra 	$L__BB7_169;
	setp.lt.f64 	%p64, %fd231, %fd230;
	mov.f64 	%fd346, %fd344;
	mov.u64 	%rd383, %rd381;
	@%p64 bra 	$L__BB7_169;
	setp.lt.s64 	%p65, %rd381, %rd150;
	selp.f64 	%fd346, %fd344, %fd229, %p65;
	min.s64 	%rd383, %rd381, %rd150;
$L__BB7_169:
	mov.b64 	%rd260, %fd346;
	mov.b64 	{%r70, %r75}, %rd260;
	mov.b32 	%r86, 2;
	mov.b32 	%r87, 31;
	mov.b32 	%r88, -1;
	// begin inline asm
	shfl.sync.down.b32 %r69, %r70, %r86, %r87, %r88;
	// end inline asm
	// begin inline asm
	shfl.sync.down.b32 %r74, %r75, %r86, %r87, %r88;
	// end inline asm
	mov.b64 	%rd261, {%r69, %r74};
	mov.b64 	%fd234, %rd261;
	mov.b64 	{%r80, %r85}, %rd383;
	// begin inline asm
	shfl.sync.down.b32 %r79, %r80, %r86, %r87, %r88;
	// end inline asm
	// begin inline asm
	shfl.sync.down.b32 %r84, %r85, %r86, %r87, %r88;
	// end inline asm
	mov.b64 	%rd153, {%r79, %r84};
	setp.gt.s32 	%p66, %r48, 29;
	mov.f64 	%fd347, %fd346;
	mov.u64 	%rd384, %rd383;
	@%p66 bra 	$L__BB7_173;
	abs.f64 	%fd235, %fd346;
	abs.f64 	%fd236, %fd234;
	setp.lt.f64 	%p67, %fd235, %fd236;
	mov.f64 	%fd347, %fd234;
	mov.u64 	%rd384, %rd153;
	@%p67 bra 	$L__BB7_173;
	setp.lt.f64 	%p68, %fd236, %fd235;
	mov.f64 	%fd347, %fd346;
	mov.u64 	%rd384, %rd383;
	@%p68 bra 	$L__BB7_173;
	setp.lt.s64 	%p69, %rd383, %rd153;
	selp.f64 	%fd347, %fd346, %fd234, %p69;
	min.s64 	%rd384, %rd383, %rd153;
$L__BB7_173:
	mov.b64 	%rd262, %fd347;
	mov.b64 	{%r90, %r95}, %rd262;
	mov.b32 	%r106, 4;
	mov.b32 	%r107, 31;
	mov.b32 	%r108, -1;
	// begin inline asm
	shfl.sync.down.b32 %r89, %r90, %r106, %r107, %r108;
	// end inline asm
	// begin inline asm
	shfl.sync.down.b32 %r94, %r95, %r106, %r107, %r108;
	// end inline asm
	mov.b64 	%rd263, {%r89, %r94};
	mov.b64 	%fd239, %rd263;
	mov.b64 	{%r100, %r105}, %rd384;
	// begin inline asm
	shfl.sync.down.b32 %r99, %r100, %r106, %r107, %r108;
	// end inline asm
	// begin inline asm
	shfl.sync.down.b32 %r104, %r105, %r106, %r107, %r108;
	// end inline asm
	mov.b64 	%rd156, {%r99, %r104};
	setp.gt.s32 	%p70, %r48, 27;
	mov.f64 	%fd348, %fd347;
	mov.u64 	%rd385, %rd384;
	@%p70 bra 	$L__BB7_177;
	abs.f64 	%fd240, %fd347;
	abs.f64 	%fd241, %fd239;
	setp.lt.f64 	%p71, %fd240, %fd241;
	mov.f64 	%fd348, %fd239;
	mov.u64 	%rd385, %rd156;
	@%p71 bra 	$L__BB7_177;
	setp.lt.f64 	%p72, %fd241, %fd240;
	mov.f64 	%fd348, %fd347;
	mov.u64 	%rd385, %rd384;
	@%p72 bra 	$L__BB7_177;
	setp.lt.s64 	%p73, %rd384, %rd156;
	selp.f64 	%fd348, %fd347, %fd239, %p73;
	min.s64 	%rd385, %rd384, %rd156;
$L__BB7_177:
	mov.b64 	%rd264, %fd348;
	mov.b64 	{%r110, %r115}, %rd264;
	mov.b32 	%r126, 8;
	mov.b32 	%r127, 31;
	mov.b32 	%r128, -1;
	// begin inline asm
	shfl.sync.down.b32 %r109, %r110, %r126, %r127, %r128;
	// end inline asm
	// begin inline asm
	shfl.sync.down.b32 %r114, %r115, %r126, %r127, %r128;
	// end inline asm
	mov.b64 	%rd265, {%r109, %r114};
	mov.b64 	%fd244, %rd265;
	mov.b64 	{%r120, %r125}, %rd385;
	// begin inline asm
	shfl.sync.down.b32 %r119, %r120, %r126, %r127, %r128;
	// end inline asm
	// begin inline asm
	shfl.sync.down.b32 %r124, %r125, %r126, %r127, %r128;
	// end inline asm
	mov.b64 	%rd159, {%r119, %r124};
	setp.gt.s32 	%p74, %r48, 23;
	mov.f64 	%fd349, %fd348;
	mov.u64 	%rd386, %rd385;
	@%p74 bra 	$L__BB7_181;
	abs.f64 	%fd245, %fd348;
	abs.f64 	%fd246, %fd244;
	setp.lt.f64 	%p75, %fd245, %fd246;
	mov.f64 	%fd349, %fd244;
	mov.u64 	%rd386, %rd159;
	@%p75 bra 	$L__BB7_181;
	setp.lt.f64 	%p76, %fd246, %fd245;
	mov.f64 	%fd349, %fd348;
	mov.u64 	%rd386, %rd385;
	@%p76 bra 	$L__BB7_181;
	setp.lt.s64 	%p77, %rd385, %rd159;
	selp.f64 	%fd349, %fd348, %fd244, %p77;
	min.s64 	%rd386, %rd385, %rd159;
$L__BB7_181:
	mov.b64 	%rd266, %fd349;
	mov.b64 	{%r130, %r135}, %rd266;
	mov.b32 	%r146, 16;
	mov.b32 	%r147, 31;
	mov.b32 	%r148, -1;
	// begin inline asm
	shfl.sync.down.b32 %r129, %r130, %r146, %r147, %r148;
	// end inline asm
	// begin inline asm
	shfl.sync.down.b32 %r134, %r135, %r146, %r147, %r148;
	// end inline asm
	mov.b64 	%rd267, {%r129, %r134};
	mov.b64 	%fd249, %rd267;
	mov.b64 	{%r140, %r145}, %rd386;
	// begin inline asm
	shfl.sync.down.b32 %r139, %r140, %r146, %r147, %r148;
	// end inline asm
	// begin inline asm
	shfl.sync.down.b32 %r144, %r145, %r146, %r147, %r148;
	// end inline asm
	mov.b64 	%rd162, {%r139, %r144};
	setp.gt.s32 	%p78, %r48, 15;
	mov.f64 	%fd357, %fd349;
	mov.u64 	%rd394, %rd386;
	@%p78 bra 	$L__BB7_185;
	abs.f64 	%fd250, %fd349;
	abs.f64 	%fd251, %fd249;
	setp.lt.f64 	%p79, %fd250, %fd251;
	mov.f64 	%fd357, %fd249;
	mov.u64 	%rd394, %rd162;
	@%p79 bra 	$L__BB7_185;
	setp.lt.f64 	%p80, %fd251, %fd250;
	mov.f64 	%fd357, %fd349;
	mov.u64 	%rd394, %rd386;
	@%p80 bra 	$L__BB7_185;
	setp.lt.s64 	%p81, %rd386, %rd162;
	selp.f64 	%fd357, %fd349, %fd249, %p81;
	min.s64 	%rd394, %rd386, %rd162;
$L__BB7_185:
	setp.ne.s32 	%p82, %r48, 0;
	@%p82 bra 	$L__BB7_187;
	shr.u32 	%r149, %r16, 1;
	and.b32  	%r150, %r149, 496;
	mov.u32 	%r151, _ZN6thrust24THRUST_300001_SM_1000_NS8cuda_cub4core6detail5shmemE;
	add.s32 	%r152, %r151, %r150;
	st.shared.f64 	[%r152+8], %fd357;
	st.shared.u64 	[%r152+16], %rd394;
$L__BB7_187:
	bar.sync 	0;
	setp.ne.s32 	%p83, %r16, 0;
	@%p83 bra 	$L__BB7_209;
	ld.shared.f64 	%fd254, [_ZN6thrust24THRUST_300001_SM_1000_NS8cuda_cub4core6detail5shmemE+24];
	ld.shared.u64 	%rd165, [_ZN6thrust24THRUST_300001_SM_1000_NS8cuda_cub4core6detail5shmemE+32];
	abs.f64 	%fd255, %fd357;
	abs.f64 	%fd256, %fd254;
	setp.lt.f64 	%p84, %fd255, %fd256;
	mov.f64 	%fd351, %fd254;
	mov.u64 	%rd388, %rd165;
	@%p84 bra 	$L__BB7_191;
	setp.lt.f64 	%p85, %fd256, %fd255;
	mov.f64 	%fd351, %fd357;
	mov.u64 	%rd388, %rd394;
	@%p85 bra 	$L__BB7_191;
	setp.lt.s64 	%p86, %rd394, %rd165;
	selp.f64 	%fd351, %fd357, %fd254, %p86;
	min.s64 	%rd388, %rd394, %rd165;
$L__BB7_191:
	ld.shared.f64 	%fd259, [_ZN6thrust24THRUST_300001_SM_1000_NS8cuda_cub4core6detail5shmemE+40];
	ld.shared.u64 	%rd168, [_ZN6thrust24THRUST_300001_SM_1000_NS8cuda_cub4core6detail5shmemE+48];
	abs.f64 	%fd260, %fd351;
	abs.f64 	%fd261, %fd259;
	setp.lt.f64 	%p87, %fd260, %fd261;
	mov.f64 	%fd352, %fd259;
	mov.u64 	%rd389, %rd168;
	@%p87 bra 	$L__BB7_194;
	setp.lt.f64 	%p88, %fd261, %fd260;
	mov.f64 	%fd352, %fd351;
	mov.u64 	%rd389, %rd388;
	@%p88 bra 	$L__BB7_194;
	setp.lt.s64 	%p89, %rd388, %rd168;
	selp.f64 	%fd352, %fd351, %fd259, %p89;
	min.s64 	%rd389, %rd388, %rd168;
$L__BB7_194:
	ld.shared.f64 	%fd264, [_ZN6thrust24THRUST_300001_SM_1000_NS8cuda_cub4core6detail5shmemE+56];
	ld.shared.u64 	%rd171, [_ZN6thrust24THRUST_300001_SM_1000_NS8cuda_cub4core6detail5shmemE+64];
	abs.f64 	%fd265, %fd352;
	abs.f64 	%fd266, %fd264;
	setp.lt.f64 	%p90, %fd265, %fd266;
	mov.f64 	%fd353, %fd264;
	mov.u64 	%rd390, %rd171;
	@%p90 bra 	$L__BB7_197;
	setp.lt.f64 	%p91, %fd266, %fd265;
	mov.f64 	%fd353, %fd352;
	mov.u64 	%rd390, %rd389;
	@%p91 bra 	$L__BB7_197;
	setp.lt.s64 	%p92, %rd389, %rd171;
	selp.f64 	%fd353, %fd352, %fd264, %p92;
	min.s64 	%rd390, %rd389, %rd171;
$L__BB7_197:
	ld.shared.f64 	%fd269, [_ZN6thrust24THRUST_300001_SM_1000_NS8cuda_cub4core6detail5shmemE+72];
	ld.shared.u64 	%rd174, [_ZN6thrust24THRUST_300001_SM_1000_NS8cuda_cub4core6detail5shmemE+80];
	abs.f64 	%fd270, %fd353;
	abs.f64 	%fd271, %fd269;
	setp.lt.f64 	%p93, %fd270, %fd271;
	mov.f64 	%fd354, %fd269;
	mov.u64 	%rd391, %rd174;
	@%p93 bra 	$L__BB7_200;
	setp.lt.f64 	%p94, %fd271, %fd270;
	mov.f64 	%fd354, %fd353;
	mov.u64 	%rd391, %rd390;
	@%p94 bra 	$L__BB7_200;
	setp.lt.s64 	%p95, %rd390, %rd174;
	selp.f64 	%fd354, %fd353, %fd269, %p95;
	min.s64 	%rd391, %rd390, %rd174;
$L__BB7_200:
	ld.shared.f64 	%fd274, [_ZN6thrust24THRUST_300001_SM_1000_NS8cuda_cub4core6detail5shmemE+88];
	ld.shared.u64 	%rd177, [_ZN6thrust24THRUST_300001_SM_1000_NS8cuda_cub4core6detail5shmemE+96];
	abs.f64 	%fd275, %fd354;
	abs.f64 	%fd276, %fd274;
	setp.lt.f64 	%p96, %fd275, %fd276;
	mov.f64 	%fd355, %fd274;
	mov.u64 	%rd392, %rd177;
	@%p96 bra 	$L__BB7_203;
	setp.lt.f64 	%p97, %fd276, %fd275;
	mov.f64 	%fd355, %fd354;
	mov.u64 	%rd392, %rd391;
	@%p97 bra 	$L__BB7_203;
	setp.lt.s64 	%p98, %rd391, %rd177;
	selp.f64 	%fd355, %fd354, %fd274, %p98;
	min.s64 	%rd392, %rd391, %rd177;
$L__BB7_203:
	ld.shared.f64 	%fd279, [_ZN6thrust24THRUST_300001_SM_1000_NS8cuda_cub4core6detail5shmemE+104];
	ld.shared.u64 	%rd180, [_ZN6thrust24THRUST_300001_SM_1000_NS8cuda_cub4core6detail5shmemE+112];
	abs.f64 	%fd280, %fd355;
	abs.f64 	%fd281, %fd279;
	setp.lt.f64 	%p99, %fd280, %fd281;
	mov.f64 	%fd356, %fd279;
	mov.u64 	%rd393, %rd180;
	@%p99 bra 	$L__BB7_206;
	setp.lt.f64 	%p100, %fd281, %fd280;
	mov.f64 	%fd356, %fd355;
	mov.u64 	%rd393, %rd392;
	@%p100 bra 	$L__BB7_206;
	setp.lt.s64 	%p101, %rd392, %rd180;
	selp.f64 	%fd356, %fd355, %fd279, %p101;
	min.s64 	%rd393, %rd392, %rd180;
$L__BB7_206:
	ld.shared.f64 	%fd284, [_ZN6thrust24THRUST_300001_SM_1000_NS8cuda_cub4core6detail5shmemE+120];
	ld.shared.u64 	%rd183, [_ZN6thrust24THRUST_300001_SM_1000_NS8cuda_cub4core6detail5shmemE+128];
	abs.f64 	%fd285, %fd356;
	abs.f64 	%fd286, %fd284;
	setp.lt.f64 	%p102, %fd285, %fd286;
	mov.u64 	%rd394, %rd183;
	mov.f64 	%fd357, %fd284;
	@%p102 bra 	$L__BB7_209;
	setp.lt.f64 	%p103, %fd286, %fd285;
	mov.u64 	%rd394, %rd393;
	mov.f64 	%fd357, %fd356;
	@%p103 bra 	$L__BB7_209;
	setp.lt.s64 	%p104, %rd393, %rd183;
	selp.f64 	%fd357, %fd356, %fd284, %p104;
	min.s64 	%rd394, %rd393, %rd183;
$L__BB7_209:
	mov.u32 	%r376, %tid.x;
	setp.ne.s32 	%p221, %r376, 0;
	@%p221 bra 	$L__BB7_211;
	ld.param.u64 	%rd326, [_ZN6thrust24THRUST_300001_SM_1000_NS8cuda_cub4core6detail13_kernel_agentINS1_8__reduce11ReduceAgentIPN4cuda3std3__45tupleIJdlEEESC_SB_iNS1_9__extrema9arg_max_fIdl13AbsComparatorEEEEJSC_SC_iSG_EEEvDpT0__param_1];
	cvta.to.global.u64 	%rd317, %rd326;
	st.global.f64 	[%rd317], %fd357;
	st.global.u64 	[%rd317+8], %rd394;
$L__BB7_211:
	ret;

}
	// .globl	_ZN6thrust24THRUST_300001_SM_1000_NS8cuda_cub4core6detail13_kernel_agentINS1_8__reduce11ReduceAgentINS0_12zip_iteratorIN4cuda3std3__45tupleIJNS0_10device_ptrIdEENS0_17counting_iteratorIlNS0_11use_defaultESF_SF_EEEEEEEPNSB_IJdlEEESJ_lNS1_9__extrema9arg_max_fIdl13AbsComparatorEEEEJSI_SK_lSO_EEEvDpT0_
.visible .entry _ZN6thrust24THRUST_300001_SM_1000_NS8cuda_cub4core6detail13_kernel_agentINS1_8__reduce11ReduceAgentINS0_12zip_iteratorIN4cuda3std3__45tupleIJNS0_10device_ptrIdEENS0_17counting_iteratorIlNS0_11use_defaultESF_SF_EEEEEEEPNSB_IJdlEEESJ_lNS1_9__extrema9arg_max_fIdl13AbsComparatorEEEEJSI_SK_lSO_EEEvDpT0_(
	.param .align 8 .b8 _ZN6thrust24THRUST_300001_SM_1000_NS8cuda_cub4core6detail13_kernel_agentINS1_8__reduce11ReduceAgentINS0_12zip_iteratorIN4cuda3std3__45tupleIJNS0_10device_ptrIdEENS0_17counting_iteratorIlNS0_11use_defaultESF_SF_EEEEEEEPNSB_IJdlEEESJ_lNS1_9__extrema9arg_max_fIdl13AbsComparatorEEEEJSI_SK_lSO_EEEvDpT0__param_0[16],
	.param .u64 .ptr .align 1 _ZN6thrust24THRUST_300001_SM_1000_NS8cuda_cub4core6detail13_kernel_agentINS1_8__reduce11ReduceAgentINS0_12zip_iteratorIN4cuda3std3__45tupleIJNS0_10device_ptrIdEENS0_17counting_iteratorIlNS0_11use_defaultESF_SF_EEEEEEEPNSB_IJdlEEESJ_lNS1_9__extrema9arg_max_fIdl13AbsComparatorEEEEJSI_SK_lSO_EEEvDpT0__param_1,
	.param .u64 _ZN6thrust24THRUST_300001_SM_1000_NS8cuda_cub4core6detail13_kernel_agentINS1_8__reduce11ReduceAgentINS0_12zip_iteratorIN4cuda3std3__45tupleIJNS0_10device_ptrIdEENS0_17counting_iteratorIlNS0_11use_defaultESF_SF_EEEEEEEPNSB_IJdlEEESJ_lNS1_9__extrema9arg_max_fIdl13AbsComparatorEEEEJSI_SK_lSO_EEEvDpT0__param_2,
	.param .align 1 .b8 _ZN6thrust24THRUST_300001_SM_1000_NS8cuda_cub4core6detail13_kernel_agentINS1_8__reduce11ReduceAgentINS0_12zip_iteratorIN4cuda3std3__45tupleIJNS0_10device_ptrIdEENS0_17counting_iteratorIlNS0_11use_defaultESF_SF_EEEEEEEPNSB_IJdlEEESJ_lNS1_9__extrema9arg_max_fIdl13AbsComparatorEEEEJSI_SK_lSO_EEEvDpT0__param_3[1]
)
.maxntid 256
{
	.reg .pred 	%p<213>;
	.reg .b32 	%r<391>;
	.reg .b64 	%rd<341>;
	.reg .b64 	%fd<352>;

	ld.param.u64 	%rd192, [_ZN6thrust24THRUST_300001_SM_1000_NS8cuda_cub4core6detail13_kernel_agentINS1_8__reduce11ReduceAgentINS0_12zip_iteratorIN4cuda3std3__45tupleIJNS0_10device_ptrIdEENS0_17counting_iteratorIlNS0_11use_defaultESF_SF_EEEEEEEPNSB_IJdlEEESJ_lNS1_9__extrema9arg_max_fIdl13AbsComparatorEEEEJSI_SK_lSO_EEEvDpT0__param_0+8];
	ld.param.u64 	%rd191, [_ZN6thrust24THRUST_300001_SM_1000_NS8cuda_cub4core6detail13_kernel_agentINS1_8__reduce11ReduceAgentINS0_12zip_iteratorIN4cuda3std3__45tupleIJNS0_10device_ptrIdEENS0_17counting_iteratorIlNS0_11use_defaultESF_SF_EEEEEEEPNSB_IJdlEEESJ_lNS1_9__extrema9arg_max_fIdl13AbsComparatorEEEEJSI_SK_lSO_EEEvDpT0__param_0];
	ld.param.u64 	%rd194, [_ZN6thrust24THRUST_300001_SM_1000_NS8cuda_cub4core6detail13_kernel_agentINS1_8__reduce11ReduceAgentINS0_12zip_iteratorIN4cuda3std3__45tupleIJNS0_10device_ptrIdEENS0_17counting_iteratorIlNS0_11use_defaultESF_SF_EEEEEEEPNSB_IJdlEEESJ_lNS1_9__extrema9arg_max_fIdl13AbsComparatorEEEEJSI_SK_lSO_EEEvDpT0__param_2];
	setp.eq.s64 	%p1, %rd194, 0;
	@%p1 bra 	$L__BB8_206;
	cvta.to.global.u64 	%rd1, %rd191;
	setp.gt.s64 	%p2, %rd194, 1279;
	@%p2 bra 	$L__BB8_122;
	cvt.u32.u64 	%r1, %rd194;
	mov.u32 	%r2, %tid.x;
	setp.ge.s32 	%p96, %r2, %r1;
	mov.f64 	%fd298, 0d0000000000000000;
	mov.b64 	%rd283, 0;
	mov.u32 	%r385, %r2;
	@%p96 bra 	$L__BB8_4;
	cvt.u64.u32 	%rd239, %r2;
	mul.wide.u32 	%rd240, %r2, 8;
	add.s64 	%rd241, %rd1, %rd240;
	add.s64 	%rd283, %rd192, %rd239;
	ld.global.f64 	%fd298, [%rd241];
	add.s32 	%r385, %r2, 256;
$L__BB8_4:
	setp.ge.s32 	%p97, %r385, %r1;
	@%p97 bra 	$L__BB8_26;
	not.b32 	%r154, %r385;
	add.s32 	%r5, %r154, %r1;
	and.b32  	%r155, %r5, 768;
	setp.eq.s32 	%p98, %r155, 768;
	@%p98 bra 	$L__BB8_11;
	cvt.u64.u32 	%rd243, %r385;
	add.s64 	%rd274, %rd192, %rd243;
	mul.wide.u32 	%rd244, %r385, 8;
	add.s64 	%rd273, %rd1, %rd244;
	shr.u32 	%r156, %r5, 8;
	add.s32 	%r157, %r156, 1;
	and.b32  	%r158, %r157, 3;
	neg.s32 	%r383, %r158;
$L__BB8_7:
	.pragma "nounroll";
	mov.u64 	%rd9, %rd283;
	mov.f64 	%fd3, %fd298;
	ld.global.f64 	%fd4, [%rd273];
	abs.f64 	%fd5, %fd3;
	abs.f64 	%fd6, %fd4;
	setp.lt.f64 	%p99, %fd5, %fd6;
	mov.u64 	%rd283, %rd274;
	mov.f64 	%fd298, %fd4;
	@%p99 bra 	$L__BB8_10;
	setp.lt.f64 	%p100, %fd6, %fd5;
	mov.u64 	%rd283, %rd9;
	mov.f64 	%fd298, %fd3;
	@%p100 bra 	$L__BB8_10;
	setp.lt.s64 	%p101, %rd9, %rd274;
	min.s64 	%rd283, %rd9, %rd274;
	selp.f64 	%fd298, %fd3, %fd4, %p101;
$L__BB8_10:
	add.s32 	%r385, %r385, 256;
	add.s64 	%rd274, %rd274, 256;
	add.s64 	%rd273, %rd273, 2048;
	add.s32 	%r383, %r383, 1;
	setp.ne.s32 	%p102, %r383, 0;
	@%p102 bra 	$L__BB8_7;
$L__BB8_11:
	setp.lt.u32 	%p103, %r5, 768;
	@%p103 bra 	$L__BB8_26;
	add.s32 	%r386, %r385, 512;
$L__BB8_13:
	mov.u32 	%r13, %r386;
	add.s32 	%r159, %r13, -512;
	cvt.s64.s32 	%rd245, %r159;
	mul.wide.s32 	%rd246, %r159, 8;
	add.s64 	%rd17, %rd1, %rd246;
	add.s64 	%rd18, %rd192, %rd245;
	ld.global.f64 	%fd12, [%rd17];
	abs.f64 	%fd13, %fd298;
	abs.f64 	%fd14, %fd12;
	setp.lt.f64 	%p104, %fd13, %fd14;
	mov.u64 	%rd280, %rd18;
	mov.f64 	%fd295, %fd12;
	@%p104 bra 	$L__BB8_16;
	setp.lt.f64 	%p105, %fd14, %fd13;
	mov.u64 	%rd280, %rd283;
	mov.f64 	%fd295, %fd298;
	@%p105 bra 	$L__BB8_16;
	setp.lt.s64 	%p106, %rd283, %rd18;
	min.s64 	%rd280, %rd283, %rd18;
	selp.f64 	%fd295, %fd298, %fd12, %p106;
$L__BB8_16:
	add.s32 	%r160, %r13, -256;
	cvt.s64.s32 	%rd247, %r160;
	add.s64 	%rd21, %rd192, %rd247;
	ld.global.f64 	%fd17, [%rd17+2048];
	abs.f64 	%fd18, %fd295;
	abs.f64 	%fd19, %fd17;
	setp.lt.f64 	%p107, %fd18, %fd19;
	mov.u64 	%rd281, %rd21;
	mov.f64 	%fd296, %fd17;
	@%p107 bra 	$L__BB8_19;
	setp.lt.f64 	%p108, %fd19, %fd18;
	mov.u64 	%rd281, %rd280;
	mov.f64 	%fd296, %fd295;
	@%p108 bra 	$L__BB8_19;
	setp.lt.s64 	%p109, %rd280, %rd21;
	min.s64 	%rd281, %rd280, %rd21;
	selp.f64 	%fd296, %fd295, %fd17, %p109;
$L__BB8_19:
	cvt.s64.s32 	%rd248, %r13;
	add.s64 	%rd24, %rd192, %rd248;
	ld.global.f64 	%fd22, [%rd17+4096];
	abs.f64 	%fd23, %fd296;
	abs.f64 	%fd24, %fd22;
	setp.lt.f64 	%p110, %fd23, %fd24;
	mov.u64 	%rd282, %rd24;
	mov.f64 	%fd297, %fd22;
	@%p110 bra 	$L__BB8_22;
	setp.lt.f64 	%p111, %fd24, %fd23;
	mov.u64 	%rd282, %rd281;
	mov.f64 	%fd297, %fd296;
	@%p111 bra 	$L__BB8_22;
	setp.lt.s64 	%p112, %rd281, %rd24;
	min.s64 	%rd282, %rd281, %rd24;
	selp.f64 	%fd297, %fd296, %fd22, %p112;
$L__BB8_22:
	add.s32 	%r161, %r13, 256;
	cvt.s64.s32 	%rd249, %r161;
	add.s64 	%rd27, %rd192, %rd249;
	ld.global.f64 	%fd27, [%rd17+6144];
	abs.f64 	%fd28, %fd297;
	abs.f64 	%fd29, %fd27;
	setp.lt.f64 	%p113, %fd28, %fd29;
	mov.u64 	%rd283, %rd27;
	mov.f64 	%fd298, %fd27;
	@%p113 bra 	$L__BB8_25;
	setp.lt.f64 	%p114, %fd29, %fd28;
	mov.u64 	%rd283, %rd282;
	mov.f64 	%fd298, %fd297;
	@%p114 bra 	$L__BB8_25;
	setp.lt.s64 	%p115, %rd282, %rd27;
	min.s64 	%rd283, %rd282, %rd27;
	selp.f64 	%fd298, %fd297, %fd27, %p115;
$L__BB8_25:
	add.s32 	%r386, %r13, 1024;
	add.s32 	%r162, %r13, 512;
	setp.lt.s32 	%p116, %r162, %r1;
	@%p116 bra 	$L__BB8_13;
$L__BB8_26:
	setp.lt.s32 	%p117, %r1, 256;
	@%p117 bra 	$L__BB8_71;
	// begin inline asm
	mov.u32 %r276, %laneid;
	// end inline asm
	mov.b64 	%rd260, %fd298;
	mov.b64 	{%r278, %r283}, %rd260;
	mov.b32 	%r294, 1;
	mov.b32 	%r295, 31;
	mov.b32 	%r296, -1;
	// begin inline asm
	shfl.sync.down.b32 %r277, %r278, %r294, %r295, %r296;
	// end inline asm
	// begin inline asm
	shfl.sync.down.b32 %r282, %r283, %r294, %r295, %r296;
	// end inline asm
	mov.b64 	%rd261, {%r277, %r282};
	mov.b64 	%fd33, %rd261;
	mov.b64 	{%r288, %r293}, %rd283;
	// begin inline asm
	shfl.sync.down.b32 %r287, %r288, %r294, %r295, %r296;
	// end inline asm
	// begin inline asm
	shfl.sync.down.b32 %r292, %r293, %r294, %r295, %r296;
	// end inline asm
	mov.b64 	%rd31, {%r287, %r292};
	setp.gt.s32 	%p169, %r276, 30;
	mov.u64 	%rd285, %rd283;
	mov.f64 	%fd300, %fd298;
	@%p169 bra 	$L__BB8_31;
	abs.f64 	%fd34, %fd298;
	abs.f64 	%fd35, %fd33;
	setp.lt.f64 	%p170, %fd34, %fd35;
	mov.u64 	%rd285, %rd31;
	mov.f64 	%fd300, %fd33;
	@%p170 bra 	$L__BB8_31;
	setp.lt.f64 	%p171, %fd35, %fd34;
	mov.u64 	%rd285, %rd283;
	mov.f64 	%fd300, %fd298;
	@%p171 bra 	$L__BB8_31;
	setp.lt.s64 	%p172, %rd283, %rd31;
	min.s64 	%rd285, %rd283, %rd31;
	selp.f64 	%fd300, %fd298, %fd33, %p172;
$L__BB8_31:
	mov.b64 	%rd262, %fd300;
	mov.b64 	{%r298, %r303}, %rd262;
	mov.b32 	%r314, 2;
	mov.b32 	%r315, 31;
	mov.b32 	%r316, -1;
	// begin inline asm
	shfl.sync.down.b32 %r297, %r298, %r314, %r315, %r316;
	// end inline asm
	// begin inline asm
	shfl.sync.down.b32 %r302, %r303, %r314, %r315, %r316;
	// end inline asm
	mov.b64 	%rd263, {%r297, %r302};
	mov.b64 	%fd38, %rd263;
	mov.b64 	{%r308, %r313}, %rd285;
	// begin inline asm
	shfl.sync.down.b32 %r307, %r308, %r314, %r315, %r316;
	// end inline asm
	// begin inline asm
	shfl.sync.down.b32 %r312, %r313, %r314, %r315, %r316;
	// end inline asm
	mov.b64 	%rd34, {%r307, %r312};
	setp.gt.s32 	%p173, %r276, 29;
	mov.u64 	%rd286, %rd285;
	mov.f64 	%fd301, %fd300;
	@%p173 bra 	$L__BB8_35;
	abs.f64 	%fd39, %fd300;
	abs.f64 	%fd40, %fd38;
	setp.lt.f64 	%p174, %fd39, %fd40;
	mov.u64 	%rd286, %rd34;
	mov.f64 	%fd301, %fd38;
	@%p174 bra 	$L__BB8_35;
	setp.lt.f64 	%p175, %fd40, %fd39;
	mov.u64 	%rd286, %rd285;
	mov.f64 	%fd301, %fd300;
	@%p175 bra 	$L__BB8_35;
	setp.lt.s64 	%p176, %rd285, %rd34;
	min.s64 	%rd286, %rd285, %rd34;
	selp.f64 	%fd301, %fd300, %fd38, %p176;
$L__BB8_35:
	mov.b64 	%rd264, %fd301;
	mov.b64 	{%r318, %r323}, %rd264;
	mov.b32 	%r334, 4;
	mov.b32 	%r335, 31;
	mov.b32 	%r336, -1;
	// begin inline asm
	shfl.sync.down.b32 %r317, %r318, %r334, %r335, %r336;
	// end inline asm
	// begin inline asm
	shfl.sync.down.b32 %r322, %r323, %r334, %r335, %r336;
	// end inline asm
	mov.b64 	%rd265, {%r317, %r322};
	mov.b64 	%fd43, %rd265;
	mov.b64 	{%r328, %r333}, %rd286;
	// begin inline asm
	shfl.sync.down.b32 %r327, %r328, %r334, %r335, %r336;
	// end inline asm
	// begin inline asm
	shfl.sync.down.b32 %r332, %r333, %r334, %r335, %r336;
	// end inline asm
	mov.b64 	%rd37, {%r327, %r332};
	setp.gt.s32 	%p177, %r276, 27;
	mov.u64 	%rd287, %rd286;
	mov.f64 	%fd302, %fd301;
	@%p177 bra 	$L__BB8_39;
	abs.f64 	%fd44, %fd301;
	abs.f64 	%fd45, %fd43;
	setp.lt.f64 	%p178, %fd44, %fd45;
	mov.u64 	%rd287, %rd37;
	mov.f64 	%fd302, %fd43;
	@%p178 bra 	$L__BB8_39;
	setp.lt.f64 	%p179, %fd45, %fd44;
	mov.u64 	%rd287, %rd286;
	mov.f64 	%fd302, %fd301;
	@%p179 bra 	$L__BB8_39;
	setp.lt.s64 	%p180, %rd286, %rd37;
	min.s64 	%rd287, %rd286, %rd37;
	selp.f64 	%fd302, %fd301, %fd43, %p180;
$L__BB8_39:
	mov.b64 	%rd266, %fd302;
	mov.b64 	{%r338, %r343}, %rd266;
	mov.b32 	%r354, 8;
	mov.b32 	%r355, 31;
	mov.b32 	%r356, -1;
	// begin inline asm
	shfl.sync.down.b32 %r337, %r338, %r354, %r355, %r356;
	// end inline asm
	// begin inline asm
	shfl.sync.down.b32 %r342, %r343, %r354, %r355, %r356;
	// end inline asm
	mov.b64 	%rd267, {%r337, %r342};
	mov.b64 	%fd48, %rd267;
	mov.b64 	{%r348, %r353}, %rd287;
	// begin inline asm
	shfl.sync.down.b32 %r347, %r348, %r354, %r355, %r356;
	// end inline asm
	// begin inline asm
	shfl.sync.down.b32 %r352, %r353, %r354, %r355, %r356;
	// end inline asm
	mov.b64 	%rd40, {%r347, %r352};
	setp.gt.s32 	%p181, %r276, 23;
	mov.u64 	%rd288, %rd287;
	mov.f64 	%fd303, %fd302;
	@%p181 bra 	$L__BB8_43;
	abs.f64 	%fd49, %fd302;
	abs.f64 	%fd50, %fd48;
	setp.lt.f64 	%p182, %fd49, %fd50;
	mov.u64 	%rd288, %rd40;
	mov.f64 	%fd303, %fd48;
	@%p182 bra 	$L__BB8_43;
	setp.lt.f64 	%p183, %fd50, %fd49;
	mov.u64 	%rd288, %rd287;
	mov.f64 	%fd303, %fd302;
	@%p183 bra 	$L__BB8_43;
	setp.lt.s64 	%p184, %rd287, %rd40;
	min.s64 	%rd288, %rd287, %rd40;
	selp.f64 	%fd303, %fd302, %fd48, %p184;
$L__BB8_43:
	mov.b64 	%rd268, %fd303;
	mov.b64 	{%r358, %r363}, %rd268;
	mov.b32 	%r374, 16;
	mov.b32 	%r375, 31;
	mov.b32 	%r376, -1;
	// begin inline asm
	shfl.sync.down.b32 %r357, %r358, %r374, %r375, %r376;
	// end inline asm
	// begin inline asm
	shfl.sync.down.b32 %r362, %r363, %r374, %r375, %r376;
	// end inline asm
	mov.b64 	%rd269, {%r357, %r362};
	mov.b64 	%fd53, %rd269;
	mov.b64 	{%r368, %r373}, %rd288;
	// begin inline asm
	shfl.sync.down.b32 %r367, %r368, %r374, %r375, %r376;
	// end inline asm
	// begin inline asm
	shfl.sync.down.b32 %r372, %r373, %r374, %r375, %r376;
	// end inline asm
	mov.b64 	%rd43, {%r367, %r372};
	setp.gt.s32 	%p185, %r276, 15;
	mov.u64 	%rd340, %rd288;
	mov.f64 	%fd351, %fd303;
	@%p185 bra 	$L__BB8_47;
	abs.f64 	%fd54, %fd303;
	abs.f64 	%fd55, %fd53;
	setp.lt.f64 	%p186, %fd54, %fd55;
	mov.u64 	%rd340, %rd43;
	mov.f64 	%fd351, %fd53;
	@%p186 bra 	$L__BB8_47;
	setp.lt.f64 	%p187, %fd55, %fd54;
	mov.u64 	%rd340, %rd288;
	mov.f64 	%fd351, %fd303;
	@%p187 bra 	$L__BB8_47;
	setp.lt.s64 	%p188, %rd288, %rd43;
	min.s64 	%rd340, %rd288, %rd43;
	selp.f64 	%fd351, %fd303, %fd53, %p188;
$L__BB8_47:
	setp.ne.s32 	%p189, %r276, 0;
	@%p189 bra 	$L__BB8_49;
	shr.u32 	%r377, %r2, 1;
	and.b32  	%r378, %r377, 496;
	mov.u32 	%r379, _ZN6thrust24THRUST_300001_SM_1000_NS8cuda_cub4core6detail5shmemE;
	add.s32 	%r380, %r379, %r378;
	st.shared.f64 	[%r380+8], %fd351;
	st.shared.u64 	[%r380+16], %rd340;
$L__BB8_49:
	bar.sync 	0;
	setp.ne.s32 	%p190, %r2, 0;
	@%p190 bra 	$L__BB8_204;
	ld.shared.f64 	%fd58, [_ZN6thrust24THRUST_300001_SM_1000_NS8cuda_cub4core6detail5shmemE+24];
	ld.shared.u64 	%rd46, [_ZN6thrust24THRUST_300001_SM_1000_NS8cuda_cub4core6detail5shmemE+32];
	abs.f64 	%fd59, %fd351;
	abs.f64 	%fd60, %fd58;
	setp.lt.f64 	%p191, %fd59, %fd60;
	mov.u64 	%rd290, %rd46;
	mov.f64 	%fd305, %fd58;
	@%p191 bra 	$L__BB8_53;
	setp.lt.f64 	%p192, %fd60, %fd59;
	mov.u64 	%rd290, %rd340;
	mov.f64 	%fd305, %fd351;
	@%p192 bra 	$L__BB8_53;
	setp.lt.s64 	%p193, %rd340, %rd46;
	min.s64 	%rd290, %rd340, %rd46;
	selp.f64 	%fd305, %fd351, %fd58, %p193;
$L__BB8_53:
	ld.shared.f64 	%fd63, [_ZN6thrust24THRUST_300001_SM_1000_NS8cuda_cub4core6detail5shmemE+40];
	ld.shared.u64 	%rd49, [_ZN6thrust24THRUST_300001_SM_1000_NS8cuda_cub4core6detail5shmemE+48];
	abs.f64 	%fd64, %fd305;
	abs.f64 	%fd65, %fd63;
	setp.lt.f64 	%p194, %fd64, %fd65;
	mov.u64 	%rd291, %rd49;
	mov.f64 	%fd306, %fd63;
	@%p194 bra 	$L__BB8_56;
	setp.lt.f64 	%p195, %fd65, %fd64;
	mov.u64 	%rd291, %rd290;
	mov.f64 	%fd306, %fd305;
	@%p195 bra 	$L__BB8_56;
	setp.lt.s64 	%p196, %rd290, %rd49;
	min.s64 	%rd291, %rd290, %rd49;
	selp.f64 	%fd306, %fd305, %fd63, %p196;
$L__BB8_56:
	ld.shared.f64 	%fd68, [_ZN6thrust24THRUST_300001_SM_1000_NS8cuda_cub4core6detail5shmemE+56];
	ld.shared.u64 	%rd52, [_ZN6thrust24THRUST_300001_SM_1000_NS8cuda_cub4core6detail5shmemE+64];
	abs.f64 	%fd69, %fd306;
	abs.f64 	%fd70, %fd68;
	setp.lt.f64 	%p197, %fd69, %fd70;
	mov.u64 	%rd292, %rd52;
	mov.f64 	%fd307, %fd68;
	@%p197 bra 	$L__BB8_59;
	setp.lt.f64 	%p198, %fd70, %fd69;
	mov.u64 	%rd292, %rd291;
	mov.f64 	%fd307, %fd306;
	@%p198 bra 	$L__BB8_59;
	setp.lt.s64 	%p199, %rd291, %rd52;
	min.s64 	%rd292, %rd291, %rd52;
	selp.f64 	%fd307, %fd306, %fd68, %p199;
$L__BB8_59:
	ld.shared.f64 	%fd73, [_ZN6thrust24THRUST_300001_SM_1000_NS8cuda_cub4core6detail5shmemE+72];
	ld.shared.u64 	%rd55, [_ZN6thrust24THRUST_300001_SM_1000_NS8cuda_cub4core6detail5shmemE+80];
	abs.f64 	%fd74, %fd307;
	abs.f64 	%fd75, %fd73;
	setp.lt.f64 	%p200, %fd74, %fd75;
	mov.u64 	%rd293, %rd55;
	mov.f64 	%fd308, %fd73;
	@%p200 bra 	$L__BB8_62;
	setp.lt.f64 	%p201, %fd75, %fd74;
	mov.u64 	%rd293, %rd292;
	mov.f64 	%fd308, %fd307;
	@%p201 bra 	$L__BB8_62;
	setp.lt.s64 	%p202, %rd292, %rd55;
	min.s64 	%rd293, %rd292, %rd55;
	selp.f64 	%fd308, %fd307, %fd73, %p202;
$L__BB8_62:
	ld.shared.f64 	%fd78, [_ZN6thrust24THRUST_300001_SM_1000_NS8cuda_cub4core6detail5shmemE+88];
	ld.shared.u64 	%rd58, [_ZN6thrust24THRUST_300001_SM_1000_NS8cuda_cub4core6detail5shmemE+96];
	abs.f64 	%fd79, %fd308;
	abs.f64 	%fd80, %fd78;
	setp.lt.f64 	%p203, %fd79, %fd80;
	mov.u64 	%rd294, %rd58;
	mov.f64 	%fd309, %fd78;
	@%p203 bra 	$L__BB8_65;
	setp.lt.f64 	%p204, %fd80, %fd79;
	mov.u64 	%rd294, %rd293;
	mov.f64 	%fd309, %fd308;
	@%p204 bra 	$L__BB8_65;
	setp.lt.s64 	%p205, %rd293, %rd58;
	min.s64 	%rd294, %rd293, %rd58;
	selp.f64 	%fd309, %fd308, %fd78, %p205;
$L__BB8_65:
	ld.shared.f64 	%fd83, [_ZN6thrust24THRUST_300001_SM_1000_NS8cuda_cub4core6detail5shmemE+104];
	ld.shared.u64 	%rd61, [_ZN6thrust24THRUST_300001_SM_1000_NS8cuda_cub4core6detail5shmemE+112];
	abs.f64 	%fd84, %fd309;
	abs.f64 	%fd85, %fd83;
	setp.lt.f64 	%p206, %fd84, %fd85;
	mov.u64 	%rd295, %rd61;
	mov.f64 	%fd310, %fd83;
	@%p206 bra 	$L__BB8_68;
	setp.lt.f64 	%p207, %fd85, %fd84;
	mov.u64 	%rd295, %rd294;
	mov.f64 	%fd310, %fd309;
	@%p207 bra 	$L__BB8_68;
	setp.lt.s64 	%p208, %rd294, %rd61;
	min.s64 	%rd295, %rd294, %rd61;
	selp.f64 	%fd310, %fd309, %fd83, %p208;
$L__BB8_68:
	ld.shared.f64 	%fd88, [_ZN6thrust24THRUST_300001_SM_1000_NS8cuda_cub4core6detail5shmemE+120];
	ld.shared.u64 	%rd64, [_ZN6thrust24THRUST_300001_SM_1000_NS8cuda_cub4core6detail5shmemE+128];
	abs.f64 	%fd89, %fd310;
	abs.f64 	%fd90, %fd88;
	setp.lt.f64 	%p209, %fd89, %fd90;
	mov.u64 	%rd340, %rd64;
	mov.f64 	%fd351, %fd88;
	@%p209 bra 	$L__BB8_204;
	setp.lt.f64 	%p210, %fd90, %fd89;
	mov.u64 	%rd340, %rd295;
	mov.f64 	%fd351, %fd310;
	@%p210 bra 	$L__BB8_204;
	setp.lt.s64 	%p211, %rd295, %rd64;
	min.s64 	%rd340, %rd295, %rd64;
	selp.f64 	%fd351, %fd310, %fd88, %p211;
	bra.uni 	$L__BB8_204;
$L__BB8_71:
	// begin inline asm
	mov.u32 %r163, %laneid;
	// end inline asm
	and.b32  	%r184, %r2, 992;
	add.s32 	%r185, %r184, 32;
	setp.gt.s32 	%p118, %r185, %r1;
	not.b32 	%r186, %r184;
	add.s32 	%r187, %r1, %r186;
	selp.b32 	%r182, %r187, 31, %p118;
	mov.b64 	%rd250, %fd298;
	mov.b64 	{%r165, %r170}, %rd250;
	mov.b32 	%r181, 1;
	mov.b32 	%r183, -1;
	// begin inline asm
	shfl.sync.down.b32 %r164, %r165, %r181, %r182, %r183;
	// end inline asm
	// begin inline asm
	shfl.sync.down.b32 %r169, %r170, %r181, %r182, %r183;
	// end inline asm
	mov.b64 	%rd251, {%r164, %r169};
	mov.b64 	%fd92, %rd251;
	mov.b64 	{%r175, %r180}, %rd283;
	// begin inline asm
	shfl.sync.down.b32 %r174, %r175, %r181, %r182, %r183;
	// end inline asm
	// begin inline asm
	shfl.sync.down.b32 %r179, %r180, %r181, %r182, %r183;
	// end inline asm
	mov.b64 	%rd66, {%r174, %r179};
	setp.ge.s32 	%p119, %r163, %r182;
	mov.u64 	%rd296, %rd283;
	mov.f64 	%fd311, %fd298;
	@%p119 bra 	$L__BB8_75;
	abs.f64 	%fd93, %fd298;
	abs.f64 	%fd94, %fd92;
	setp.lt.f64 	%p120, %fd93, %fd94;
	mov.u64 	%rd296, %rd66;
	mov.f64 	%fd311, %fd92;
	@%p120 bra 	$L__BB8_75;
	setp.lt.f64 	%p121, %fd94, %fd93;
	mov.u64 	%rd296, %rd283;
	mov.f64 	%fd311, %fd298;
	@%p121 bra 	$L__BB8_75;
	setp.lt.s64 	%p122, %rd283, %rd66;
	min.s64 	%rd296, %rd283, %rd66;
	selp.f64 	%fd311, %fd298, %fd92, %p122;
$L__BB8_75:
	mov.b64 	%rd252, %fd311;
	mov.b64 	{%r189, %r194}, %rd252;
	mov.b32 	%r205, 2;
	mov.b32 	%r207, -1;
	// begin inline asm
	shfl.sync.down.b32 %r188, %r189, %r205, %r182, %r207;
	// end inline asm
	// begin inline asm
	shfl.sync.down.b32 %r193, %r194, %r205, %r182, %r207;
	// end inline asm
	mov.b64 	%rd253, {%r188, %r193};
	mov.b64 	%fd97, %rd253;
	mov.b64 	{%r199, %r204}, %rd296;
	// begin inline asm
	shfl.sync.down.b32 %r198, %r199, %r205, %r182, %r207;
	// end inline asm
	// begin inline asm
	shfl.sync.down.b32 %r203, %r204, %r205, %r182, %r207;
	// end inline asm
	mov.b64 	%rd69, {%r198, %r203};
	add.s32 	%r208, %r163, 2;
	setp.gt.s32 	%p123, %r208, %r182;
	mov.u64 	%rd297, %rd296;
	mov.f64 	%fd312, %fd311;
	@%p123 bra 	$L__BB8_79;
	abs.f64 	%fd98, %fd311;
	abs.f64 	%fd99, %fd97;
	setp.lt.f64 	%p124, %fd98, %fd99;
	mov.u64 	%rd297, %rd69;
	mov.f64 	%fd312, %fd97;
	@%p124 bra 	$L__BB8_79;
	setp.lt.f64 	%p125, %fd99, %fd98;
	mov.u64 	%rd297, %rd296;
	mov.f64 	%fd312, %fd311;
	@%p125 bra 	$L__BB8_79;
	setp.lt.s64 	%p126, %rd296, %rd69;
	min.s64 	%rd297, %rd296, %rd69;
	selp.f64 	%fd312, %fd311, %fd97, %p126;
$L__BB8_79:
	mov.b64 	%rd254, %fd312;
	mov.b64 	{%r210, %r215}, %rd254;
	mov.b32 	%r226, 4;
	mov.b32 	%r228, -1;
	// begin inline asm
	shfl.sync.down.b32 %r209, %r210, %r226, %r182, %r228;
	// end inline asm
	// begin inline asm
	shfl.sync.down.b32 %r214, %r215, %r226, %r182, %r228;
	// end inline asm
	mov.b64 	%rd255, {%r209, %r214};
	mov.b64 	%fd102, %rd255;
	mov.b64 	{%r220, %r225}, %rd297;
	// begin inline asm
	shfl.sync.down.b32 %r219, %r220, %r226, %r182, %r228;
	// end inline asm
	// begin inline asm
	shfl.sync.down.b32 %r224, %r225, %r226, %r182, %r228;
	// end inline asm
	mov.b64 	%rd72, {%r219, %r224};
	add.s32 	%r229, %r163, 4;
	setp.gt.s32 	%p127, %r229, %r182;
	mov.u64 	%rd298, %rd297;
	mov.f64 	%fd313, %fd312;
	@%p127 bra 	$L__BB8_83;
	abs.f64 	%fd103, %fd312;
	abs.f64 	%fd104, %fd102;
	setp.lt.f64 	%p128, %fd103, %fd104;
	mov.u64 	%rd298, %rd72;
	mov.f64 	%fd313, %fd102;
	@%p128 bra 	$L__BB8_83;
	setp.lt.f64 	%p129, %fd104, %fd103;
	mov.u64 	%rd298, %rd297;
	mov.f64 	%fd313, %fd312;
	@%p129 bra 	$L__BB8_83;
	setp.lt.s64 	%p130, %rd297, %rd72;
	min.s64 	%rd298, %rd297, %rd72;
	selp.f64 	%fd313, %fd312, %fd102, %p130;
$L__BB8_83:
	mov.b64 	%rd256, %fd313;
	mov.b64 	{%r231, %r236}, %rd256;
	mov.b32 	%r247, 8;
	mov.b32 	%r249, -1;
	// begin inline asm
	shfl.sync.down.b32 %r230, %r231, %r247, %r182, %r249;
	// end inline asm
	// begin inline asm
	shfl.sync.down.b32 %r235, %r236, %r247, %r182, %r249;
	// end inline asm
	mov.b64 	%rd257, {%r230, %r235};
	mov.b64 	%fd107, %rd257;
	mov.b64 	{%r241, %r246}, %rd298;
	// begin inline asm
	shfl.sync.down.b32 %r240, %r241, %r247, %r182, %r249;
	// end inline asm
	// begin inline asm
	shfl.sync.down.b32 %r245, %r246, %r247, %r182, %r249;
	// end inline asm
	mov.b64 	%rd75, {%r240, %r245};
	add.s32 	%r250, %r163, 8;
	setp.gt.s32 	%p131, %r250, %r182;
	mov.u64 	%rd299, %rd298;
	mov.f64 	%fd314, %fd313;
	@%p131 bra 	$L__BB8_87;
	abs.f64 	%fd108, %fd313;
	abs.f64 	%fd109, %fd107;
	setp.lt.f64 	%p132, %fd108, %fd109;
	mov.u64 	%rd299, %rd75;
	mov.f64 	%fd314, %fd107;
	@%p132 bra 	$L__BB8_87;
	setp.lt.f64 	%p133, %fd109, %fd108;
	mov.u64 	%rd299, %rd298;
	mov.f64 	%fd314, %fd313;
	@%p133 bra 	$L__BB8_87;
	setp.lt.s64 	%p134, %rd298, %rd75;
	min.s64 	%rd299, %rd298, %rd75;
	selp.f64 	%fd314, %fd313, %fd107, %p134;
$L__BB8_87:
	mov.b64 	%rd258, %fd314;
	mov.b64 	{%r252, %r257}, %rd258;
	mov.b32 	%r268, 16;
	mov.b32 	%r270, -1;
	// begin inline asm
	shfl.sync.down.b32 %r251, %r252, %r268, %r182, %r270;
	// end inline asm
	// begin inline asm
	shfl.sync.down.b32 %r256, %r257, %r268, %r182, %r270;
	// end inline asm
	mov.b64 	%rd259, {%r251, %r256};
	mov.b64 	%fd112, %rd259;
	mov.b64 	{%r262, %r267}, %rd299;
	// begin inline asm
	shfl.sync.down.b32 %r261, %r262, %r268, %r182, %r270;
	// end inline asm
	// begin inline asm
	shfl.sync.down.b32 %r266, %r267, %r268, %r182, %r270;
	// end inline asm
	mov.b64 	%rd78, {%r261, %r266};
	add.s32 	%r271, %r163, 16;
	setp.gt.s32 	%p135, %r271, %r182;
	mov.u64 	%rd340, %rd299;
	mov.f64 	%fd351, %fd314;
	@%p135 bra 	$L__BB8_91;
	abs.f64 	%fd113, %fd314;
	abs.f64 	%fd114, %fd112;
	setp.lt.f64 	%p136, %fd113, %fd114;
	mov.u64 	%rd340, %rd78;
	mov.f64 	%fd351, %fd112;
	@%p136 bra 	$L__BB8_91;
	setp.lt.f64 	%p137, %fd114, %fd113;
	mov.u64 	%rd340, %rd299;
	mov.f64 	%fd351, %fd314;
	@%p137 bra 	$L__BB8_91;
	setp.lt.s64 	%p138, %rd299, %rd78;
	min.s64 	%rd340, %rd299, %rd78;
	selp.f64 	%fd351, %fd314, %fd112, %p138;
$L__BB8_91:
	setp.ne.s32 	%p139, %r163, 0;
	@%p139 bra 	$L__BB8_93;
	shr.u32 	%r272, %r2, 1;
	and.b32  	%r273, %r272, 496;
	mov.u32 	%r274, _ZN6thrust24THRUST_300001_SM_1000_NS8cuda_cub4core6detail5shmemE;
	add.s32 	%r275, %r274, %r273;
	st.shared.f64 	[%r275+8], %fd351;
	st.shared.u64 	[%r275+16], %rd340;
$L__BB8_93:
	bar.sync 	0;
	setp.ne.s32 	%p140, %r2, 0;
	@%p140 bra 	$L__BB8_204;
	setp.lt.s32 	%p141, %r1, 33;
	mov.f64 	%fd316, %fd351;
	mov.u64 	%rd301, %rd340;
	@%p141 bra 	$L__BB8_98;
	ld.shared.f64 	%fd117, [_ZN6thrust24THRUST_300001_SM_1000_NS8cuda_cub4core6detail5shmemE+24];
	ld.shared.u64 	%rd81, [_ZN6thrust24THRUST_300001_SM_1000_NS8cuda_cub4core6detail5shmemE+32];
	abs.f64 	%fd118, %fd351;
	abs.f64 	%fd119, %fd117;
	setp.lt.f64 	%p142, %fd118, %fd119;
	mov.f64 	%fd316, %fd117;
	mov.u64 	%rd301, %rd81;
	@%p142 bra 	$L__BB8_98;
	setp.lt.f64 	%p143, %fd119, %fd118;
	mov.f64 	%fd316, %fd351;
	mov.u64 	%rd301, %rd340;
	@%p143 bra 	$L__BB8_98;
	setp.lt.s64 	%p144, %rd340, %rd81;
	min.s64 	%rd301, %rd340, %rd81;
	selp.f64 	%fd316, %fd351, %fd117, %p144;
$L__BB8_98:
	setp.lt.s32 	%p145, %r1, 65;
	mov.f64 	%fd317, %fd316;
	mov.u64 	%rd302, %rd301;
	@%p145 bra 	$L__BB8_102;
	ld.shared.f64 	%fd122, [_ZN6thrust24THRUST_300001_SM_1000_NS8cuda_cub4core6detail5shmemE+40];
	ld.shared.u64 	%rd84, [_ZN6thrust24THRUST_300001_SM_1000_NS8cuda_cub4core6detail5shmemE+48];
	abs.f64 	%fd123, %fd316;
	abs.f64 	%fd124, %fd122;
	setp.lt.f64 	%p146, %fd123, %fd124;
	mov.f64 	%fd317, %fd122;
	mov.u64 	%rd302, %rd84;
	@%p146 bra 	$L__BB8_102;
	setp.lt.f64 	%p147, %fd124, %fd123;
	mov.f64 	%fd317, %fd316;
	mov.u64 	%rd302, %rd301;
	@%p147 bra 	$L__BB8_102;
	setp.lt.s64 	%p148, %rd301, %rd84;
	min.s64 	%rd302, %rd301, %rd84;
	selp.f64 	%fd317, %fd316, %fd122, %p148;
$L__BB8_102:
	setp.lt.s32 	%p149, %r1, 97;
	mov.f64 	%fd318, %fd317;
	mov.u64 	%rd303, %rd302;
	@%p149 bra 	$L__BB8_106;
	ld.shared.f64 	%fd127, [_ZN6thrust24THRUST_300001_SM_1000_NS8cuda_cub4core6detail5shmemE+56];
	ld.shared.u64 	%rd87, [_ZN6thrust24THRUST_300001_SM_1000_NS8cuda_cub4core6detail5shmemE+64];
	abs.f64 	%fd128, %fd317;
	abs.f64 	%fd129, %fd127;
	setp.lt.f64 	%p150, %fd128, %fd129;
	mov.f64 	%fd318, %fd127;
	mov.u64 	%rd303, %rd87;
	@%p150 bra 	$L__BB8_106;
	setp.lt.f64 	%p151, %fd129, %fd128;
	mov.f64 	%fd318, %fd317;
	mov.u64 	%rd303, %rd302;
	@%p151 bra 	$L__BB8_106;
	setp.lt.s64 	%p152, %rd302, %rd87;
	min.s64 	%rd303, %rd302, %rd87;
	selp.f64 	%fd318, %fd317, %fd127, %p152;
$L__BB8_106:
	setp.lt.s32 	%p153, %r1, 129;
	mov.f64 	%fd319, %fd318;
	mov.u64 	%rd304, %rd303;
	@%p153 bra 	$L__BB8_110;
	ld.shared.f64 	%fd132, [_ZN6thrust24THRUST_300001_SM_1000_NS8cuda_cub4core6detail5shmemE+72];
	ld.shared.u64 	%rd90, [_ZN6thrust24THRUST_300001_SM_1000_NS8cuda_cub4core6detail5shmemE+80];
	abs.f64 	%fd133, %fd318;
	abs.f64 	%fd134, %fd132;
	setp.lt.f64 	%p154, %fd133, %fd134;
	mov.f64 	%fd319, %fd132;
	mov.u64 	%rd304, %rd90;
	@%p154 bra 	$L__BB8_110;
	setp.lt.f64 	%p155, %fd134, %fd133;
	mov.f64 	%fd319, %fd318;
	mov.u64 	%rd304, %rd303;
	@%p155 bra 	$L__BB8_110;
	setp.lt.s64 	%p156, %rd303, %rd90;
	min.s64 	%rd304, %rd303, %rd90;
	selp.f64 	%fd319, %fd318, %fd132, %p156;
$L__BB8_110:
	setp.lt.s32 	%p157, %r1, 161;
	mov.f64 	%fd320, %fd319;
	mov.u64 	%rd305, %rd304;
	@%p157 bra 	$L__BB8_114;
	ld.shared.f64 	%fd137, [_ZN6thrust24THRUST_300001_SM_1000_NS8cuda_cub4core6detail5shmemE+88];
	ld.shared.u64 	%rd93, [_ZN6thrust24THRUST_300001_SM_1000_NS8cuda_cub4core6detail5shmemE+96];
	abs.f64 	%fd138, %fd319;
	abs.f64 	%fd139, %fd137;
	setp.lt.f64 	%p158, %fd138, %fd139;
	mov.f64 	%fd320, %fd137;
	mov.u64 	%rd305, %rd93;
	@%p158 bra 	$L__BB8_114;
	setp.lt.f64 	%p159, %fd139, %fd138;
	mov.f64 	%fd320, %fd319;
	mov.u64 	%rd305, %rd304;
	@%p159 bra 	$L__BB8_114;
	setp.lt.s64 	%p160, %rd304, %rd93;
	min.s64 	%rd305, %rd304, %rd93;
	selp.f64 	%fd320, %fd319, %fd137, %p160;
$L__BB8_114:
	setp.lt.s32 	%p161, %r1, 193;
	mov.f64 	%fd321, %fd320;
	mov.u64 	%rd306, %rd305;
	@%p161 bra 	$L__BB8_118;
	ld.shared.f64 	%fd142, [_ZN6thrust24THRUST_300001_SM_1000_NS8cuda_cub4core6detail5shmemE+104];
	ld.shared.u64 	%rd96, [_ZN6thrust24THRUST_300001_SM_1000_NS8cuda_cub4core6detail5shmemE+112];
	abs.f64 	%fd143, %fd320;
	abs.f64 	%fd144, %fd142;
	setp.lt.f64 	%p162, %fd143, %fd144;
	mov.f64 	%fd321, %fd142;
	mov.u64 	%rd306, %rd96;
	@%p162 bra 	$L__BB8_118;
	setp.lt.f64 	%p163, %fd144, %fd143;
	mov.f64 	%fd321, %fd320;
	mov.u64 	%rd306, %rd305;
	@%p163 bra 	$L__BB8_118;
	setp.lt.s64 	%p164, %rd305, %rd96;
	min.s64 	%rd306, %rd305, %rd96;
	selp.f64 	%fd321, %fd320, %fd142, %p164;
$L__BB8_118:
	setp.lt.s32 	%p165, %r1, 225;
	mov.u64 	%rd340, %rd306;
	mov.f64 	%fd351, %fd321;
	@%p165 bra 	$L__BB8_204;
	ld.shared.f64 	%fd147, [_ZN6thrust24THRUST_300001_SM_1000_NS8cuda_cub4core6detail5shmemE+120];
	ld.shared.u64 	%rd99, [_ZN6thrust24THRUST_300001_SM_1000_NS8cuda_cub4core6detail5shmemE+128];
	abs.f64 	%fd148, %fd321;
	abs.f64 	%fd149, %fd147;
	setp.lt.f64 	%p166, %fd148, %fd149;
	mov.u64 	%rd340, %rd99;
	mov.f64 	%fd351, %fd147;
	@%p166 bra 	$L__BB8_204;
	setp.lt.f64 	%p167, %fd149, %fd148;
	mov.u64 	%rd340, %rd306;
	mov.f64 	%fd351, %fd321;
	@%p167 bra 	$L__BB8_204;
	setp.lt.s64 	%p168, %rd306, %rd99;
	min.s64 	%rd340, %rd306, %rd99;
	selp.f64 	%fd351, %fd321, %fd147, %p168;
	bra.uni 	$L__BB8_204;
$L__BB8_122:
	mov.u32 	%r18, %tid.x;
	cvt.u64.u32 	%rd101, %r18;
	mul.wide.u32 	%rd195, %r18, 8;
	add.s64 	%rd102, %rd1, %rd195;
	ld.global.f64 	%fd274, [%rd102];
	add.s32 	%r31, %r18, 256;
	cvt.u64.u32 	%rd196, %r31;
	ld.global.f64 	%fd275, [%rd102+2048];
	add.s32 	%r32, %r18, 512;
	cvt.u64.u32 	%rd197, %r32;
	ld.global.f64 	%fd276, [%rd102+4096];
	add.s32 	%r33, %r18, 768;
	cvt.u64.u32 	%rd198, %r33;
	ld.global.f64 	%fd277, [%rd102+6144];
	or.b32  	%r34, %r18, 1024;
	cvt.u64.u32 	%rd103, %r34;
	add.s64 	%rd327, %rd192, %rd103;
	ld.global.f64 	%fd338, [%rd102+8192];
	abs.f64 	%fd278, %fd274;
	abs.f64 	%fd279, %fd275;
	setp.geu.f64 	%p3, %fd278, %fd279;
	selp.f64 	%fd280, %fd274, %fd275, %p3;
	selp.b64 	%rd199, %rd101, %rd196, %p3;
	abs.f64 	%fd281, %fd280;
	abs.f64 	%fd282, %fd276;
	setp.geu.f64 	%p4, %fd281, %fd282;
	selp.f64 	%fd283, %fd280, %fd276, %p4;
	selp.b64 	%rd200, %rd199, %rd197, %p4;
	abs.f64 	%fd284, %fd283;
	abs.f64 	%fd285, %fd277;
	setp.geu.f64 	%p5, %fd284, %fd285;
	selp.f64 	%fd152, %fd283, %fd277, %p5;
	selp.b64 	%rd105, %rd200, %rd198, %p5;
	abs.f64 	%fd153, %fd152;
	abs.f64 	%fd154, %fd338;
	setp.lt.f64 	%p6, %fd153, %fd154;
	@%p6 bra 	$L__BB8_124;
	setp.lt.f64 	%p7, %fd154, %fd153;
	setp.lt.u64 	%p8, %rd105, %rd103;
	or.pred  	%p9, %p7, %p8;
	selp.f64 	%fd338, %fd152, %fd338, %p9;
	add.s64 	%rd203, %rd192, %rd105;
	selp.b64 	%rd327, %rd203, %rd327, %p9;
$L__BB8_124:
	setp.lt.u64 	%p10, %rd194, 2560;
	mov.b64 	%rd316, 1280;
	@%p10 bra 	$L__BB8_137;
	mov.b64 	%rd308, 1280;
	mov.f64 	%fd323, %fd338;
$L__BB8_126:
	add.s64 	%rd206, %rd308, %rd101;
	shl.b64 	%rd207, %rd308, 3;
	add.s64 	%rd208, %rd102, %rd207;
	add.s64 	%rd310, %rd206, %rd192;
	ld.global.f64 	%fd324, [%rd208];
	ld.global.f64 	%fd325, [%rd208+2048];
	ld.global.f64 	%fd326, [%rd208+4096];
	add.s64 	%rd313, %rd310, 768;
	ld.global.f64 	%fd327, [%rd208+6144];
	ld.global.f64 	%fd338, [%rd208+8192];
	abs.f64 	%fd163, %fd323;
	abs.f64 	%fd164, %fd324;
	setp.lt.f64 	%p11, %fd163, %fd164;
	@%p11 bra 	$L__BB8_128;
	setp.lt.f64 	%p12, %fd164, %fd163;
	setp.lt.s64 	%p13, %rd327, %rd310;
	or.pred  	%p14, %p12, %p13;
	selp.f64 	%fd324, %fd323, %fd324, %p14;
	selp.b64 	%rd310, %rd327, %rd310, %p14;
$L__BB8_128:
	add.s64 	%rd209, %rd308, %rd101;
	add.s64 	%rd210, %rd209, %rd192;
	add.s64 	%rd311, %rd210, 256;
	abs.f64 	%fd167, %fd324;
	abs.f64 	%fd168, %fd325;
	setp.lt.f64 	%p15, %fd167, %fd168;
	@%p15 bra 	$L__BB8_130;
	setp.lt.f64 	%p16, %fd168, %fd167;
	setp.lt.s64 	%p17, %rd310, %rd311;
	or.pred  	%p18, %p16, %p17;
	selp.f64 	%fd325, %fd324, %fd325, %p18;
	selp.b64 	%rd311, %rd310, %rd311, %p18;
$L__BB8_130:
	add.s64 	%rd211, %rd308, %rd101;
	add.s64 	%rd212, %rd211, %rd192;
	add.s64 	%rd312, %rd212, 512;
	abs.f64 	%fd171, %fd325;
	abs.f64 	%fd172, %fd326;
	setp.lt.f64 	%p19, %fd171, %fd172;
	@%p19 bra 	$L__BB8_132;
	setp.lt.f64 	%p20, %fd172, %fd171;
	setp.lt.s64 	%p21, %rd311, %rd312;
	or.pred  	%p22, %p20, %p21;
	selp.f64 	%fd326, %fd325, %fd326, %p22;
	selp.b64 	%rd312, %rd311, %rd312, %p22;
$L__BB8_132:
	abs.f64 	%fd175, %fd326;
	abs.f64 	%fd176, %fd327;
	setp.lt.f64 	%p23, %fd175, %fd176;
	@%p23 bra 	$L__BB8_134;
	setp.lt.f64 	%p24, %fd176, %fd175;
	setp.lt.s64 	%p25, %rd312, %rd313;
	or.pred  	%p26, %p24, %p25;
	selp.f64 	%fd327, %fd326, %fd327, %p26;
	selp.b64 	%rd313, %rd312, %rd313, %p26;
$L__BB8_134:
	add.s64 	%rd213, %rd308, %rd101;
	add.s64 	%rd214, %rd213, %rd192;
	add.s64 	%rd327, %rd214, 1024;
	abs.f64 	%fd179, %fd327;
	abs.f64 	%fd180, %fd338;
	setp.lt.f64 	%p27, %fd179, %fd180;
	@%p27 bra 	$L__BB8_136;
	setp.lt.f64 	%p28, %fd180, %fd179;
	setp.lt.s64 	%p29, %rd313, %rd327;
	or.pred  	%p30, %p28, %p29;
	selp.f64 	%fd338, %fd327, %fd338, %p30;
	selp.b64 	%rd327, %rd313, %rd327, %p30;
$L__BB8_136:
	add.s64 	%rd316, %rd308, 1280;
	add.s64 	%rd215, %rd308, 2560;
	setp.le.s64 	%p31, %rd215, %rd194;
	mov.u64 	%rd308, %rd316;
	mov.f64 	%fd323, %fd338;
	@%p31 bra 	$L__BB8_126;
$L__BB8_137:
	setp.le.s64 	%p32, %rd194, %rd316;
	@%p32 bra 	$L__BB8_160;
	cvt.u32.u64 	%r35, %rd316;
	cvt.u32.u64 	%r36, %rd194;
	sub.s32 	%r19, %r36, %r35;
	setp.ge.s32 	%p33, %r18, %r19;
	@%p33 bra 	$L__BB8_160;
	cvta.to.global.u64 	%rd128, %rd191;
	not.b32 	%r38, %r18;
	add.s32 	%r39, %r38, %r36;
	sub.s32 	%r20, %r39, %r35;
	and.b32  	%r41, %r20, 768;
	setp.eq.s32 	%p34, %r41, 768;
	mov.u32 	%r389, %r18;
	@%p34 bra 	$L__BB8_145;
	add.s64 	%rd217, %rd316, %rd101;
	add.s64 	%rd318, %rd217, %rd192;
	shl.b64 	%rd218, %rd217, 3;
	add.s64 	%rd317, %rd128, %rd218;
	shr.u32 	%r42, %r20, 8;
	add.s32 	%r43, %r42, 1;
	and.b32  	%r44, %r43, 3;
	neg.s32 	%r387, %r44;
	mov.u32 	%r389, %r18;
$L__BB8_141:
	.pragma "nounroll";
	mov.u64 	%rd133, %rd327;
	mov.f64 	%fd184, %fd338;
	ld.global.f64 	%fd185, [%rd317];
	abs.f64 	%fd186, %fd184;
	abs.f64 	%fd187, %fd185;
	setp.lt.f64 	%p35, %fd186, %fd187;
	mov.f64 	%fd338, %fd185;
	mov.u64 	%rd327, %rd318;
	@%p35 bra 	$L__BB8_144;
	setp.lt.f64 	%p36, %fd187, %fd186;
	mov.f64 	%fd338, %fd184;
	mov.u64 	%rd327, %rd133;
	@%p36 bra 	$L__BB8_144;
	setp.lt.s64 	%p37, %rd133, %rd318;
	selp.f64 	%fd338, %fd184, %fd185, %p37;
	min.s64 	%rd327, %rd133, %rd318;
$L__BB8_144:
	add.s32 	%r389, %r389, 256;
	add.s64 	%rd318, %rd318, 256;
	add.s64 	%rd317, %rd317, 2048;
	add.s32 	%r387, %r387, 1;
	setp.ne.s32 	%p38, %r387, 0;
	@%p38 bra 	$L__BB8_141;
$L__BB8_145:
	setp.lt.u32 	%p39, %r20, 768;
	@%p39 bra 	$L__BB8_160;
	add.s32 	%r390, %r389, 512;
$L__BB8_147:
	mov.u32 	%r28, %r390;
	add.s32 	%r45, %r28, -512;
	cvt.u64.u32 	%rd219, %r45;
	add.s64 	%rd220, %rd316, %rd219;
	shl.b64 	%rd221, %rd220, 3;
	add.s64 	%rd141, %rd128, %rd221;
	add.s64 	%rd142, %rd220, %rd192;
	ld.global.f64 	%fd193, [%rd141];
	abs.f64 	%fd194, %fd338;
	abs.f64 	%fd195, %fd193;
	setp.lt.f64 	%p40, %fd194, %fd195;
	mov.f64 	%fd335, %fd193;
	mov.u64 	%rd324, %rd142;
	@%p40 bra 	$L__BB8_150;
	setp.lt.f64 	%p41, %fd195, %fd194;
	mov.f64 	%fd335, %fd338;
	mov.u64 	%rd324, %rd327;
	@%p41 bra 	$L__BB8_150;
	setp.lt.s64 	%p42, %rd327, %rd142;
	selp.f64 	%fd335, %fd338, %fd193, %p42;
	min.s64 	%rd324, %rd327, %rd142;
$L__BB8_150:
	add.s32 	%r46, %r28, -256;
	cvt.u64.u32 	%rd222, %r46;
	add.s64 	%rd223, %rd316, %rd222;
	add.s64 	%rd145, %rd223, %rd192;
	ld.global.f64 	%fd198, [%rd141+2048];
	abs.f64 	%fd199, %fd335;
	abs.f64 	%fd200, %fd198;
	setp.lt.f64 	%p43, %fd199, %fd200;
	mov.f64 	%fd336, %fd198;
	mov.u64 	%rd325, %rd145;
	@%p43 bra 	$L__BB8_153;
	setp.lt.f64 	%p44, %fd200, %fd199;
	mov.f64 	%fd336, %fd335;
	mov.u64 	%rd325, %rd324;
	@%p44 bra 	$L__BB8_153;
	setp.lt.s64 	%p45, %rd324, %rd145;
	selp.f64 	%fd336, %fd335, %fd198, %p45;
	min.s64 	%rd325, %rd324, %rd145;
$L__BB8_153:
	cvt.u64.u32 	%rd224, %r28;
	add.s64 	%rd225, %rd316, %rd224;
	add.s64 	%rd148, %rd225, %rd192;
	ld.global.f64 	%fd203, [%rd141+4096];
	abs.f64 	%fd204, %fd336;
	abs.f64 	%fd205, %fd203;
	setp.lt.f64 	%p46, %fd204, %fd205;
	mov.f64 	%fd337, %fd203;
	mov.u64 	%rd326, %rd148;
	@%p46 bra 	$L__BB8_156;
	setp.lt.f64 	%p47, %fd205, %fd204;
	mov.f64 	%fd337, %fd336;
	mov.u64 	%rd326, %rd325;
	@%p47 bra 	$L__BB8_156;
	setp.lt.s64 	%p48, %rd325, %rd148;
	selp.f64 	%fd337, %fd336, %fd203, %p48;
	min.s64 	%rd326, %rd325, %rd148;
$L__BB8_156:
	add.s32 	%r47, %r28, 256;
	cvt.u64.u32 	%rd226, %r47;
	add.s64 	%rd227, %rd316, %rd226;
	add.s64 	%rd151, %rd227, %rd192;
	ld.global.f64 	%fd208, [%rd141+6144];
	abs.f64 	%fd209, %fd337;
	abs.f64 	%fd210, %fd208;
	setp.lt.f64 	%p49, %fd209, %fd210;
	mov.f64 	%fd338, %fd208;
	mov.u64 	%rd327, %rd151;
	@%p49 bra 	$L__BB8_159;
	setp.lt.f64 	%p50, %fd210, %fd209;
	mov.f64 	%fd338, %fd337;
	mov.u64 	%rd327, %rd326;
	@%p50 bra 	$L__BB8_159;
	setp.lt.s64 	%p51, %rd326, %rd151;
	selp.f64 	%fd338, %fd337, %fd208, %p51;
	min.s64 	%rd327, %rd326, %rd151;
$L__BB8_159:
	add.s32 	%r390, %r28, 1024;
	add.s32 	%r48, %r28, 512;
	setp.lt.s32 	%p52, %r48, %r19;
	@%p52 bra 	$L__BB8_147;
$L__BB8_160:
	// begin inline asm
	mov.u32 %r49, %laneid;
	// end inline asm
	mov.b64 	%rd228, %fd338;
	mov.b64 	{%r51, %r56}, %rd228;
	mov.b32 	%r67, 1;
	mov.b32 	%r68, 31;
	mov.b32 	%r69, -1;
	// begin inline asm
	shfl.sync.down.b32 %r50, %r51, %r67, %r68, %r69;
	// end inline asm
	// begin inline asm
	shfl.sync.down.b32 %r55, %r56, %r67, %r68, %r69;
	// end inline asm
	mov.b64 	%rd229, {%r50, %r55};
	mov.b64 	%fd214, %rd229;
	mov.b64 	{%r61, %r66}, %rd327;
	// begin inline asm
	shfl.sync.down.b32 %r60, %r61, %r67, %r68, %r69;
	// end inline asm
	// begin inline asm
	shfl.sync.down.b32 %r65, %r66, %r67, %r68, %r69;
	// end inline asm
	mov.b64 	%rd155, {%r60, %r65};
	setp.gt.s32 	%p53, %r49, 30;
	mov.f64 	%fd340, %fd338;
	mov.u64 	%rd329, %rd327;
	@%p53 bra 	$L__BB8_164;
	abs.f64 	%fd215, %fd338;
	abs.f64 	%fd216, %fd214;
	setp.lt.f64 	%p54, %fd215, %fd216;
	mov.f64 	%fd340, %fd214;
	mov.u64 	%rd329, %rd155;
	@%p54 bra 	$L__BB8_164;
	setp.lt.f64 	%p55, %fd216, %fd215;
	mov.f64 	%fd340, %fd338;
	mov.u64 	%rd329, %rd327;
	@%p55 bra 	$L__BB8_164;
	setp.lt.s64 	%p56, %rd327, %rd155;
	selp.f64 	%fd340, %fd338, %fd214, %p56;
	min.s64 	%rd329, %rd327, %rd155;
$L__BB8_164:
	mov.b64 	%rd230, %fd340;
	mov.b64 	{%r71, %r76}, %rd230;
	mov.b32 	%r87, 2;
	mov.b32 	%r88, 31;
	mov.b32 	%r89, -1;
	// begin inline asm
	shfl.sync.down.b32 %r70, %r71, %r87, %r88, %r89;
	// end inline asm
	// begin inline asm
	shfl.sync.down.b32 %r75, %r76, %r87, %r88, %r89;
	// end inline asm
	mov.b64 	%rd231, {%r70, %r75};
	mov.b64 	%fd219, %rd231;
	mov.b64 	{%r81, %r86}, %rd329;
	// begin inline asm
	shfl.sync.down.b32 %r80, %r81, %r87, %r88, %r89;
	// end inline asm
	// begin inline asm
	shfl.sync.down.b32 %r85, %r86, %r87, %r88, %r89;
	// end inline asm
	mov.b64 	%rd158, {%r80, %r85};
	setp.gt.s32 	%p57, %r49, 29;
	mov.f64 	%fd341, %fd340;
	mov.u64 	%rd330, %rd329;
	@%p57 bra 	$L__BB8_168;
	abs.f64 	%fd220, %fd340;
	abs.f64 	%fd221, %fd219;
	setp.lt.f64 	%p58, %fd220, %fd221;
	mov.f64 	%fd341, %fd219;
	mov.u64 	%rd330, %rd158;
	@%p58 bra 	$L__BB8_168;
	setp.lt.f64 	%p59, %fd221, %fd220;
	mov.f64 	%fd341, %fd340;
	mov.u64 	%rd330, %rd329;
	@%p59 bra 	$L__BB8_168;
	setp.lt.s64 	%p60, %rd329, %rd158;
	selp.f64 	%fd341, %fd340, %fd219, %p60;
	min.s64 	%rd330, %rd329, %rd158;
$L__BB8_168:
	mov.b64 	%rd232, %fd341;
	mov.b64 	{%r91, %r96}, %rd232;
	mov.b32 	%r107, 4;
	mov.b32 	%r108, 31;
	mov.b32 	%r109, -1;
	// begin inline asm
	shfl.sync.down.b32 %r90, %r91, %r107, %r108, %r109;
	// end inline asm
	// begin inline asm
	shfl.sync.down.b32 %r95, %r96, %r107, %r108, %r109;
	// end inline asm
	mov.b64 	%rd233, {%r90, %r95};
	mov.b64 	%fd224, %rd233;
	mov.b64 	{%r101, %r106}, %rd330;
	// begin inline asm
	shfl.sync.down.b32 %r100, %r101, %r107, %r108, %r109;
	// end inline asm
	// begin inline asm
	shfl.sync.down.b32 %r105, %r106, %r107, %r108, %r109;
	// end inline asm
	mov.b64 	%rd161, {%r100, %r105};
	setp.gt.s32 	%p61, %r49, 27;
	mov.f64 	%fd342, %fd341;
	mov.u64 	%rd331, %rd330;
	@%p61 bra 	$L__BB8_172;
	abs.f64 	%fd225, %fd341;
	abs.f64 	%fd226, %fd224;
	setp.lt.f64 	%p62, %fd225, %fd226;
	mov.f64 	%fd342, %fd224;
	mov.u64 	%rd331, %rd161;
	@%p62 bra 	$L__BB8_172;
	setp.lt.f64 	%p63, %fd226, %fd225;
	mov.f64 	%fd342, %fd341;
	mov.u64 	%rd331, %rd330;
	@%p63 bra 	$L__BB8_172;
	setp.lt.s64 	%p64, %rd330, %rd161;
	selp.f64 	%fd342, %fd341, %fd224, %p64;
	min.s64 	%rd331, %rd330, %rd161;
$L__BB8_172:
	mov.b64 	%rd234, %fd342;
	mov.b64 	{%r111, %r116}, %rd234;
	mov.b32 	%r127, 8;
	mov.b32 	%r128, 31;
	mov.b32 	%r129, -1;
	// begin inline asm
	shfl.sync.down.b32 %r110, %r111, %r127, %r128, %r129;
	// end inline asm
	// begin inline asm
	shfl.sync.down.b32 %r115, %r116, %r127, %r128, %r129;
	// end inline asm
	mov.b64 	%rd235, {%r110, %r115};
	mov.b64 	%fd229, %rd235;
	mov.b64 	{%r121, %r126}, %rd331;
	// begin inline asm
	shfl.sync.down.b32 %r120, %r121, %r127, %r128, %r129;
	// end inline asm
	// begin inline asm
	shfl.sync.down.b32 %r125, %r126, %r127, %r128, %r129;
	// end inline asm
	mov.b64 	%rd164, {%r120, %r125};
	setp.gt.s32 	%p65, %r49, 23;
	mov.f64 	%fd343, %fd342;
	mov.u64 	%rd332, %rd331;
	@%p65 bra 	$L__BB8_176;
	abs.f64 	%fd230, %fd342;
	abs.f64 	%fd231, %fd229;
	setp.lt.f64 	%p66, %fd230, %fd231;
	mov.f64 	%fd343, %fd229;
	mov.u64 	%rd332, %rd164;
	@%p66 bra 	$L__BB8_176;
	setp.lt.f64 	%p67, %fd231, %fd230;
	mov.f64 	%fd343, %fd342;
	mov.u64 	%rd332, %rd331;
	@%p67 bra 	$L__BB8_176;
	setp.lt.s64 	%p68, %rd331, %rd164;
	selp.f64 	%fd343, %fd342, %fd229, %p68;
	min.s64 	%rd332, %rd331, %rd164;
$L__BB8_176:
	mov.b64 	%rd236, %fd343;
	mov.b64 	{%r131, %r136}, %rd236;
	mov.b32 	%r147, 16;
	mov.b32 	%r148, 31;
	mov.b32 	%r149, -1;
	// begin inline asm
	shfl.sync.down.b32 %r130, %r131, %r147, %r148, %r149;
	// end inline asm
	// begin inline asm
	shfl.sync.down.b32 %r135, %r136, %r147, %r148, %r149;
	// end inline asm
	mov.b64 	%rd237, {%r130, %r135};
	mov.b64 	%fd234, %rd237;
	mov.b64 	{%r141, %r146}, %rd332;
	// begin inline asm
	shfl.sync.down.b32 %r140, %r141, %r147, %r148, %r149;
	// end inline asm
	// begin inline asm
	shfl.sync.down.b32 %r145, %r146, %r147, %r148, %r149;
	// end inline asm
	mov.b64 	%rd167, {%r140, %r145};
	setp.gt.s32 	%p69, %r49, 15;
	mov.f64 	%fd351, %fd343;
	mov.u64 	%rd340, %rd332;
	@%p69 bra 	$L__BB8_180;
	abs.f64 	%fd235, %fd343;
	abs.f64 	%fd236, %fd234;
	setp.lt.f64 	%p70, %fd235, %fd236;
	mov.f64 	%fd351, %fd234;
	mov.u64 	%rd340, %rd167;
	@%p70 bra 	$L__BB8_180;
	setp.lt.f64 	%p71, %fd236, %fd235;
	mov.f64 	%fd351, %fd343;
	mov.u64 	%rd340, %rd332;
	@%p71 bra 	$L__BB8_180;
	setp.lt.s64 	%p72, %rd332, %rd167;
	selp.f64 	%fd351, %fd343, %fd234, %p72;
	min.s64 	%rd340, %rd332, %rd167;
$L__BB8_180:
	setp.ne.s32 	%p73, %r49, 0;
	@%p73 bra 	$L__BB8_182;
	shr.u32 	%r150, %r18, 1;
	and.b32  	%r151, %r150, 496;
	mov.u32 	%r152, _ZN6thrust24THRUST_300001_SM_1000_NS8cuda_cub4core6detail5shmemE;
	add.s32 	%r153, %r152, %r151;
	st.shared.f64 	[%r153+8], %fd351;
	st.shared.u64 	[%r153+16], %rd340;
$L__BB8_182:
	bar.sync 	0;
	setp.ne.s32 	%p74, %r18, 0;
	@%p74 bra 	$L__BB8_204;
	ld.shared.f64 	%fd239, [_ZN6thrust24THRUST_300001_SM_1000_NS8cuda_cub4core6detail5shmemE+24];
	ld.shared.u64 	%rd170, [_ZN6thrust24THRUST_300001_SM_1000_NS8cuda_cub4core6detail5shmemE+32];
	abs.f64 	%fd240, %fd351;
	abs.f64 	%fd241, %fd239;
	setp.lt.f64 	%p75, %fd240, %fd241;
	mov.f64 	%fd345, %fd239;
	mov.u64 	%rd334, %rd170;
	@%p75 bra 	$L__BB8_186;
	setp.lt.f64 	%p76, %fd241, %fd240;
	mov.f64 	%fd345, %fd351;
	mov.u64 	%rd334, %rd340;
	@%p76 bra 	$L__BB8_186;
	setp.lt.s64 	%p77, %rd340, %rd170;
	selp.f64 	%fd345, %fd351, %fd239, %p77;
	min.s64 	%rd334, %rd340, %rd170;
$L__BB8_186:
	ld.shared.f64 	%fd244, [_ZN6thrust24THRUST_300001_SM_1000_NS8cuda_cub4core6detail5shmemE+40];
	ld.shared.u64 	%rd173, [_ZN6thrust24THRUST_300001_SM_1000_NS8cuda_cub4core6detail5shmemE+48];
	abs.f64 	%fd245, %fd345;
	abs.f64 	%fd246, %fd244;
	setp.lt.f64 	%p78, %fd245, %fd246;
	mov.f64 	%fd346, %fd244;
	mov.u64 	%rd335, %rd173;
	@%p78 bra 	$L__BB8_189;
	setp.lt.f64 	%p79, %fd246, %fd245;
	mov.f64 	%fd346, %fd345;
	mov.u64 	%rd335, %rd334;
	@%p79 bra 	$L__BB8_189;
	setp.lt.s64 	%p80, %rd334, %rd173;
	selp.f64 	%fd346, %fd345, %fd244, %p80;
	min.s64 	%rd335, %rd334, %rd173;
$L__BB8_189:
	ld.shared.f64 	%fd249, [_ZN6thrust24THRUST_300001_SM_1000_NS8cuda_cub4core6detail5shmemE+56];
	ld.shared.u64 	%rd176, [_ZN6thrust24THRUST_300001_SM_1000_NS8cuda_cub4core6detail5shmemE+64];
	abs.f64 	%fd250, %fd346;
	abs.f64 	%fd251, %fd249;
	setp.lt.f64 	%p81, %fd250, %fd251;
	mov.f64 	%fd347, %fd249;
	mov.u64 	%rd336, %rd176;
	@%p81 bra 	$L__BB8_192;
	setp.lt.f64 	%p82, %fd251, %fd250;
	mov.f64 	%fd347, %fd346;
	mov.u64 	%rd336, %rd335;
	@%p82 bra 	$L__BB8_192;
	setp.lt.s64 	%p83, %rd335, %rd176;
	selp.f64 	%fd347, %fd346, %fd249, %p83;
	min.s64 	%rd336, %rd335, %rd176;
$L__BB8_192:
	ld.shared.f64 	%fd254, [_ZN6thrust24THRUST_300001_SM_1000_NS8cuda_cub4core6detail5shmemE+72];
	ld.shared.u64 	%rd179, [_ZN6thrust24THRUST_300001_SM_1000_NS8cuda_cub4core6detail5shmemE+80];
	abs.f64 	%fd255, %fd347;
	abs.f64 	%fd256, %fd254;
	setp.lt.f64 	%p84, %fd255, %fd256;
	mov.f64 	%fd348, %fd254;
	mov.u64 	%rd337, %rd179;
	@%p84 bra 	$L__BB8_195;
	setp.lt.f64 	%p85, %fd256, %fd255;
	mov.f64 	%fd348, %fd347;
	mov.u64 	%rd337, %rd336;
	@%p85 bra 	$L__BB8_195;
	setp.lt.s64 	%p86, %rd336, %rd179;
	selp.f64 	%fd348, %fd347, %fd254, %p86;
	min.s64 	%rd337, %rd336, %rd179;
$L__BB8_195:
	ld.shared.f64 	%fd259, [_ZN6thrust24THRUST_300001_SM_1000_NS8cuda_cub4core6detail5shmemE+88];
	ld.shared.u64 	%rd182, [_ZN6thrust24THRUST_300001_SM_1000_NS8cuda_cub4core6detail5shmemE+96];
	abs.f64 	%fd260, %fd348;
	abs.f64 	%fd261, %fd259;
	setp.lt.f64 	%p87, %fd260, %fd261;
	mov.f64 	%fd349, %fd259;
	mov.u64 	%rd338, %rd182;
	@%p87 bra 	$L__BB8_198;
	setp.lt.f64 	%p88, %fd261, %fd260;
	mov.f64 	%fd349, %fd348;
	mov.u64 	%rd338, %rd337;
	@%p88 bra 	$L__BB8_198;
	setp.lt.s64 	%p89, %rd337, %rd182;
	selp.f64 	%fd349, %fd348, %fd259, %p89;
	min.s64 	%rd338, %rd337, %rd182;
$L__BB8_198:
	ld.shared.f64 	%fd264, [_ZN6thrust24THRUST_300001_SM_1000_NS8cuda_cub4core6detail5shmemE+104];
	ld.shared.u64 	%rd185, [_ZN6thrust24THRUST_300001_SM_1000_NS8cuda_cub4core6detail5shmemE+112];
	abs.f64 	%fd265, %fd349;
	abs.f64 	%fd266, %fd264;
	setp.lt.f64 	%p90, %fd265, %fd266;
	mov.f64 	%fd350, %fd264;
	mov.u64 	%rd339, %rd185;
	@%p90 bra 	$L__BB8_201;
	setp.lt.f64 	%p91, %fd266, %fd265;
	mov.f64 	%fd350, %fd349;
	mov.u64 	%rd339, %rd338;
	@%p91 bra 	$L__BB8_201;
	setp.lt.s64 	%p92, %rd338, %rd185;
	selp.f64 	%fd350, %fd349, %fd264, %p92;
	min.s64 	%rd339, %rd338, %rd185;
$L__BB8_201:
	ld.shared.f64 	%fd269, [_ZN6thrust24THRUST_300001_SM_1000_NS8cuda_cub4core6detail5shmemE+120];
	ld.shared.u64 	%rd188, [_ZN6thrust24THRUST_300001_SM_1000_NS8cuda_cub4core6detail5shmemE+128];
	abs.f64 	%fd270, %fd350;
	abs.f64 	%fd271, %fd269;
	setp.lt.f64 	%p93, %fd270, %fd271;
	mov.u64 	%rd340, %rd188;
	mov.f64 	%fd351, %fd269;
	@%p93 bra 	$L__BB8_204;
	setp.lt.f64 	%p94, %fd271, %fd270;
	mov.u64 	%rd340, %rd339;
	mov.f64 	%fd351, %fd350;
	@%p94 bra 	$L__BB8_204;
	setp.lt.s64 	%p95, %rd339, %rd188;
	selp.f64 	%fd351, %fd350, %fd269, %p95;
	min.s64 	%rd340, %rd339, %rd188;
$L__BB8_204:
	mov.u32 	%r381, %tid.x;
	setp.ne.s32 	%p212, %r381, 0;
	@%p212 bra 	$L__BB8_206;
	ld.param.u64 	%rd271, [_ZN6thrust24THRUST_300001_SM_1000_NS8cuda_cub4core6detail13_kernel_agentINS1_8__reduce11ReduceAgentINS0_12zip_iteratorIN4cuda3std3__45tupleIJNS0_10device_ptrIdEENS0_17counting_iteratorIlNS0_11use_defaultESF_SF_EEEEEEEPNSB_IJdlEEESJ_lNS1_9__extrema9arg_max_fIdl13AbsComparatorEEEEJSI_SK_lSO_EEEvDpT0__param_1];
	cvta.to.global.u64 	%rd270, %rd271;
	st.global.f64 	[%rd270], %fd351;
	st.global.u64 	[%rd270+8], %rd340;
$L__BB8_206:
	ret;

}
	// .globl	_ZN6thrust24THRUST_300001_SM_1000_NS8cuda_cub4core6detail13_kernel_agentINS1_8__reduce11ReduceAgentINS0_12zip_iteratorIN4cuda3std3__45tupleIJNS0_10device_ptrIdEENS0_17counting_iteratorIlNS0_11use_defaultESF_SF_EEEEEEEPNSB_IJdlEEESJ_lNS1_9__extrema9arg_max_fIdl13AbsComparatorEEEEJSI_SK_lN3cub18CUB_300001_SM_100013GridEvenShareIlEENSR_9GridQueueIyEESO_EEEvDpT0_
.visible .entry _ZN6thrust24THRUST_300001_SM_1000_NS8cuda_cub4core6detail13_kernel_agentINS1_8__reduce11ReduceAgentINS0_12zip_iteratorIN4cuda3std3__45tupleIJNS0_10device_ptrIdEENS0_17counting_iteratorIlNS0_11use_defaultESF_SF_EEEEEEEPNSB_IJdlEEESJ_lNS1_9__extrema9arg_max_fIdl13AbsComparatorEEEEJSI_SK_lN3cub18CUB_300001_SM_100013GridEvenShareIlEENSR_9GridQueueIyEESO_EEEvDpT0_(
	.param .align 8 .b8 _ZN6thrust24THRUST_300001_SM_1000_NS8cuda_cub4core6detail13_kernel_agentINS1_8__reduce11ReduceAgentINS0_12zip_iteratorIN4cuda3std3__45tupleIJNS0_10device_ptrIdEENS0_17counting_iteratorIlNS0_11use_defaultESF_SF_EEEEEEEPNSB_IJdlEEESJ_lNS1_9__extrema9arg_max_fIdl13AbsComparatorEEEEJSI_SK_lN3cub18CUB_300001_SM_100013GridEvenShareIlEENSR_9GridQueueIyEESO_EEEvDpT0__param_0[16],
	.param .u64 .ptr .align 1 _ZN6thrust24THRUST_300001_SM_1000_NS8cuda_cub4core6detail13_kernel_agentINS1_8__reduce11ReduceAgentINS0_12zip_iteratorIN4cuda3std3__45tupleIJNS0_10device_ptrIdEENS0_17counting_iteratorIlNS0_11use_defaultESF_SF_EEEEEEEPNSB_IJdlEEESJ_lNS1_9__extrema9arg_max_fIdl13AbsComparatorEEEEJSI_SK_lN3cub18CUB_300001_SM_100013GridEvenShareIlEENSR_9GridQueueIyEESO_EEEvDpT0__param_1,
	.param .u64 _ZN6thrust24THRUST_300001_SM_1000_NS8cuda_cub4core6detail13_kernel_agentINS1_8__reduce11ReduceAgentINS0_12zip_iteratorIN4cuda3std3__45tupleIJNS0_10device_ptrIdEENS0_17counting_iteratorIlNS0_11use_defaultESF_SF_EEEEEEEPNSB_IJdlEEESJ_lNS1_9__extrema9arg_max_fIdl13AbsComparatorEEEEJSI_SK_lN3cub18CUB_300001_SM_100013GridEvenShareIlEENSR_9GridQueueIyEESO_EEEvDpT0__param_2,
	.param .align 8 .b8 _ZN6thrust24THRUST_300001_SM_1000_NS8cuda_cub4core6detail13_kernel_agentINS1_8__reduce11ReduceAgentINS0_12zip_iteratorIN4cuda3std3__45tupleIJNS0_10device_ptrIdEENS0_17counting_iteratorIlNS0_11use_defaultESF_SF_EEEEEEEPNSB_IJdlEEESJ_lNS1_9__extrema9arg_max_fIdl13AbsComparatorEEEEJSI_SK_lN3cub18CUB_300001_SM_100013GridEvenShareIlEENSR_9GridQueueIyEESO_EEEvDpT0__param_3[72],
	.param .align 8 .b8 _ZN6thrust24THRUST_300001_SM_1000_NS8cuda_cub4core6detail13_kernel_agentINS1_8__reduce11ReduceAgentINS0_12zip_iteratorIN4cuda3std3__45tupleIJNS0_10device_ptrIdEENS0_17counting_iteratorIlNS0_11use_defaultESF_SF_EEEEEEEPNSB_IJdlEEESJ_lNS1_9__extrema9arg_max_fIdl13AbsComparatorEEEEJSI_SK_lN3cub18CUB_300001_SM_100013GridEvenShareIlEENSR_9GridQueueIyEESO_EEEvDpT0__param_4[8],
	.param .align 1 .b8 _ZN6thrust24THRUST_300001_SM_1000_NS8cuda_cub4core6detail13_kernel_agentINS1_8__reduce11ReduceAgentINS0_12zip_iteratorIN4cuda3std3__45tupleIJNS0_10device_ptrIdEENS0_17counting_iteratorIlNS0_11use_defaultESF_SF_EEEEEEEPNSB_IJdlEEESJ_lNS1_9__extrema9arg_max_fIdl13AbsComparatorEEEEJSI_SK_lN3cub18CUB_300001_SM_100013GridEvenShareIlEENSR_9GridQueueIyEESO_EEEvDpT0__param_5[1]
)
.maxntid 256
{
	.reg .pred 	%p<215>;
	.reg .b32 	%r<399>;
	.reg .b64 	%rd<356>;
	.reg .b64 	%fd<352>;

	ld.param.u64 	%rd196, [_ZN6thrust24THRUST_300001_SM_1000_NS8cuda_cub4core6detail13_kernel_agentINS1_8__reduce11ReduceAgentINS0_12zip_iteratorIN4cuda3std3__45tupleIJNS0_10device_ptrIdEENS0_17counting_iteratorIlNS0_11use_defaultESF_SF_EEEEEEEPNSB_IJdlEEESJ_lNS1_9__extrema9arg_max_fIdl13AbsComparatorEEEEJSI_SK_lN3cub18CUB_300001_SM_100013GridEvenShareIlEENSR_9GridQueueIyEESO_EEEvDpT0__param_0+8];
	ld.param.u64 	%rd195, [_ZN6thrust24THRUST_300001_SM_1000_NS8cuda_cub4core6detail13_kernel_agentINS1_8__reduce11ReduceAgentINS0_12zip_iteratorIN4cuda3std3__45tupleIJNS0_10device_ptrIdEENS0_17counting_iteratorIlNS0_11use_defaultESF_SF_EEEEEEEPNSB_IJdlEEESJ_lNS1_9__extrema9arg_max_fIdl13AbsComparatorEEEEJSI_SK_lN3cub18CUB_300001_SM_100013GridEvenShareIlEENSR_9GridQueueIyEESO_EEEvDpT0__param_0];
	ld.param.u64 	%rd199, [_ZN6thrust24THRUST_300001_SM_1000_NS8cuda_cub4core6detail13_kernel_agentINS1_8__reduce11ReduceAgentINS0_12zip_iteratorIN4cuda3std3__45tupleIJNS0_10device_ptrIdEENS0_17counting_iteratorIlNS0_11use_defaultESF_SF_EEEEEEEPNSB_IJdlEEESJ_lNS1_9__extrema9arg_max_fIdl13AbsComparatorEEEEJSI_SK_lN3cub18CUB_300001_SM_100013GridEvenShareIlEENSR_9GridQueueIyEESO_EEEvDpT0__param_4];
	ld.param.u64 	%rd198, [_ZN6thrust24THRUST_300001_SM_1000_NS8cuda_cub4core6detail13_kernel_agentINS1_8__reduce11ReduceAgentINS0_12zip_iteratorIN4cuda3std3__45tupleIJNS0_10device_ptrIdEENS0_17counting_iteratorIlNS0_11use_defaultESF_SF_EEEEEEEPNSB_IJdlEEESJ_lNS1_9__extrema9arg_max_fIdl13AbsComparatorEEEEJSI_SK_lN3cub18CUB_300001_SM_100013GridEvenShareIlEENSR_9GridQueueIyEESO_EEEvDpT0__param_2];
	cvta.to.global.u64 	%rd1, %rd199;
	cvta.to.global.u64 	%rd2, %rd195;
	mov.u32 	%r1, %ctaid.x;
	mul.lo.s32 	%r33, %r1, 1280;
	cvt.u64.u32 	%rd4, %r33;
	mov.u32 	%r34, %nctaid.x;
	mul.lo.s32 	%r35, %r34, 1280;
	cvt.u64.u32 	%rd5, %r35;
	add.s64 	%rd200, %rd4, 1280;
	setp.le.s64 	%p1, %rd200, %rd198;
	@%p1 bra 	$L__BB9_121;
	cvt.u32.u64 	%r159, %rd4;
	cvt.u32.u64 	%r2, %rd198;
	sub.s32 	%r3, %r2, %r159;
	mov.u32 	%r4, %tid.x;
	setp.ge.s32 	%p98, %r4, %r3;
	mov.f64 	%fd298, 0d0000000000000000;
	mov.b64 	%rd298, 0;
	mov.u32 	%r393, %r4;
	@%p98 bra 	$L__BB9_3;
	cvt.u64.u32 	%rd246, %r4;
	add.s64 	%rd247, %rd4, %rd246;
	shl.b64 	%rd248, %rd247, 3;
	add.s64 	%rd249, %rd2, %rd248;
	add.s64 	%rd298, %rd196, %rd247;
	ld.global.f64 	%fd298, [%rd249];
	add.s32 	%r393, %r4, 256;
$L__BB9_3:
	setp.ge.s32 	%p99, %r393, %r3;
	@%p99 bra 	$L__BB9_25;
	not.b32 	%r161, %r393;
	add.s32 	%r162, %r161, %r2;
	sub.s32 	%r7, %r162, %r159;
	and.b32  	%r163, %r7, 768;
	setp.eq.s32 	%p100, %r163, 768;
	@%p100 bra 	$L__BB9_10;
	cvt.u64.u32 	%rd251, %r393;
	add.s64 	%rd252, %rd251, %rd4;
	add.s64 	%rd289, %rd252, %rd196;
	shl.b64 	%rd253, %rd252, 3;
	add.s64 	%rd288, %rd2, %rd253;
	shr.u32 	%r164, %r7, 8;
	add.s32 	%r165, %r164, 1;
	and.b32  	%r166, %r165, 3;
	neg.s32 	%r391, %r166;
$L__BB9_6:
	.pragma "nounroll";
	mov.u64 	%rd12, %rd298;
	mov.f64 	%fd3, %fd298;
	ld.global.f64 	%fd4, [%rd288];
	abs.f64 	%fd5, %fd3;
	abs.f64 	%fd6, %fd4;
	setp.lt.f64 	%p101, %fd5, %fd6;
	mov.u64 	%rd298, %rd289;
	mov.f64 	%fd298, %fd4;
	@%p101 bra 	$L__BB9_9;
	setp.lt.f64 	%p102, %fd6, %fd5;
	mov.u64 	%rd298, %rd12;
	mov.f64 	%fd298, %fd3;
	@%p102 bra 	$L__BB9_9;
	setp.lt.s64 	%p103, %rd12, %rd289;
	min.s64 	%rd298, %rd12, %rd289;
	selp.f64 	%fd298, %fd3, %fd4, %p103;
$L__BB9_9:
	add.s32 	%r393, %r393, 256;
	add.s64 	%rd289, %rd289, 256;
	add.s64 	%rd288, %rd288, 2048;
	add.s32 	%r391, %r391, 1;
	setp.ne.s32 	%p104, %r391, 0;
	@%p104 bra 	$L__BB9_6;
$L__BB9_10:
	setp.lt.u32 	%p105, %r7, 768;
	@%p105 bra 	$L__BB9_25;
	add.s32 	%r394, %r393, 512;
$L__BB9_12:
	mov.u32 	%r15, %r394;
	add.s32 	%r167, %r15, -512;
	cvt.s64.s32 	%rd254, %r167;
	add.s64 	%rd255, %rd254, %rd4;
	shl.b64 	%rd256, %rd255, 3;
	add.s64 	%rd20, %rd2, %rd256;
	add.s64 	%rd21, %rd255, %rd196;
	ld.global.f64 	%fd12, [%rd20];
	abs.f64 	%fd13, %fd298;
	abs.f64 	%fd14, %fd12;
	setp.lt.f64 	%p106, %fd13, %fd14;
	mov.u64 	%rd295, %rd21;
	mov.f64 	%fd295, %fd12;
	@%p106 bra 	$L__BB9_15;
	setp.lt.f64 	%p107, %fd14, %fd13;
	mov.u64 	%rd295, %rd298;
	mov.f64 	%fd295, %fd298;
	@%p107 bra 	$L__BB9_15;
	setp.lt.s64 	%p108, %rd298, %rd21;
	min.s64 	%rd295, %rd298, %rd21;
	selp.f64 	%fd295, %fd298, %fd12, %p108;
$L__BB9_15:
	add.s32 	%r168, %r15, -256;
	cvt.s64.s32 	%rd257, %r168;
	add.s64 	%rd258, %rd257, %rd4;
	add.s64 	%rd24, %rd258, %rd196;
	ld.global.f64 	%fd17, [%rd20+2048];
	abs.f64 	%fd18, %fd295;
	abs.f64 	%fd19, %fd17;
	setp.lt.f64 	%p109, %fd18, %fd19;
	mov.u64 	%rd296, %rd24;
	mov.f64 	%fd296, %fd17;
	@%p109 bra 	$L__BB9_18;
	setp.lt.f64 	%p110, %fd19, %fd18;
	mov.u64 	%rd296, %rd295;
	mov.f64 	%fd296, %fd295;
	@%p110 bra 	$L__BB9_18;
	setp.lt.s64 	%p111, %rd295, %rd24;
	min.s64 	%rd296, %rd295, %rd24;
	selp.f64 	%fd296, %fd295, %fd17, %p111;
$L__BB9_18:
	cvt.s64.s32 	%rd259, %r15;
	add.s64 	%rd260, %rd259, %rd4;
	add.s64 	%rd27, %rd260, %rd196;
	ld.global.f64 	%fd22, [%rd20+4096];
	abs.f64 	%fd23, %fd296;
	abs.f64 	%fd24, %fd22;
	setp.lt.f64 	%p112, %fd23, %fd24;
	mov.u64 	%rd297, %rd27;
	mov.f64 	%fd297, %fd22;
	@%p112 bra 	$L__BB9_21;
	setp.lt.f64 	%p113, %fd24, %fd23;
	mov.u64 	%rd297, %rd296;
	mov.f64 	%fd297, %fd296;
	@%p113 bra 	$L__BB9_21;
	setp.lt.s64 	%p114, %rd296, %rd27;
	min.s64 	%rd297, %rd296, %rd27;
	selp.f64 	%fd297, %fd296, %fd22, %p114;
$L__BB9_21:
	add.s32 	%r169, %r15, 256;
	cvt.s64.s32 	%rd261, %r169;
	add.s64 	%rd262, %rd261, %rd4;
	add.s64 	%rd30, %rd262, %rd196;
	ld.global.f64 	%fd27, [%rd20+6144];
	abs.f64 	%fd28, %fd297;
	abs.f64 	%fd29, %fd27;
	setp.lt.f64 	%p115, %fd28, %fd29;
	mov.u64 	%rd298, %rd30;
	mov.f64 	%fd298, %fd27;
	@%p115 bra 	$L__BB9_24;
	setp.lt.f64 	%p116, %fd29, %fd28;
	mov.u64 	%rd298, %rd297;
	mov.f64 	%fd298, %fd297;
	@%p116 bra 	$L__BB9_24;
	setp.lt.s64 	%p117, %rd297, %rd30;
	min.s64 	%rd298, %rd297, %rd30;
	selp.f64 	%fd298, %fd297, %fd27, %p117;
$L__BB9_24:
	add.s32 	%r394, %r15, 1024;
	add.s32 	%r170, %r15, 512;
	setp.lt.s32 	%p118, %r170, %r3;
	@%p118 bra 	$L__BB9_12;
$L__BB9_25:
	setp.lt.s32 	%p119, %r3, 256;
	@%p119 bra 	$L__BB9_70;
	// begin inline asm
	mov.u32 %r284, %laneid;
	// end inline asm
	mov.b64 	%rd273, %fd298;
	mov.b64 	{%r286, %r291}, %rd273;
	mov.b32 	%r302, 1;
	mov.b32 	%r303, 31;
	mov.b32 	%r304, -1;
	// begin inline asm
	shfl.sync.down.b32 %r285, %r286, %r302, %r303, %r304;
	// end inline asm
	// begin inline asm
	shfl.sync.down.b32 %r290, %r291, %r302, %r303, %r304;
	// end inline asm
	mov.b64 	%rd274, {%r285, %r290};
	mov.b64 	%fd33, %rd274;
	mov.b64 	{%r296, %r301}, %rd298;
	// begin inline asm
	shfl.sync.down.b32 %r295, %r296, %r302, %r303, %r304;
	// end inline asm
	// begin inline asm
	shfl.sync.down.b32 %r300, %r301, %r302, %r303, %r304;
	// end inline asm
	mov.b64 	%rd34, {%r295, %r300};
	setp.gt.s32 	%p171, %r284, 30;
	mov.u64 	%rd300, %rd298;
	mov.f64 	%fd300, %fd298;
	@%p171 bra 	$L__BB9_30;
	abs.f64 	%fd34, %fd298;
	abs.f64 	%fd35, %fd33;
	setp.lt.f64 	%p172, %fd34, %fd35;
	mov.u64 	%rd300, %rd34;
	mov.f64 	%fd300, %fd33;
	@%p172 bra 	$L__BB9_30;
	setp.lt.f64 	%p173, %fd35, %fd34;
	mov.u64 	%rd300, %rd298;
	mov.f64 	%fd300, %fd298;
	@%p173 bra 	$L__BB9_30;
	setp.lt.s64 	%p174, %rd298, %rd34;
	min.s64 	%rd300, %rd298, %rd34;
	selp.f64 	%fd300, %fd298, %fd33, %p174;
$L__BB9_30:
	mov.b64 	%rd275, %fd300;
	mov.b64 	{%r306, %r311}, %rd275;
	mov.b32 	%r322, 2;
	mov.b32 	%r323, 31;
	mov.b32 	%r324, -1;
	// begin inline asm
	shfl.sync.down.b32 %r305, %r306, %r322, %r323, %r324;
	// end inline asm
	// begin inline asm
	shfl.sync.down.b32 %r310, %r311, %r322, %r323, %r324;
	// end inline asm
	mov.b64 	%rd276, {%r305, %r310};
	mov.b64 	%fd38, %rd276;
	mov.b64 	{%r316, %r321}, %rd300;
	// begin inline asm
	shfl.sync.down.b32 %r315, %r316, %r322, %r323, %r324;
	// end inline asm
	// begin inline asm
	shfl.sync.down.b32 %r320, %r321, %r322, %r323, %r324;
	// end inline asm
	mov.b64 	%rd37, {%r315, %r320};
	setp.gt.s32 	%p175, %r284, 29;
	mov.u64 	%rd301, %rd300;
	mov.f64 	%fd301, %fd300;
	@%p175 bra 	$L__BB9_34;
	abs.f64 	%fd39, %fd300;
	abs.f64 	%fd40, %fd38;
	setp.lt.f64 	%p176, %fd39, %fd40;
	mov.u64 	%rd301, %rd37;
	mov.f64 	%fd301, %fd38;
	@%p176 bra 	$L__BB9_34;
	setp.lt.f64 	%p177, %fd40, %fd39;
	mov.u64 	%rd301, %rd300;
	mov.f64 	%fd301, %fd300;
	@%p177 bra 	$L__BB9_34;
	setp.lt.s64 	%p178, %rd300, %rd37;
	min.s64 	%rd301, %rd300, %rd37;
	selp.f64 	%fd301, %fd300, %fd38, %p178;
$L__BB9_34:
	mov.b64 	%rd277, %fd301;
	mov.b64 	{%r326, %r331}, %rd277;
	mov.b32 	%r342, 4;
	mov.b32 	%r343, 31;
	mov.b32 	%r344, -1;
	// begin inline asm
	shfl.sync.down.b32 %r325, %r326, %r342, %r343, %r344;
	// end inline asm
	// begin inline asm
	shfl.sync.down.b32 %r330, %r331, %r342, %r343, %r344;
	// end inline asm
	mov.b64 	%rd278, {%r325, %r330};
	mov.b64 	%fd43, %rd278;
	mov.b64 	{%r336, %r341}, %rd301;
	// begin inline asm
	shfl.sync.down.b32 %r335, %r336, %r342, %r343, %r344;
	// end inline asm
	// begin inline asm
	shfl.sync.down.b32 %r340, %r341, %r342, %r343, %r344;
	// end inline asm
	mov.b64 	%rd40, {%r335, %r340};
	setp.gt.s32 	%p179, %r284, 27;
	mov.u64 	%rd302, %rd301;
	mov.f64 	%fd302, %fd301;
	@%p179 bra 	$L__BB9_38;
	abs.f64 	%fd44, %fd301;
	abs.f64 	%fd45, %fd43;
	setp.lt.f64 	%p180, %fd44, %fd45;
	mov.u64 	%rd302, %rd40;
	mov.f64 	%fd302, %fd43;
	@%p180 bra 	$L__BB9_38;
	setp.lt.f64 	%p181, %fd45, %fd44;
	mov.u64 	%rd302, %rd301;
	mov.f64 	%fd302, %fd301;
	@%p181 bra 	$L__BB9_38;
	setp.lt.s64 	%p182, %rd301, %rd40;
	min.s64 	%rd302, %rd301, %rd40;
	selp.f64 	%fd302, %fd301, %fd43, %p182;
$L__BB9_38:
	mov.b64 	%rd279, %fd302;
	mov.b64 	{%r346, %r351}, %rd279;
	mov.b32 	%r362, 8;
	mov.b32 	%r363, 31;
	mov.b32 	%r364, -1;
	// begin inline asm
	shfl.sync.down.b32 %r345, %r346, %r362, %r363, %r364;
	// end inline asm
	// begin inline asm
	shfl.sync.down.b32 %r350, %r351, %r362, %r363, %r364;
	// end inline asm
	mov.b64 	%rd280, {%r345, %r350};
	mov.b64 	%fd48, %rd280;
	mov.b64 	{%r356, %r361}, %rd302;
	// begin inline asm
	shfl.sync.down.b32 %r355, %r356, %r362, %r363, %r364;
	// end inline asm
	// begin inline asm
	shfl.sync.down.b32 %r360, %r361, %r362, %r363, %r364;
	// end inline asm
	mov.b64 	%rd43, {%r355, %r360};
	setp.gt.s32 	%p183, %r284, 23;
	mov.u64 	%rd303, %rd302;
	mov.f64 	%fd303, %fd302;
	@%p183 bra 	$L__BB9_42;
	abs.f64 	%fd49, %fd302;
	abs.f64 	%fd50, %fd48;
	setp.lt.f64 	%p184, %fd49, %fd50;
	mov.u64 	%rd303, %rd43;
	mov.f64 	%fd303, %fd48;
	@%p184 bra 	$L__BB9_42;
	setp.lt.f64 	%p185, %fd50, %fd49;
	mov.u64 	%rd303, %rd302;
	mov.f64 	%fd303, %fd302;
	@%p185 bra 	$L__BB9_42;
	setp.lt.s64 	%p186, %rd302, %rd43;
	min.s64 	%rd303, %rd302, %rd43;
	selp.f64 	%fd303, %fd302, %fd48, %p186;
$L__BB9_42:
	mov.b64 	%rd281, %fd303;
	mov.b64 	{%r366, %r371}, %rd281;
	mov.b32 	%r382, 16;
	mov.b32 	%r383, 31;
	mov.b32 	%r384, -1;
	// begin inline asm
	shfl.sync.down.b32 %r365, %r366, %r382, %r383, %r384;
	// end inline asm
	// begin inline asm
	shfl.sync.down.b32 %r370, %r371, %r382, %r383, %r384;
	// end inline asm
	mov.b64 	%rd282, {%r365, %r370};
	mov.b64 	%fd53, %rd282;
	mov.b64 	{%r376, %r381}, %rd303;
	// begin inline asm
	shfl.sync.down.b32 %r375, %r376, %r382, %r383, %r384;
	// end inline asm
	// begin inline asm
	shfl.sync.down.b32 %r380, %r381, %r382, %r383, %r384;
	// end inline asm
	mov.b64 	%rd46, {%r375, %r380};
	setp.gt.s32 	%p187, %r284, 15;
	mov.u64 	%rd355, %rd303;
	mov.f64 	%fd351, %fd303;
	@%p187 bra 	$L__BB9_46;
	abs.f64 	%fd54, %fd303;
	abs.f64 	%fd55, %fd53;
	setp.lt.f64 	%p188, %fd54, %fd55;
	mov.u64 	%rd355, %rd46;
	mov.f64 	%fd351, %fd53;
	@%p188 bra 	$L__BB9_46;
	setp.lt.f64 	%p189, %fd55, %fd54;
	mov.u64 	%rd355, %rd303;
	mov.f64 	%fd351, %fd303;
	@%p189 bra 	$L__BB9_46;
	setp.lt.s64 	%p190, %rd303, %rd46;
	min.s64 	%rd355, %rd303, %rd46;
	selp.f64 	%fd351, %fd303, %fd53, %p190;
$L__BB9_46:
	setp.ne.s32 	%p191, %r284, 0;
	@%p191 bra 	$L__BB9_48;
	shr.u32 	%r385, %r4, 1;
	and.b32  	%r386, %r385, 496;
	mov.u32 	%r387, _ZN6thrust24THRUST_300001_SM_1000_NS8cuda_cub4core6detail5shmemE;
	add.s32 	%r388, %r387, %r386;
	st.shared.f64 	[%r388+8], %fd351;
	st.shared.u64 	[%r388+16], %rd355;
$L__BB9_48:
	bar.sync 	0;
	setp.ne.s32 	%p192, %r4, 0;
	@%p192 bra 	$L__BB9_208;
	ld.shared.f64 	%fd58, [_ZN6thrust24THRUST_300001_SM_1000_NS8cuda_cub4core6detail5shmemE+24];
	ld.shared.u64 	%rd49, [_ZN6thrust24THRUST_300001_SM_1000_NS8cuda_cub4core6detail5shmemE+32];
	abs.f64 	%fd59, %fd351;
	abs.f64 	%fd60, %fd58;
	setp.lt.f64 	%p193, %fd59, %fd60;
	mov.u64 	%rd305, %rd49;
	mov.f64 	%fd305, %fd58;
	@%p193 bra 	$L__BB9_52;
	setp.lt.f64 	%p194, %fd60, %fd59;
	mov.u64 	%rd305, %rd355;
	mov.f64 	%fd305, %fd351;
	@%p194 bra 	$L__BB9_52;
	setp.lt.s64 	%p195, %rd355, %rd49;
	min.s64 	%rd305, %rd355, %rd49;
	selp.f64 	%fd305, %fd351, %fd58, %p195;
$L__BB9_52:
	ld.shared.f64 	%fd63, [_ZN6thrust24THRUST_300001_SM_1000_NS8cuda_cub4core6detail5shmemE+40];
	ld.shared.u64 	%rd52, [_ZN6thrust24THRUST_300001_SM_1000_NS8cuda_cub4core6detail5shmemE+48];
	abs.f64 	%fd64, %fd305;
	abs.f64 	%fd65, %fd63;
	setp.lt.f64 	%p196, %fd64, %fd65;
	mov.u64 	%rd306, %rd52;
	mov.f64 	%fd306, %fd63;
	@%p196 bra 	$L__BB9_55;
	setp.lt.f64 	%p197, %fd65, %fd64;
	mov.u64 	%rd306, %rd305;
	mov.f64 	%fd306, %fd305;
	@%p197 bra 	$L__BB9_55;
	setp.lt.s64 	%p198, %rd305, %rd52;
	min.s64 	%rd306, %rd305, %rd52;
	selp.f64 	%fd306, %fd305, %fd63, %p198;
$L__BB9_55:
	ld.shared.f64 	%fd68, [_ZN6thrust24THRUST_300001_SM_1000_NS8cuda_cub4core6detail5shmemE+56];
	ld.shared.u64 	%rd55, [_ZN6thrust24THRUST_300001_SM_1000_NS8cuda_cub4core6detail5shmemE+64];
	abs.f64 	%fd69, %fd306;
	abs.f64 	%fd70, %fd68;
	setp.lt.f64 	%p199, %fd69, %fd70;
	mov.u64 	%rd307, %rd55;
	mov.f64 	%fd307, %fd68;
	@%p199 bra 	$L__BB9_58;
	setp.lt.f64 	%p200, %fd70, %fd69;
	mov.u64 	%rd307, %rd306;
	mov.f64 	%fd307, %fd306;
	@%p200 bra 	$L__BB9_58;
	setp.lt.s64 	%p201, %rd306, %rd55;
	min.s64 	%rd307, %rd306, %rd55;
	selp.f64 	%fd307, %fd306, %fd68, %p201;
$L__BB9_58:
	ld.shared.f64 	%fd73, [_ZN6thrust24THRUST_300001_SM_1000_NS8cuda_cub4core6detail5shmemE+72];
	ld.shared.u64 	%rd58, [_ZN6thrust24THRUST_300001_SM_1000_NS8cuda_cub4core6detail5shmemE+80];
	abs.f64 	%fd74, %fd307;
	abs.f64 	%fd75, %fd73;
	setp.lt.f64 	%p202, %fd74, %fd75;
	mov.u64 	%rd308, %rd58;
	mov.f64 	%fd308, %fd73;
	@%p202 bra 	$L__BB9_61;
	setp.lt.f64 	%p203, %fd75, %fd74;
	mov.u64 	%rd308, %rd307;
	mov.f64 	%fd308, %fd307;
	@%p203 bra 	$L__BB9_61;
	setp.lt.s64 	%p204, %rd307, %rd58;
	min.s64 	%rd308, %rd307, %rd58;
	selp.f64 	%fd308, %fd307, %fd73, %p204;
$L__BB9_61:
	ld.shared.f64 	%fd78, [_ZN6thrust24THRUST_300001_SM_1000_NS8cuda_cub4core6detail5shmemE+88];
	ld.shared.u64 	%rd61, [_ZN6thrust24THRUST_300001_SM_1000_NS8cuda_cub4core6detail5shmemE+96];
	abs.f64 	%fd79, %fd308;
	abs.f64 	%fd80, %fd78;
	setp.lt.f64 	%p205, %fd79, %fd80;
	mov.u64 	%rd309, %rd61;
	mov.f64 	%fd309, %fd78;
	@%p205 bra 	$L__BB9_64;
	setp.lt.f64 	%p206, %fd80, %fd79;
	mov.u64 	%rd309, %rd308;
	mov.f64 	%fd309, %fd308;
	@%p206 bra 	$L__BB9_64;
	setp.lt.s64 	%p207, %rd308, %rd61;
	min.s64 	%rd309, %rd308, %rd61;
	selp.f64 	%fd309, %fd308, %fd78, %p207;
$L__BB9_64:
	ld.shared.f64 	%fd83, [_ZN6thrust24THRUST_300001_SM_1000_NS8cuda_cub4core6detail5shmemE+104];
	ld.shared.u64 	%rd64, [_ZN6thrust24THRUST_300001_SM_1000_NS8cuda_cub4core6detail5shmemE+112];
	abs.f64 	%fd84, %fd309;
	abs.f64 	%fd85, %fd83;
	setp.lt.f64 	%p208, %fd84, %fd85;
	mov.u64 	%rd310, %rd64;
	mov.f64 	%fd310, %fd83;
	@%p208 bra 	$L__BB9_67;
	setp.lt.f64 	%p209, %fd85, %fd84;
	mov.u64 	%rd310, %rd309;
	mov.f64 	%fd310, %fd309;
	@%p209 bra 	$L__BB9_67;
	setp.lt.s64 	%p210, %rd309, %rd64;
	min.s64 	%rd310, %rd309, %rd64;
	selp.f64 	%fd310, %fd309, %fd83, %p210;
$L__BB9_67:
	ld.shared.f64 	%fd88, [_ZN6thrust24THRUST_300001_SM_1000_NS8cuda_cub4core6detail5shmemE+120];
	ld.shared.u64 	%rd67, [_ZN6thrust24THRUST_300001_SM_1000_NS8cuda_cub4core6detail5shmemE+128];
	abs.f64 	%fd89, %fd310;
	abs.f64 	%fd90, %fd88;
	setp.lt.f64 	%p211, %fd89, %fd90;
	mov.u64 	%rd355, %rd67;
	mov.f64 	%fd351, %fd88;
	@%p211 bra 	$L__BB9_208;
	setp.lt.f64 	%p212, %fd90, %fd89;
	mov.u64 	%rd355, %rd310;
	mov.f64 	%fd351, %fd310;
	@%p212 bra 	$L__BB9_208;
	setp.lt.s64 	%p213, %rd310, %rd67;
	min.s64 	%rd355, %rd310, %rd67;
	selp.f64 	%fd351, %fd310, %fd88, %p213;
	bra.uni 	$L__BB9_208;
$L__BB9_70:
	// begin inline asm
	mov.u32 %r171, %laneid;
	// end inline asm
	and.b32  	%r192, %r4, 992;
	add.s32 	%r193, %r192, 32;
	setp.gt.s32 	%p120, %r193, %r3;
	not.b32 	%r194, %r192;
	add.s32 	%r195, %r3, %r194;
	selp.b32 	%r190, %r195, 31, %p120;
	mov.b64 	%rd263, %fd298;
	mov.b64 	{%r173, %r178}, %rd263;
	mov.b32 	%r189, 1;
	mov.b32 	%r191, -1;
	// begin inline asm
	shfl.sync.down.b32 %r172, %r173, %r189, %r190, %r191;
	// end inline asm
	// begin inline asm
	shfl.sync.down.b32 %r177, %r178, %r189, %r190, %r191;
	// end inline asm
	mov.b64 	%rd264, {%r172, %r177};
	mov.b64 	%fd92, %rd264;
	mov.b64 	{%r183, %r188}, %rd298;
	// begin inline asm
	shfl.sync.down.b32 %r182, %r183, %r189, %r190, %r191;
	// end inline asm
	// begin inline asm
	shfl.sync.down.b32 %r187, %r188, %r189, %r190, %r191;
	// end inline asm
	mov.b64 	%rd69, {%r182, %r187};
	setp.ge.s32 	%p121, %r171, %r190;
	mov.u64 	%rd311, %rd298;
	mov.f64 	%fd311, %fd298;
	@%p121 bra 	$L__BB9_74;
	abs.f64 	%fd93, %fd298;
	abs.f64 	%fd94, %fd92;
	setp.lt.f64 	%p122, %fd93, %fd94;
	mov.u64 	%rd311, %rd69;
	mov.f64 	%fd311, %fd92;
	@%p122 bra 	$L__BB9_74;
	setp.lt.f64 	%p123, %fd94, %fd93;
	mov.u64 	%rd311, %rd298;
	mov.f64 	%fd311, %fd298;
	@%p123 bra 	$L__BB9_74;
	setp.lt.s64 	%p124, %rd298, %rd69;
	min.s64 	%rd311, %rd298, %rd69;
	selp.f64 	%fd311, %fd298, %fd92, %p124;
$L__BB9_74:
	mov.b64 	%rd265, %fd311;
	mov.b64 	{%r197, %r202}, %rd265;
	mov.b32 	%r213, 2;
	mov.b32 	%r215, -1;
	// begin inline asm
	shfl.sync.down.b32 %r196, %r197, %r213, %r190, %r215;
	// end inline asm
	// begin inline asm
	shfl.sync.down.b32 %r201, %r202, %r213, %r190, %r215;
	// end inline asm
	mov.b64 	%rd266, {%r196, %r201};
	mov.b64 	%fd97, %rd266;
	mov.b64 	{%r207, %r212}, %rd311;
	// begin inline asm
	shfl.sync.down.b32 %r206, %r207, %r213, %r190, %r215;
	// end inline asm
	// begin inline asm
	shfl.sync.down.b32 %r211, %r212, %r213, %r190, %r215;
	// end inline asm
	mov.b64 	%rd72, {%r206, %r211};
	add.s32 	%r216, %r171, 2;
	setp.gt.s32 	%p125, %r216, %r190;
	mov.u64 	%rd312, %rd311;
	mov.f64 	%fd312, %fd311;
	@%p125 bra 	$L__BB9_78;
	abs.f64 	%fd98, %fd311;
	abs.f64 	%fd99, %fd97;
	setp.lt.f64 	%p126, %fd98, %fd99;
	mov.u64 	%rd312, %rd72;
	mov.f64 	%fd312, %fd97;
	@%p126 bra 	$L__BB9_78;
	setp.lt.f64 	%p127, %fd99, %fd98;
	mov.u64 	%rd312, %rd311;
	mov.f64 	%fd312, %fd311;
	@%p127 bra 	$L__BB9_78;
	setp.lt.s64 	%p128, %rd311, %rd72;
	min.s64 	%rd312, %rd311, %rd72;
	selp.f64 	%fd312, %fd311, %fd97, %p128;
$L__BB9_78:
	mov.b64 	%rd267, %fd312;
	mov.b64 	{%r218, %r223}, %rd267;
	mov.b32 	%r234, 4;
	mov.b32 	%r236, -1;
	// begin inline asm
	shfl.sync.down.b32 %r217, %r218, %r234, %r190, %r236;
	// end inline asm
	// begin inline asm
	shfl.sync.down.b32 %r222, %r223, %r234, %r190, %r236;
	// end inline asm
	mov.b64 	%rd268, {%r217, %r222};
	mov.b64 	%fd102, %rd268;
	mov.b64 	{%r228, %r233}, %rd312;
	// begin inline asm
	shfl.sync.down.b32 %r227, %r228, %r234, %r190, %r236;
	// end inline asm
	// begin inline asm
	shfl.sync.down.b32 %r232, %r233, %r234, %r190, %r236;
	// end inline asm
	mov.b64 	%rd75, {%r227, %r232};
	add.s32 	%r237, %r171, 4;
	setp.gt.s32 	%p129, %r237, %r190;
	mov.u64 	%rd313, %rd312;
	mov.f64 	%fd313, %fd312;
	@%p129 bra 	$L__BB9_82;
	abs.f64 	%fd103, %fd312;
	abs.f64 	%fd104, %fd102;
	setp.lt.f64 	%p130, %fd103, %fd104;
	mov.u64 	%rd313, %rd75;
	mov.f64 	%fd313, %fd102;
	@%p130 bra 	$L__BB9_82;
	setp.lt.f64 	%p131, %fd104, %fd103;
	mov.u64 	%rd313, %rd312;
	mov.f64 	%fd313, %fd312;
	@%p131 bra 	$L__BB9_82;
	setp.lt.s64 	%p132, %rd312, %rd75;
	min.s64 	%rd313, %rd312, %rd75;
	selp.f64 	%fd313, %fd312, %fd102, %p132;
$L__BB9_82:
	mov.b64 	%rd269, %fd313;
	mov.b64 	{%r239, %r244}, %rd269;
	mov.b32 	%r255, 8;
	mov.b32 	%r257, -1;
	// begin inline asm
	shfl.sync.down.b32 %r238, %r239, %r255, %r190, %r257;
	// end inline asm
	// begin inline asm
	shfl.sync.down.b32 %r243, %r244, %r255, %r190, %r257;
	// end inline asm
	mov.b64 	%rd270, {%r238, %r243};
	mov.b64 	%fd107, %rd270;
	mov.b64 	{%r249, %r254}, %rd313;
	// begin inline asm
	shfl.sync.down.b32 %r248, %r249, %r255, %r190, %r257;
	// end inline asm
	// begin inline asm
	shfl.sync.down.b32 %r253, %r254, %r255, %r190, %r257;
	// end inline asm
	mov.b64 	%rd78, {%r248, %r253};
	add.s32 	%r258, %r171, 8;
	setp.gt.s32 	%p133, %r258, %r190;
	mov.u64 	%rd314, %rd313;
	mov.f64 	%fd314, %fd313;
	@%p133 bra 	$L__BB9_86;
	abs.f64 	%fd108, %fd313;
	abs.f64 	%fd109, %fd107;
	setp.lt.f64 	%p134, %fd108, %fd109;
	mov.u64 	%rd314, %rd78;
	mov.f64 	%fd314, %fd107;
	@%p134 bra 	$L__BB9_86;
	setp.lt.f64 	%p135, %fd109, %fd108;
	mov.u64 	%rd314, %rd313;
	mov.f64 	%fd314, %fd313;
	@%p135 bra 	$L__BB9_86;
	setp.lt.s64 	%p136, %rd313, %rd78;
	min.s64 	%rd314, %rd313, %rd78;
	selp.f64 	%fd314, %fd313, %fd107, %p136;
$L__BB9_86:
	mov.b64 	%rd271, %fd314;
	mov.b64 	{%r260, %r265}, %rd271;
	mov.b32 	%r276, 16;
	mov.b32 	%r278, -1;
	// begin inline asm
	shfl.sync.down.b32 %r259, %r260, %r276, %r190, %r278;
	// end inline asm
	// begin inline asm
	shfl.sync.down.b32 %r264, %r265, %r276, %r190, %r278;
	// end inline asm
	mov.b64 	%rd272, {%r259, %r264};
	mov.b64 	%fd112, %rd272;
	mov.b64 	{%r270, %r275}, %rd314;
	// begin inline asm
	shfl.sync.down.b32 %r269, %r270, %r276, %r190, %r278;
	// end inline asm
	// begin inline asm
	shfl.sync.down.b32 %r274, %r275, %r276, %r190, %r278;
	// end inline asm
	mov.b64 	%rd81, {%r269, %r274};
	add.s32 	%r279, %r171, 16;
	setp.gt.s32 	%p137, %r279, %r190;
	mov.u64 	%rd355, %rd314;
	mov.f64 	%fd351, %fd314;
	@%p137 bra 	$L__BB9_90;
	abs.f64 	%fd113, %fd314;
	abs.f64 	%fd114, %fd112;
	setp.lt.f64 	%p138, %fd113, %fd114;
	mov.u64 	%rd355, %rd81;
	mov.f64 	%fd351, %fd112;
	@%p138 bra 	$L__BB9_90;
	setp.lt.f64 	%p139, %fd114, %fd113;
	mov.u64 	%rd355, %rd314;
	mov.f64 	%fd351, %fd314;
	@%p139 bra 	$L__BB9_90;
	setp.lt.s64 	%p140, %rd314, %rd81;
	min.s64 	%rd355, %rd314, %rd81;
	selp.f64 	%fd351, %fd314, %fd112, %p140;
$L__BB9_90:
	setp.ne.s32 	%p141, %r171, 0;
	@%p141 bra 	$L__BB9_92;
	shr.u32 	%r280, %r4, 1;
	and.b32  	%r281, %r280, 496;
	mov.u32 	%r282, _ZN6thrust24THRUST_300001_SM_1000_NS8cuda_cub4core6detail5shmemE;
	add.s32 	%r283, %r282, %r281;
	st.shared.f64 	[%r283+8], %fd351;
	st.shared.u64 	[%r283+16], %rd355;
$L__BB9_92:
	bar.sync 	0;
	setp.ne.s32 	%p142, %r4, 0;
	@%p142 bra 	$L__BB9_208;
	setp.lt.s32 	%p143, %r3, 33;
	mov.f64 	%fd316, %fd351;
	mov.u64 	%rd316, %rd355;
	@%p143 bra 	$L__BB9_97;
	ld.shared.f64 	%fd117, [_ZN6thrust24THRUST_300001_SM_1000_NS8cuda_cub4core6detail5shmemE+24];
	ld.shared.u64 	%rd84, [_ZN6thrust24THRUST_300001_SM_1000_NS8cuda_cub4core6detail5shmemE+32];
	abs.f64 	%fd118, %fd351;
	abs.f64 	%fd119, %fd117;
	setp.lt.f64 	%p144, %fd118, %fd119;
	mov.f64 	%fd316, %fd117;
	mov.u64 	%rd316, %rd84;
	@%p144 bra 	$L__BB9_97;
	setp.lt.f64 	%p145, %fd119, %fd118;
	mov.f64 	%fd316, %fd351;
	mov.u64 	%rd316, %rd355;
	@%p145 bra 	$L__BB9_97;
	setp.lt.s64 	%p146, %rd355, %rd84;
	selp.f64 	%fd316, %fd351, %fd117, %p146;
	min.s64 	%rd316, %rd355, %rd84;
$L__BB9_97:
	setp.lt.s32 	%p147, %r3, 65;
	mov.f64 	%fd317, %fd316;
	mov.u64 	%rd317, %rd316;
	@%p147 bra 	$L__BB9_101;
	ld.shared.f64 	%fd122, [_ZN6thrust24THRUST_300001_SM_1000_NS8cuda_cub4core6detail5shmemE+40];
	ld.shared.u64 	%rd87, [_ZN6thrust24THRUST_300001_SM_1000_NS8cuda_cub4core6detail5shmemE+48];
	abs.f64 	%fd123, %fd316;
	abs.f64 	%fd124, %fd122;
	setp.lt.f64 	%p148, %fd123, %fd124;
	mov.f64 	%fd317, %fd122;
	mov.u64 	%rd317, %rd87;
	@%p148 bra 	$L__BB9_101;
	setp.lt.f64 	%p149, %fd124, %fd123;
	mov.f64 	%fd317, %fd316;
	mov.u64 	%rd317, %rd316;
	@%p149 bra 	$L__BB9_101;
	setp.lt.s64 	%p150, %rd316, %rd87;
	selp.f64 	%fd317, %fd316, %fd122, %p150;
	min.s64 	%rd317, %rd316, %rd87;
$L__BB9_101:
	setp.lt.s32 	%p151, %r3, 97;
	mov.f64 	%fd318, %fd317;
	mov.u64 	%rd318, %rd317;
	@%p151 bra 	$L__BB9_105;
	ld.shared.f64 	%fd127, [_ZN6thrust24THRUST_300001_SM_1000_NS8cuda_cub4core6detail5shmemE+56];
	ld.shared.u64 	%rd90, [_ZN6thrust24THRUST_300001_SM_1000_NS8cuda_cub4core6detail5shmemE+64];
	abs.f64 	%fd128, %fd317;
	abs.f64 	%fd129, %fd127;
	setp.lt.f64 	%p152, %fd128, %fd129;
	mov.f64 	%fd318, %fd127;
	mov.u64 	%rd318, %rd90;
	@%p152 bra 	$L__BB9_105;
	setp.lt.f64 	%p153, %fd129, %fd128;
	mov.f64 	%fd318, %fd317;
	mov.u64 	%rd318, %rd317;
	@%p153 bra 	$L__BB9_105;
	setp.lt.s64 	%p154, %rd317, %rd90;
	selp.f64 	%fd318, %fd317, %fd127, %p154;
	min.s64 	%rd318, %rd317, %rd90;
$L__BB9_105:
	setp.lt.s32 	%p155, %r3, 129;
	mov.f64 	%fd319, %fd318;
	mov.u64 	%rd319, %rd318;
	@%p155 bra 	$L__BB9_109;
	ld.shared.f64 	%fd132, [_ZN6thrust24THRUST_300001_SM_1000_NS8cuda_cub4core6detail5shmemE+72];
	ld.shared.u64 	%rd93, [_ZN6thrust24THRUST_300001_SM_1000_NS8cuda_cub4core6detail5shmemE+80];
	abs.f64 	%fd133, %fd318;
	abs.f64 	%fd134, %fd132;
	setp.lt.f64 	%p156, %fd133, %fd134;
	mov.f64 	%fd319, %fd132;
	mov.u64 	%rd319, %rd93;
	@%p156 bra 	$L__BB9_109;
	setp.lt.f64 	%p157, %fd134, %fd133;
	mov.f64 	%fd319, %fd318;
	mov.u64 	%rd319, %rd318;
	@%p157 bra 	$L__BB9_109;
	setp.lt.s64 	%p158, %rd318, %rd93;
	selp.f64 	%fd319, %fd318, %fd132, %p158;
	min.s64 	%rd319, %rd318, %rd93;
$L__BB9_109:
	setp.lt.s32 	%p159, %r3, 161;
	mov.f64 	%fd320, %fd319;
	mov.u64 	%rd320, %rd319;
	@%p159 bra 	$L__BB9_113;
	ld.shared.f64 	%fd137, [_ZN6thrust24THRUST_300001_SM_1000_NS8cuda_cub4core6detail5shmemE+88];
	ld.shared.u64 	%rd96, [_ZN6thrust24THRUST_300001_SM_1000_NS8cuda_cub4core6detail5shmemE+96];
	abs.f64 	%fd138, %fd319;
	abs.f64 	%fd139, %fd137;
	setp.lt.f64 	%p160, %fd138, %fd139;
	mov.f64 	%fd320, %fd137;
	mov.u64 	%rd320, %rd96;
	@%p160 bra 	$L__BB9_113;
	setp.lt.f64 	%p161, %fd139, %fd138;
	mov.f64 	%fd320, %fd319;
	mov.u64 	%rd320, %rd319;
	@%p161 bra 	$L__BB9_113;
	setp.lt.s64 	%p162, %rd319, %rd96;
	selp.f64 	%fd320, %fd319, %fd137, %p162;
	min.s64 	%rd320, %rd319, %rd96;
$L__BB9_113:
	setp.lt.s32 	%p163, %r3, 193;
	mov.f64 	%fd321, %fd320;
	mov.u64 	%rd321, %rd320;
	@%p163 bra 	$L__BB9_117;
	ld.shared.f64 	%fd142, [_ZN6thrust24THRUST_300001_SM_1000_NS8cuda_cub4core6detail5shmemE+104];
	ld.shared.u64 	%rd99, [_ZN6thrust24THRUST_300001_SM_1000_NS8cuda_cub4core6detail5shmemE+112];
	abs.f64 	%fd143, %fd320;
	abs.f64 	%fd144, %fd142;
	setp.lt.f64 	%p164, %fd143, %fd144;
	mov.f64 	%fd321, %fd142;
	mov.u64 	%rd321, %rd99;
	@%p164 bra 	$L__BB9_117;
	setp.lt.f64 	%p165, %fd144, %fd143;
	mov.f64 	%fd321, %fd320;
	mov.u64 	%rd321, %rd320;
	@%p165 bra 	$L__BB9_117;
	setp.lt.s64 	%p166, %rd320, %rd99;
	selp.f64 	%fd321, %fd320, %fd142, %p166;
	min.s64 	%rd321, %rd320, %rd99;
$L__BB9_117:
	setp.lt.s32 	%p167, %r3, 225;
	mov.u64 	%rd355, %rd321;
	mov.f64 	%fd351, %fd321;
	@%p167 bra 	$L__BB9_208;
	ld.shared.f64 	%fd147, [_ZN6thrust24THRUST_300001_SM_1000_NS8cuda_cub4core6detail5shmemE+120];
	ld.shared.u64 	%rd102, [_ZN6thrust24THRUST_300001_SM_1000_NS8cuda_cub4core6detail5shmemE+128];
	abs.f64 	%fd148, %fd321;
	abs.f64 	%fd149, %fd147;
	setp.lt.f64 	%p168, %fd148, %fd149;
	mov.u64 	%rd355, %rd102;
	mov.f64 	%fd351, %fd147;
	@%p168 bra 	$L__BB9_208;
	setp.lt.f64 	%p169, %fd149, %fd148;
	mov.u64 	%rd355, %rd321;
	mov.f64 	%fd351, %fd321;
	@%p169 bra 	$L__BB9_208;
	setp.lt.s64 	%p170, %rd321, %rd102;
	selp.f64 	%fd351, %fd321, %fd147, %p170;
	min.s64 	%rd355, %rd321, %rd102;
	bra.uni 	$L__BB9_208;
$L__BB9_121:
	mov.u32 	%r20, %tid.x;
	add.s64 	%rd104, %rd196, %rd4;
	cvt.u64.u32 	%rd105, %r20;
	add.s64 	%rd201, %rd105, %rd4;
	cvta.to.global.u64 	%rd202, %rd195;
	shl.b64 	%rd203, %rd201, 3;
	add.s64 	%rd204, %rd202, %rd203;
	ld.global.f64 	%fd274, [%rd204];
	add.s32 	%r36, %r20, 256;
	cvt.u64.u32 	%rd205, %r36;
	ld.global.f64 	%fd275, [%rd204+2048];
	add.s32 	%r37, %r20, 512;
	cvt.u64.u32 	%rd206, %r37;
	ld.global.f64 	%fd276, [%rd204+4096];
	add.s32 	%r38, %r20, 768;
	cvt.u64.u32 	%rd207, %r38;
	ld.global.f64 	%fd277, [%rd204+6144];
	or.b32  	%r39, %r20, 1024;
	cvt.u64.u32 	%rd106, %r39;
	add.s64 	%rd343, %rd104, %rd106;
	ld.global.f64 	%fd339, [%rd204+8192];
	abs.f64 	%fd278, %fd274;
	abs.f64 	%fd279, %fd275;
	setp.geu.f64 	%p2, %fd278, %fd279;
	selp.f64 	%fd280, %fd274, %fd275, %p2;
	selp.b64 	%rd208, %rd105, %rd205, %p2;
	abs.f64 	%fd281, %fd280;
	abs.f64 	%fd282, %fd276;
	setp.geu.f64 	%p3, %fd281, %fd282;
	selp.f64 	%fd283, %fd280, %fd276, %p3;
	selp.b64 	%rd209, %rd208, %rd206, %p3;
	abs.f64 	%fd284, %fd283;
	abs.f64 	%fd285, %fd277;
	setp.geu.f64 	%p4, %fd284, %fd285;
	selp.f64 	%fd152, %fd283, %fd277, %p4;
	selp.b64 	%rd108, %rd209, %rd207, %p4;
	abs.f64 	%fd153, %fd152;
	abs.f64 	%fd154, %fd339;
	setp.lt.f64 	%p5, %fd153, %fd154;
	@%p5 bra 	$L__BB9_123;
	setp.lt.f64 	%p6, %fd154, %fd153;
	setp.lt.u64 	%p7, %rd108, %rd106;
	or.pred  	%p8, %p6, %p7;
	selp.f64 	%fd339, %fd152, %fd339, %p8;
	add.s64 	%rd212, %rd104, %rd108;
	selp.b64 	%rd343, %rd212, %rd343, %p8;
$L__BB9_123:
	setp.le.u64 	%p9, %rd198, %rd5;
	@%p9 bra 	$L__BB9_164;
	setp.ne.s32 	%p10, %r20, 0;
	@%p10 bra 	$L__BB9_126;
	atom.global.add.u64 	%rd213, [%rd1+8], 1280;
	add.s64 	%rd214, %rd213, %rd5;
	st.shared.u64 	[_ZN6thrust24THRUST_300001_SM_1000_NS8cuda_cub4core6detail5shmemE+152], %rd214;
$L__BB9_126:
	bar.sync 	0;
	ld.shared.u64 	%rd331, [_ZN6thrust24THRUST_300001_SM_1000_NS8cuda_cub4core6detail5shmemE+152];
	add.s64 	%rd215, %rd331, 1280;
	setp.gt.s64 	%p11, %rd215, %rd198;
	@%p11 bra 	$L__BB9_141;
	mov.f64 	%fd323, %fd339;
	mov.u64 	%rd324, %rd343;
$L__BB9_128:
	add.s64 	%rd216, %rd331, %rd105;
	cvta.to.global.u64 	%rd217, %rd195;
	shl.b64 	%rd218, %rd216, 3;
	add.s64 	%rd219, %rd217, %rd218;
	add.s64 	%rd325, %rd216, %rd196;
	ld.global.f64 	%fd324, [%rd219];
	add.s64 	%rd326, %rd325, 256;
	ld.global.f64 	%fd325, [%rd219+2048];
	add.s64 	%rd327, %rd325, 512;
	ld.global.f64 	%fd326, [%rd219+4096];
	add.s64 	%rd328, %rd325, 768;
	ld.global.f64 	%fd327, [%rd219+6144];
	add.s64 	%rd343, %rd325, 1024;
	ld.global.f64 	%fd339, [%rd219+8192];
	abs.f64 	%fd163, %fd323;
	abs.f64 	%fd164, %fd324;
	setp.lt.f64 	%p12, %fd163, %fd164;
	@%p12 bra 	$L__BB9_130;
	setp.lt.f64 	%p13, %fd164, %fd163;
	setp.lt.s64 	%p14, %rd324, %rd325;
	or.pred  	%p15, %p13, %p14;
	selp.f64 	%fd324, %fd323, %fd324, %p15;
	selp.b64 	%rd325, %rd324, %rd325, %p15;
$L__BB9_130:
	abs.f64 	%fd167, %fd324;
	abs.f64 	%fd168, %fd325;
	setp.lt.f64 	%p16, %fd167, %fd168;
	@%p16 bra 	$L__BB9_132;
	setp.lt.f64 	%p17, %fd168, %fd167;
	setp.lt.s64 	%p18, %rd325, %rd326;
	or.pred  	%p19, %p17, %p18;
	selp.f64 	%fd325, %fd324, %fd325, %p19;
	selp.b64 	%rd326, %rd325, %rd326, %p19;
$L__BB9_132:
	abs.f64 	%fd171, %fd325;
	abs.f64 	%fd172, %fd326;
	setp.lt.f64 	%p20, %fd171, %fd172;
	@%p20 bra 	$L__BB9_134;
	setp.lt.f64 	%p21, %fd172, %fd171;
	setp.lt.s64 	%p22, %rd326, %rd327;
	or.pred  	%p23, %p21, %p22;
	selp.f64 	%fd326, %fd325, %fd326, %p23;
	selp.b64 	%rd327, %rd326, %rd327, %p23;
$L__BB9_134:
	abs.f64 	%fd175, %fd326;
	abs.f64 	%fd176, %fd327;
	setp.lt.f64 	%p24, %fd175, %fd176;
	@%p24 bra 	$L__BB9_136;
	setp.lt.f64 	%p25, %fd176, %fd175;
	setp.lt.s64 	%p26, %rd327, %rd328;
	or.pred  	%p27, %p25, %p26;
	selp.f64 	%fd327, %fd326, %fd327, %p27;
	selp.b64 	%rd328, %rd327, %rd328, %p27;
$L__BB9_136:
	abs.f64 	%fd179, %fd327;
	abs.f64 	%fd180, %fd339;
	setp.lt.f64 	%p28, %fd179, %fd180;
	@%p28 bra 	$L__BB9_138;
	setp.lt.f64 	%p29, %fd180, %fd179;
	setp.lt.s64 	%p30, %rd328, %rd343;
	or.pred  	%p31, %p29, %p30;
	selp.f64 	%fd339, %fd327, %fd339, %p31;
	selp.b64 	%rd343, %rd328, %rd343, %p31;
$L__BB9_138:
	setp.ne.s32 	%p32, %r20, 0;
	bar.sync 	0;
	@%p32 bra 	$L__BB9_140;
	atom.global.add.u64 	%rd220, [%rd1+8], 1280;
	add.s64 	%rd221, %rd220, %rd5;
	st.shared.u64 	[_ZN6thrust24THRUST_300001_SM_1000_NS8cuda_cub4core6detail5shmemE+152], %rd221;
$L__BB9_140:
	bar.sync 	0;
	ld.shared.u64 	%rd331, [_ZN6thrust24THRUST_300001_SM_1000_NS8cuda_cub4core6detail5shmemE+152];
	add.s64 	%rd222, %rd331, 1280;
	setp.le.s64 	%p33, %rd222, %rd198;
	mov.f64 	%fd323, %fd339;
	mov.u64 	%rd324, %rd343;
	@%p33 bra 	$L__BB9_128;
$L__BB9_141:
	setp.le.s64 	%p34, %rd198, %rd331;
	@%p34 bra 	$L__BB9_164;
	cvt.u32.u64 	%r40, %rd331;
	cvt.u32.u64 	%r41, %rd198;
	sub.s32 	%r21, %r41, %r40;
	setp.ge.s32 	%p35, %r20, %r21;
	@%p35 bra 	$L__BB9_164;
	cvta.to.global.u64 	%rd132, %rd195;
	not.b32 	%r43, %r20;
	add.s32 	%r44, %r43, %r41;
	sub.s32 	%r22, %r44, %r40;
	and.b32  	%r46, %r22, 768;
	setp.eq.s32 	%p36, %r46, 768;
	mov.u32 	%r397, %r20;
	@%p36 bra 	$L__BB9_149;
	add.s64 	%rd224, %rd331, %rd105;
	add.s64 	%rd333, %rd224, %rd196;
	shl.b64 	%rd225, %rd224, 3;
	add.s64 	%rd332, %rd132, %rd225;
	shr.u32 	%r47, %r22, 8;
	add.s32 	%r48, %r47, 1;
	and.b32  	%r49, %r48, 3;
	neg.s32 	%r395, %r49;
	mov.u32 	%r397, %r20;
$L__BB9_145:
	.pragma "nounroll";
	mov.u64 	%rd137, %rd343;
	mov.f64 	%fd184, %fd339;
	ld.global.f64 	%fd185, [%rd332];
	abs.f64 	%fd186, %fd184;
	abs.f64 	%fd187, %fd185;
	setp.lt.f64 	%p37, %fd186, %fd187;
	mov.f64 	%fd339, %fd185;
	mov.u64 	%rd343, %rd333;
	@%p37 bra 	$L__BB9_148;
	setp.lt.f64 	%p38, %fd187, %fd186;
	mov.f64 	%fd339, %fd184;
	mov.u64 	%rd343, %rd137;
	@%p38 bra 	$L__BB9_148;
	setp.lt.s64 	%p39, %rd137, %rd333;
	selp.f64 	%fd339, %fd184, %fd185, %p39;
	min.s64 	%rd343, %rd137, %rd333;
$L__BB9_148:
	add.s32 	%r397, %r397, 256;
	add.s64 	%rd333, %rd333, 256;
	add.s64 	%rd332, %rd332, 2048;
	add.s32 	%r395, %r395, 1;
	setp.ne.s32 	%p40, %r395, 0;
	@%p40 bra 	$L__BB9_145;
$L__BB9_149:
	setp.lt.u32 	%p41, %r22, 768;
	@%p41 bra 	$L__BB9_164;
	add.s32 	%r398, %r397, 512;
$L__BB9_151:
	mov.u32 	%r30, %r398;
	add.s32 	%r50, %r30, -512;
	cvt.u64.u32 	%rd226, %r50;
	add.s64 	%rd227, %rd331, %rd226;
	shl.b64 	%rd228, %rd227, 3;
	add.s64 	%rd145, %rd132, %rd228;
	add.s64 	%rd146, %rd227, %rd196;
	ld.global.f64 	%fd193, [%rd145];
	abs.f64 	%fd194, %fd339;
	abs.f64 	%fd195, %fd193;
	setp.lt.f64 	%p42, %fd194, %fd195;
	mov.f64 	%fd335, %fd193;
	mov.u64 	%rd339, %rd146;
	@%p42 bra 	$L__BB9_154;
	setp.lt.f64 	%p43, %fd195, %fd194;
	mov.f64 	%fd335, %fd339;
	mov.u64 	%rd339, %rd343;
	@%p43 bra 	$L__BB9_154;
	setp.lt.s64 	%p44, %rd343, %rd146;
	selp.f64 	%fd335, %fd339, %fd193, %p44;
	min.s64 	%rd339, %rd343, %rd146;
$L__BB9_154:
	add.s32 	%r51, %r30, -256;
	cvt.u64.u32 	%rd229, %r51;
	add.s64 	%rd230, %rd331, %rd229;
	add.s64 	%rd149, %rd230, %rd196;
	ld.global.f64 	%fd198, [%rd145+2048];
	abs.f64 	%fd199, %fd335;
	abs.f64 	%fd200, %fd198;
	setp.lt.f64 	%p45, %fd199, %fd200;
	mov.f64 	%fd336, %fd198;
	mov.u64 	%rd340, %rd149;
	@%p45 bra 	$L__BB9_157;
	setp.lt.f64 	%p46, %fd200, %fd199;
	mov.f64 	%fd336, %fd335;
	mov.u64 	%rd340, %rd339;
	@%p46 bra 	$L__BB9_157;
	setp.lt.s64 	%p47, %rd339, %rd149;
	selp.f64 	%fd336, %fd335, %fd198, %p47;
	min.s64 	%rd340, %rd339, %rd149;
$L__BB9_157:
	cvt.u64.u32 	%rd231, %r30;
	add.s64 	%rd232, %rd331, %rd231;
	add.s64 	%rd152, %rd232, %rd196;
	ld.global.f64 	%fd203, [%rd145+4096];
	abs.f64 	%fd204, %fd336;
	abs.f64 	%fd205, %fd203;
	setp.lt.f64 	%p48, %fd204, %fd205;
	mov.f64 	%fd337, %fd203;
	mov.u64 	%rd341, %rd152;
	@%p48 bra 	$L__BB9_160;
	setp.lt.f64 	%p49, %fd205, %fd204;
	mov.f64 	%fd337, %fd336;
	mov.u64 	%rd341, %rd340;
	@%p49 bra 	$L__BB9_160;
	setp.lt.s64 	%p50, %rd340, %rd152;
	selp.f64 	%fd337, %fd336, %fd203, %p50;
	min.s64 	%rd341, %rd340, %rd152;
$L__BB9_160:
	add.s32 	%r52, %r30, 256;
	cvt.u64.u32 	%rd233, %r52;
	add.s64 	%rd234, %rd331, %rd233;
	add.s64 	%rd155, %rd234, %rd196;
	ld.global.f64 	%fd208, [%rd145+6144];
	abs.f64 	%fd209, %fd337;
	abs.f64 	%fd210, %fd208;
	setp.lt.f64 	%p51, %fd209, %fd210;
	mov.f64 	%fd339, %fd208;
	mov.u64 	%rd343, %rd155;
	@%p51 bra 	$L__BB9_163;
	setp.lt.f64 	%p52, %fd210, %fd209;
	mov.f64 	%fd339, %fd337;
	mov.u64 	%rd343, %rd341;
	@%p52 bra 	$L__BB9_163;
	setp.lt.s64 	%p53, %rd341, %rd155;
	selp.f64 	%fd339, %fd337, %fd208, %p53;
	min.s64 	%rd343, %rd341, %rd155;
$L__BB9_163:
	add.s32 	%r398, %r30, 1024;
	add.s32 	%r53, %r30, 512;
	setp.lt.s32 	%p54, %r53, %r21;
	@%p54 bra 	$L__BB9_151;
$L__BB9_164:
	// begin inline asm
	mov.u32 %r54, %laneid;
	// end inline asm
	mov.b64 	%rd235, %fd339;
	mov.b64 	{%r56, %r61}, %rd235;
	mov.b32 	%r72, 1;
	mov.b32 	%r73, 31;
	mov.b32 	%r74, -1;
	// begin inline asm
	shfl.sync.down.b32 %r55, %r56, %r72, %r73, %r74;
	// end inline asm
	// begin inline asm
	shfl.sync.down.b32 %r60, %r61, %r72, %r73, %r74;
	// end inline asm
	mov.b64 	%rd236, {%r55, %r60};
	mov.b64 	%fd214, %rd236;
	mov.b64 	{%r66, %r71}, %rd343;
	// begin inline asm
	shfl.sync.down.b32 %r65, %r66, %r72, %r73, %r74;
	// end inline asm
	// begin inline asm
	shfl.sync.down.b32 %r70, %r71, %r72, %r73, %r74;
	// end inline asm
	mov.b64 	%rd159, {%r65, %r70};
	setp.gt.s32 	%p55, %r54, 30;
	mov.f64 	%fd340, %fd339;
	mov.u64 	%rd344, %rd343;
	@%p55 bra 	$L__BB9_168;
	abs.f64 	%fd215, %fd339;
	abs.f64 	%fd216, %fd214;
	setp.lt.f64 	%p56, %fd215, %fd216;
	mov.f64 	%fd340, %fd214;
	mov.u64 	%rd344, %rd159;
	@%p56 bra 	$L__BB9_168;
	setp.lt.f64 	%p57, %fd216, %fd215;
	mov.f64 	%fd340, %fd339;
	mov.u64 	%rd344, %rd343;
	@%p57 bra 	$L__BB9_168;
	setp.lt.s64 	%p58, %rd343, %rd159;
	selp.f64 	%fd340, %fd339, %fd214, %p58;
	min.s64 	%rd344, %rd343, %rd159;
$L__BB9_168:
	mov.b64 	%rd237, %fd340;
	mov.b64 	{%r76, %r81}, %rd237;
	mov.b32 	%r92, 2;
	mov.b32 	%r93, 31;
	mov.b32 	%r94, -1;
	// begin inline asm
	shfl.sync.down.b32 %r75, %r76, %r92, %r93, %r94;
	// end inline asm
	// begin inline asm
	shfl.sync.down.b32 %r80, %r81, %r92, %r93, %r94;
	// end inline asm
	mov.b64 	%rd238, {%r75, %r80};
	mov.b64 	%fd219, %rd238;
	mov.b64 	{%r86, %r91}, %rd344;
	// begin inline asm
	shfl.sync.down.b32 %r85, %r86, %r92, %r93, %r94;
	// end inline asm
	// begin inline asm
	shfl.sync.down.b32 %r90, %r91, %r92, %r93, %r94;
	// end inline asm
	mov.b64 	%rd162, {%r85, %r90};
	setp.gt.s32 	%p59, %r54, 29;
	mov.f64 	%fd341, %fd340;
	mov.u64 	%rd345, %rd344;
	@%p59 bra 	$L__BB9_172;
	abs.f64 	%fd220, %fd340;
	abs.f64 	%fd221, %fd219;
	setp.lt.f64 	%p60, %fd220, %fd221;
	mov.f64 	%fd341, %fd219;
	mov.u64 	%rd345, %rd162;
	@%p60 bra 	$L__BB9_172;
	setp.lt.f64 	%p61, %fd221, %fd220;
	mov.f64 	%fd341, %fd340;
	mov.u64 	%rd345, %rd344;
	@%p61 bra 	$L__BB9_172;
	setp.lt.s64 	%p62, %rd344, %rd162;
	selp.f64 	%fd341, %fd340, %fd219, %p62;
	min.s64 	%rd345, %rd344, %rd162;
$L__BB9_172:
	mov.b64 	%rd239, %fd341;
	mov.b64 	{%r96, %r101}, %rd239;
	mov.b32 	%r112, 4;
	mov.b32 	%r113, 31;
	mov.b32 	%r114, -1;
	// begin inline asm
	shfl.sync.down.b32 %r95, %r96, %r112, %r113, %r114;
	// end inline asm
	// begin inline asm
	shfl.sync.down.b32 %r100, %r101, %r112, %r113, %r114;
	// end inline asm
	mov.b64 	%rd240, {%r95, %r100};
	mov.b64 	%fd224, %rd240;
	mov.b64 	{%r106, %r111}, %rd345;
	// begin inline asm
	shfl.sync.down.b32 %r105, %r106, %r112, %r113, %r114;
	// end inline asm
	// begin inline asm
	shfl.sync.down.b32 %r110, %r111, %r112, %r113, %r114;
	// end inline asm
	mov.b64 	%rd165, {%r105, %r110};
	setp.gt.s32 	%p63, %r54, 27;
	mov.f64 	%fd342, %fd341;
	mov.u64 	%rd346, %rd345;
	@%p63 bra 	$L__BB9_176;
	abs.f64 	%fd225, %fd341;
	abs.f64 	%fd226, %fd224;
	setp.lt.f64 	%p64, %fd225, %fd226;
	mov.f64 	%fd342, %fd224;
	mov.u64 	%rd346, %rd165;
	@%p64 bra 	$L__BB9_176;
	setp.lt.f64 	%p65, %fd226, %fd225;
	mov.f64 	%fd342, %fd341;
	mov.u64 	%rd346, %rd345;
	@%p65 bra 	$L__BB9_176;
	setp.lt.s64 	%p66, %rd345, %rd165;
	selp.f64 	%fd342, %fd341, %fd224, %p66;
	min.s64 	%rd346, %rd345, %rd165;
$L__BB9_176:
	mov.b64 	%rd241, %fd342;
	mov.b64 	{%r116, %r121}, %rd241;
	mov.b32 	%r132, 8;
	mov.b32 	%r133, 31;
	mov.b32 	%r134, -1;
	// begin inline asm
	shfl.sync.down.b32 %r115, %r116, %r132, %r133, %r134;
	// end inline asm
	// begin inline asm
	shfl.sync.down.b32 %r120, %r121, %r132, %r133, %r134;
	// end inline asm
	mov.b64 	%rd242, {%r115, %r120};
	mov.b64 	%fd229, %rd242;
	mov.b64 	{%r126, %r131}, %rd346;
	// begin inline asm
	shfl.sync.down.b32 %r125, %r126, %r132, %r133, %r134;
	// end inline asm
	// begin inline asm
	shfl.sync.down.b32 %r130, %r131, %r132, %r133, %r134;
	// end inline asm
	mov.b64 	%rd168, {%r125, %r130};
	setp.gt.s32 	%p67, %r54, 23;
	mov.f64 	%fd343, %fd342;
	mov.u64 	%rd347, %rd346;
	@%p67 bra 	$L__BB9_180;
	abs.f64 	%fd230, %fd342;
	abs.f64 	%fd231, %fd229;
	setp.lt.f64 	%p68, %fd230, %fd231;
	mov.f64 	%fd343, %fd229;
	mov.u64 	%rd347, %rd168;
	@%p68 bra 	$L__BB9_180;
	setp.lt.f64 	%p69, %fd231, %fd230;
	mov.f64 	%fd343, %fd342;
	mov.u64 	%rd347, %rd346;
	@%p69 bra 	$L__BB9_180;
	setp.lt.s64 	%p70, %rd346, %rd168;
	selp.f64 	%fd343, %fd342, %fd229, %p70;
	min.s64 	%rd347, %rd346, %rd168;
$L__BB9_180:
	mov.b64 	%rd243, %fd343;
	mov.b64 	{%r136, %r141}, %rd243;
	mov.b32 	%r152, 16;
	mov.b32 	%r153, 31;
	mov.b32 	%r154, -1;
	// begin inline asm
	shfl.sync.down.b32 %r135, %r136, %r152, %r153, %r154;
	// end inline asm
	// begin inline asm
	shfl.sync.down.b32 %r140, %r141, %r152, %r153, %r154;
	// end inline asm
	mov.b64 	%rd244, {%r135, %r140};
	mov.b64 	%fd234, %rd244;
	mov.b64 	{%r146, %r151}, %rd347;
	// begin inline asm
	shfl.sync.down.b32 %r145, %r146, %r152, %r153, %r154;
	// end inline asm
	// begin inline asm
	shfl.sync.down.b32 %r150, %r151, %r152, %r153, %r154;
	// end inline asm
	mov.b64 	%rd171, {%r145, %r150};
	setp.gt.s32 	%p71, %r54, 15;
	mov.f64 	%fd351, %fd343;
	mov.u64 	%rd355, %rd347;
	@%p71 bra 	$L__BB9_184;
	abs.f64 	%fd235, %fd343;
	abs.f64 	%fd236, %fd234;
	setp.lt.f64 	%p72, %fd235, %fd236;
	mov.f64 	%fd351, %fd234;
	mov.u64 	%rd355, %rd171;
	@%p72 bra 	$L__BB9_184;
	setp.lt.f64 	%p73, %fd236, %fd235;
	mov.f64 	%fd351, %fd343;
	mov.u64 	%rd355, %rd347;
	@%p73 bra 	$L__BB9_184;
	setp.lt.s64 	%p74, %rd347, %rd171;
	selp.f64 	%fd351, %fd343, %fd234, %p74;
	min.s64 	%rd355, %rd347, %rd171;
$L__BB9_184:
	setp.ne.s32 	%p75, %r54, 0;
	@%p75 bra 	$L__BB9_186;
	shr.u32 	%r155, %r20, 1;
	and.b32  	%r156, %r155, 496;
	mov.u32 	%r157, _ZN6thrust24THRUST_300001_SM_1000_NS8cuda_cub4core6detail5shmemE;
	add.s32 	%r158, %r157, %r156;
	st.shared.f64 	[%r158+8], %fd351;
	st.shared.u64 	[%r158+16], %rd355;
$L__BB9_186:
	bar.sync 	0;
	setp.ne.s32 	%p76, %r20, 0;
	@%p76 bra 	$L__BB9_208;
	ld.shared.f64 	%fd239, [_ZN6thrust24THRUST_300001_SM_1000_NS8cuda_cub4core6detail5shmemE+24];
	ld.shared.u64 	%rd174, [_ZN6thrust24THRUST_300001_SM_1000_NS8cuda_cub4core6detail5shmemE+32];
	abs.f64 	%fd240, %fd351;
	abs.f64 	%fd241, %fd239;
	setp.lt.f64 	%p77, %fd240, %fd241;
	mov.f64 	%fd345, %fd239;
	mov.u64 	%rd349, %rd174;
	@%p77 bra 	$L__BB9_190;
	setp.lt.f64 	%p78, %fd241, %fd240;
	mov.f64 	%fd345, %fd351;
	mov.u64 	%rd349, %rd355;
	@%p78 bra 	$L__BB9_190;
	setp.lt.s64 	%p79, %rd355, %rd174;
	selp.f64 	%fd345, %fd351, %fd239, %p79;
	min.s64 	%rd349, %rd355, %rd174;
$L__BB9_190:
	ld.shared.f64 	%fd244, [_ZN6thrust24THRUST_300001_SM_1000_NS8cuda_cub4core6detail5shmemE+40];
	ld.shared.u64 	%rd177, [_ZN6thrust24THRUST_300001_SM_1000_NS8cuda_cub4core6detail5shmemE+48];
	abs.f64 	%fd245, %fd345;
	abs.f64 	%fd246, %fd244;
	setp.lt.f64 	%p80, %fd245, %fd246;
	mov.f64 	%fd346, %fd244;
	mov.u64 	%rd350, %rd177;
	@%p80 bra 	$L__BB9_193;
	setp.lt.f64 	%p81, %fd246, %fd245;
	mov.f64 	%fd346, %fd345;
	mov.u64 	%rd350, %rd349;
	@%p81 bra 	$L__BB9_193;
	setp.lt.s64 	%p82, %rd349, %rd177;
	selp.f64 	%fd346, %fd345, %fd244, %p82;
	min.s64 	%rd350, %rd349, %rd177;
$L__BB9_193:
	ld.shared.f64 	%fd249, [_ZN6thrust24THRUST_300001_SM_1000_NS8cuda_cub4core6detail5shmemE+56];
	ld.shared.u64 	%rd180, [_ZN6thrust24THRUST_300001_SM_1000_NS8cuda_cub4core6detail5shmemE+64];
	abs.f64 	%fd250, %fd346;
	abs.f64 	%fd251, %fd249;
	setp.lt.f64 	%p83, %fd250, %fd251;
	mov.f64 	%fd347, %fd249;
	mov.u64 	%rd351, %rd180;
	@%p83 bra 	$L__BB9_196;
	setp.lt.f64 	%p84, %fd251, %fd250;
	mov.f64 	%fd347, %fd346;
	mov.u64 	%rd351, %rd350;
	@%p84 bra 	$L__BB9_196;
	setp.lt.s64 	%p85, %rd350, %rd180;
	selp.f64 	%fd347, %fd346, %fd249, %p85;
	min.s64 	%rd351, %rd350, %rd180;
$L__BB9_196:
	ld.shared.f64 	%fd254, [_ZN6thrust24THRUST_300001_SM_1000_NS8cuda_cub4core6detail5shmemE+72];
	ld.shared.u64 	%rd183, [_ZN6thrust24THRUST_300001_SM_1000_NS8cuda_cub4core6detail5shmemE+80];
	abs.f64 	%fd255, %fd347;
	abs.f64 	%fd256, %fd254;
	setp.lt.f64 	%p86, %fd255, %fd256;
	mov.f64 	%fd348, %fd254;
	mov.u64 	%rd352, %rd183;
	@%p86 bra 	$L__BB9_199;
	setp.lt.f64 	%p87, %fd256, %fd255;
	mov.f64 	%fd348, %fd347;
	mov.u64 	%rd352, %rd351;
	@%p87 bra 	$L__BB9_199;
	setp.lt.s64 	%p88, %rd351, %rd183;
	selp.f64 	%fd348, %fd347, %fd254, %p88;
	min.s64 	%rd352, %rd351, %rd183;
$L__BB9_199:
	ld.shared.f64 	%fd259, [_ZN6thrust24THRUST_300001_SM_1000_NS8cuda_cub4core6detail5shmemE+88];
	ld.shared.u64 	%rd186, [_ZN6thrust24THRUST_300001_SM_1000_NS8cuda_cub4core6detail5shmemE+96];
	abs.f64 	%fd260, %fd348;
	abs.f64 	%fd261, %fd259;
	setp.lt.f64 	%p89, %fd260, %fd261;
	mov.f64 	%fd349, %fd259;
	mov.u64 	%rd353, %rd186;
	@%p89 bra 	$L__BB9_202;
	setp.lt.f64 	%p90, %fd261, %fd260;
	mov.f64 	%fd349, %fd348;
	mov.u64 	%rd353, %rd352;
	@%p90 bra 	$L__BB9_202;
	setp.lt.s64 	%p91, %rd352, %rd186;
	selp.f64 	%fd349, %fd348, %fd259, %p91;
	min.s64 	%rd353, %rd352, %rd186;
$L__BB9_202:
	ld.shared.f64 	%fd264, [_ZN6thrust24THRUST_300001_SM_1000_NS8cuda_cub4core6detail5shmemE+104];
	ld.shared.u64 	%rd189, [_ZN6thrust24THRUST_300001_SM_1000_NS8cuda_cub4core6detail5shmemE+112];
	abs.f64 	%fd265, %fd349;
	abs.f64 	%fd266, %fd264;
	setp.lt.f64 	%p92, %fd265, %fd266;
	mov.f64 	%fd350, %fd264;
	mov.u64 	%rd354, %rd189;
	@%p92 bra 	$L__BB9_205;
	setp.lt.f64 	%p93, %fd266, %fd265;
	mov.f64 	%fd350, %fd349;
	mov.u64 	%rd354, %rd353;
	@%p93 bra 	$L__BB9_205;
	setp.lt.s64 	%p94, %rd353, %rd189;
	selp.f64 	%fd350, %fd349, %fd264, %p94;
	min.s64 	%rd354, %rd353, %rd189;
$L__BB9_205:
	ld.shared.f64 	%fd269, [_ZN6thrust24THRUST_300001_SM_1000_NS8cuda_cub4core6detail5shmemE+120];
	ld.shared.u64 	%rd192, [_ZN6thrust24THRUST_300001_SM_1000_NS8cuda_cub4core6detail5shmemE+128];
	abs.f64 	%fd270, %fd350;
	abs.f64 	%fd271, %fd269;
	setp.lt.f64 	%p95, %fd270, %fd271;
	mov.u64 	%rd355, %rd192;
	mov.f64 	%fd351, %fd269;
	@%p95 bra 	$L__BB9_208;
	setp.lt.f64 	%p96, %fd271, %fd270;
	mov.u64 	%rd355, %rd354;
	mov.f64 	%fd351, %fd350;
	@%p96 bra 	$L__BB9_208;
	setp.lt.s64 	%p97, %rd354, %rd192;
	selp.f64 	%fd351, %fd350, %fd269, %p97;
	min.s64 	%rd355, %rd354, %rd192;
$L__BB9_208:
	mov.u32 	%r389, %tid.x;
	setp.ne.s32 	%p214, %r389, 0;
	@%p214 bra 	$L__BB9_210;
	ld.param.u64 	%rd286, [_ZN6thrust24THRUST_300001_SM_1000_NS8cuda_cub4core6detail13_kernel_agentINS1_8__reduce11ReduceAgentINS0_12zip_iteratorIN4cuda3std3__45tupleIJNS0_10device_ptrIdEENS0_17counting_iteratorIlNS0_11use_defaultESF_SF_EEEEEEEPNSB_IJdlEEESJ_lNS1_9__extrema9arg_max_fIdl13AbsComparatorEEEEJSI_SK_lN3cub18CUB_300001_SM_100013GridEvenShareIlEENSR_9GridQueueIyEESO_EEEvDpT0__param_1];
	cvta.to.global.u64 	%rd283, %rd286;
	mul.wide.u32 	%rd284, %r1, 16;
	add.s64 	%rd285, %rd283, %rd284;
	st.global.f64 	[%rd285], %fd351;
	st.global.u64 	[%rd285+8], %rd355;
$L__BB9_210:
	ret;

}
	// .globl	_ZN6thrust24THRUST_300001_SM_1000_NS8cuda_cub4core6detail13_kernel_agentINS1_8__reduce10DrainAgentIlEEJN3cub18CUB_300001_SM_10009GridQueueIyEElEEEvDpT0_
.visible .entry _ZN6thrust24THRUST_300001_SM_1000_NS8cuda_cub4core6detail13_kernel_agentINS1_8__reduce10DrainAgentIlEEJN3cub18CUB_300001_SM_10009GridQueueIyEElEEEvDpT0_(
	.param .align 8 .b8 _ZN6thrust24THRUST_300001_SM_1000_NS8cuda_cub4core6detail13_kernel_agentINS1_8__reduce10DrainAgentIlEEJN3cub18CUB_300001_SM_10009GridQueueIyEElEEEvDpT0__param_0[8],
	.param .u64 _ZN6thrust24THRUST_300001_SM_1000_NS8cuda_cub4core6detail13_kernel_agentINS1_8__reduce10DrainAgentIlEEJN3cub18CUB_300001_SM_10009GridQueueIyEElEEEvDpT0__param_1
)
.maxntid 1
{
	.reg .b64 	%rd<5>;

	ld.param.u64 	%rd1, [_ZN6thrust24THRUST_300001_SM_1000_NS8cuda_cub4core6detail13_kernel_agentINS1_8__reduce10DrainAgentIlEEJN3cub18CUB_300001_SM_10009GridQueueIyEElEEEvDpT0__param_0];
	ld.param.u64 	%rd2, [_ZN6thrust24THRUST_300001_SM_1000_NS8cuda_cub4core6detail13_kernel_agentINS1_8__reduce10DrainAgentIlEEJN3cub18CUB_300001_SM_10009GridQueueIyEElEEEvDpT0__param_1];
	cvta.to.global.u64 	%rd3, %rd1;
	st.global.u64 	[%rd3], %rd2;
	mov.b64 	%rd4, 0;
	st.global.u64 	[%rd3+8], %rd4;
	ret;

}
	// .globl	_ZN6thrust24THRUST_300001_SM_1000_NS8cuda_cub4core6detail13_kernel_agentINS1_8__reduce11ReduceAgentIPN4cuda3std3__45tupleIJdlEEESC_SB_lNS1_9__extrema9arg_max_fIdl13AbsComparatorEEEEJSC_SC_iSG_EEEvDpT0_
.visible .entry _ZN6thrust24THRUST_300001_SM_1000_NS8cuda_cub4core6detail13_kernel_agentINS1_8__reduce11ReduceAgentIPN4cuda3std3__45tupleIJdlEEESC_SB_lNS1_9__extrema9arg_max_fIdl13AbsComparatorEEEEJSC_SC_iSG_EEEvDpT0_(
	.param .u64 .ptr .align 1 _ZN6thrust24THRUST_300001_SM_1000_NS8cuda_cub4core6detail13_kernel_agentINS1_8__reduce11ReduceAgentIPN4cuda3std3__45tupleIJdlEEESC_SB_lNS1_9__extrema9arg_max_fIdl13AbsComparatorEEEEJSC_SC_iSG_EEEvDpT0__param_0,
	.param .u64 .ptr .align 1 _ZN6thrust24THRUST_300001_SM_1000_NS8cuda_cub4core6detail13_kernel_agentINS1_8__reduce11ReduceAgentIPN4cuda3std3__45tupleIJdlEEESC_SB_lNS1_9__extrema9arg_max_fIdl13AbsComparatorEEEEJSC_SC_iSG_EEEvDpT0__param_1,
	.param .u32 _ZN6thrust24THRUST_300001_SM_1000_NS8cuda_cub4core6detail13_kernel_agentINS1_8__reduce11ReduceAgentIPN4cuda3std3__45tupleIJdlEEESC_SB_lNS1_9__extrema9arg_max_fIdl13AbsComparatorEEEEJSC_SC_iSG_EEEvDpT0__param_2,
	.param .align 1 .b8 _ZN6thrust24THRUST_300001_SM_1000_NS8cuda_cub4core6detail13_kernel_agentINS1_8__reduce11ReduceAgentIPN4cuda3std3__45tupleIJdlEEESC_SB_lNS1_9__extrema9arg_max_fIdl13AbsComparatorEEEEJSC_SC_iSG_EEEvDpT0__param_3[1]
)
.maxntid 256
{
	.reg .pred 	%p<264>;
	.reg .b32 	%r<374>;
	.reg .b64 	%rd<509>;
	.reg .b64 	%fd<423>;

	ld.param.u64 	%rd236, [_ZN6thrust24THRUST_300001_SM_1000_NS8cuda_cub4core6detail13_kernel_agentINS1_8__reduce11ReduceAgentIPN4cuda3std3__45tupleIJdlEEESC_SB_lNS1_9__extrema9arg_max_fIdl13AbsComparatorEEEEJSC_SC_iSG_EEEvDpT0__param_0];
	ld.param.u32 	%r29, [_ZN6thrust24THRUST_300001_SM_1000_NS8cuda_cub4core6detail13_kernel_agentINS1_8__reduce11ReduceAgentIPN4cuda3std3__45tupleIJdlEEESC_SB_lNS1_9__extrema9arg_max_fIdl13AbsComparatorEEEEJSC_SC_iSG_EEEvDpT0__param_2];
	cvt.s64.s32 	%rd1, %r29;
	setp.eq.s32 	%p1, %r29, 0;
	@%p1 bra 	$L__BB11_234;
	setp.gt.s32 	%p2, %r29, 1279;
	@%p2 bra 	$L__BB11_121;
	mov.u32 	%r1, %tid.x;
	setp.ge.s32 	%p147, %r1, %r29;
	mov.f64 	%fd354, 0d0000000000000000;
	mov.b64 	%rd432, 0;
	mov.u32 	%r368, %r1;
	@%p147 bra 	$L__BB11_4;
	mul.wide.u32 	%rd376, %r1, 16;
	add.s64 	%rd373, %rd236, %rd376;
	// begin inline asm
	ld.global.nc.u64 %rd372, [%rd373];
	// end inline asm
	add.s64 	%rd375, %rd373, 8;
	// begin inline asm
	ld.global.nc.u64 %rd432, [%rd375];
	// end inline asm
	mov.b64 	%fd354, %rd372;
	add.s32 	%r368, %r1, 256;
$L__BB11_4:
	setp.ge.s32 	%p148, %r368, %r29;
	@%p148 bra 	$L__BB11_25;
	not.b32 	%r141, %r368;
	add.s32 	%r4, %r29, %r141;
	and.b32  	%r142, %r4, 768;
	setp.eq.s32 	%p149, %r142, 768;
	@%p149 bra 	$L__BB11_11;
	mul.wide.u32 	%rd378, %r368, 16;
	add.s64 	%rd423, %rd236, %rd378;
	shr.u32 	%r143, %r4, 8;
	add.s32 	%r144, %r143, 1;
	and.b32  	%r145, %r144, 3;
	neg.s32 	%r366, %r145;
$L__BB11_7:
	.pragma "nounroll";
	mov.u64 	%rd6, %rd432;
	mov.f64 	%fd3, %fd354;
	// begin inline asm
	ld.global.nc.u64 %rd379, [%rd423];
	// end inline asm
	add.s64 	%rd382, %rd423, 8;
	// begin inline asm
	ld.global.nc.u64 %rd381, [%rd382];
	// end inline asm
	mov.b64 	%fd4, %rd379;
	abs.f64 	%fd5, %fd3;
	abs.f64 	%fd6, %fd4;
	setp.lt.f64 	%p150, %fd5, %fd6;
	mov.u64 	%rd432, %rd381;
	mov.f64 	%fd354, %fd4;
	@%p150 bra 	$L__BB11_10;
	setp.lt.f64 	%p151, %fd6, %fd5;
	mov.u64 	%rd432, %rd6;
	mov.f64 	%fd354, %fd3;
	@%p151 bra 	$L__BB11_10;
	setp.lt.s64 	%p152, %rd6, %rd381;
	min.s64 	%rd432, %rd6, %rd381;
	selp.f64 	%fd354, %fd3, %fd4, %p152;
$L__BB11_10:
	add.s32 	%r368, %r368, 256;
	add.s64 	%rd423, %rd423, 4096;
	add.s32 	%r366, %r366, 1;
	setp.ne.s32 	%p153, %r366, 0;
	@%p153 bra 	$L__BB11_7;
$L__BB11_11:
	setp.lt.u32 	%p154, %r4, 768;
	@%p154 bra 	$L__BB11_25;
$L__BB11_12:
	mul.wide.s32 	%rd387, %r368, 16;
	add.s64 	%rd384, %rd236, %rd387;
	// begin inline asm
	ld.global.nc.u64 %rd383, [%rd384];
	// end inline asm
	add.s64 	%rd386, %rd384, 8;
	// begin inline asm
	ld.global.nc.u64 %rd385, [%rd386];
	// end inline asm
	mov.b64 	%fd12, %rd383;
	abs.f64 	%fd13, %fd354;
	abs.f64 	%fd14, %fd12;
	setp.lt.f64 	%p155, %fd13, %fd14;
	mov.u64 	%rd429, %rd385;
	mov.f64 	%fd351, %fd12;
	@%p155 bra 	$L__BB11_15;
	setp.lt.f64 	%p156, %fd14, %fd13;
	mov.u64 	%rd429, %rd432;
	mov.f64 	%fd351, %fd354;
	@%p156 bra 	$L__BB11_15;
	setp.lt.s64 	%p157, %rd432, %rd385;
	min.s64 	%rd429, %rd432, %rd385;
	selp.f64 	%fd351, %fd354, %fd12, %p157;
$L__BB11_15:
	add.s64 	%rd389, %rd384, 4096;
	// begin inline asm
	ld.global.nc.u64 %rd388, [%rd389];
	// end inline asm
	add.s64 	%rd391, %rd384, 4104;
	// begin inline asm
	ld.global.nc.u64 %rd390, [%rd391];
	// end inline asm
	mov.b64 	%fd17, %rd388;
	abs.f64 	%fd18, %fd351;
	abs.f64 	%fd19, %fd17;
	setp.lt.f64 	%p158, %fd18, %fd19;
	mov.u64 	%rd430, %rd390;
	mov.f64 	%fd352, %fd17;
	@%p158 bra 	$L__BB11_18;
	setp.lt.f64 	%p159, %fd19, %fd18;
	mov.u64 	%rd430, %rd429;
	mov.f64 	%fd352, %fd351;
	@%p159 bra 	$L__BB11_18;
	setp.lt.s64 	%p160, %rd429, %rd390;
	min.s64 	%rd430, %rd429, %rd390;
	selp.f64 	%fd352, %fd351, %fd17, %p160;
$L__BB11_18:
	add.s64 	%rd393, %rd384, 8192;
	// begin inline asm
	ld.global.nc.u64 %rd392, [%rd393];
	// end inline asm
	add.s64 	%rd395, %rd384, 8200;
	// begin inline asm
	ld.global.nc.u64 %rd394, [%rd395];
	// end inline asm
	mov.b64 	%fd22, %rd392;
	abs.f64 	%fd23, %fd352;
	abs.f64 	%fd24, %fd22;
	setp.lt.f64 	%p161, %fd23, %fd24;
	mov.u64 	%rd431, %rd394;
	mov.f64 	%fd353, %fd22;
	@%p161 bra 	$L__BB11_21;
	setp.lt.f64 	%p162, %fd24, %fd23;
	mov.u64 	%rd431, %rd430;
	mov.f64 	%fd353, %fd352;
	@%p162 bra 	$L__BB11_21;
	setp.lt.s64 	%p163, %rd430, %rd394;
	min.s64 	%rd431, %rd430, %rd394;
	selp.f64 	%fd353, %fd352, %fd22, %p163;
$L__BB11_21:
	add.s64 	%rd397, %rd384, 12288;
	// begin inline asm
	ld.global.nc.u64 %rd396, [%rd397];
	// end inline asm
	add.s64 	%rd399, %rd384, 12296;
	// begin inline asm
	ld.global.nc.u64 %rd398, [%rd399];
	// end inline asm
	mov.b64 	%fd27, %rd396;
	abs.f64 	%fd28, %fd353;
	abs.f64 	%fd29, %fd27;
	setp.lt.f64 	%p164, %fd28, %fd29;
	mov.u64 	%rd432, %rd398;
	mov.f64 	%fd354, %fd27;
	@%p164 bra 	$L__BB11_24;
	setp.lt.f64 	%p165, %fd29, %fd28;
	mov.u64 	%rd432, %rd431;
	mov.f64 	%fd354, %fd353;
	@%p165 bra 	$L__BB11_24;
	setp.lt.s64 	%p166, %rd431, %rd398;
	min.s64 	%rd432, %rd431, %rd398;
	selp.f64 	%fd354, %fd353, %fd27, %p166;
$L__BB11_24:
	add.s32 	%r368, %r368, 1024;
	setp.lt.s32 	%p167, %r368, %r29;
	@%p167 bra 	$L__BB11_12;
$L__BB11_25:
	setp.lt.s32 	%p168, %r29, 256;
	@%p168 bra 	$L__BB11_70;
	// begin inline asm
	mov.u32 %r259, %laneid;
	// end inline asm
	mov.b64 	%rd410, %fd354;
	mov.b64 	{%r261, %r266}, %rd410;
	mov.b32 	%r277, 1;
	mov.b32 	%r278, 31;
	mov.b32 	%r279, -1;
	// begin inline asm
	shfl.sync.down.b32 %r260, %r261, %r277, %r278, %r279;
	// end inline asm
	// begin inline asm
	shfl.sync.down.b32 %r265, %r266, %r277, %r278, %r279;
	// end inline asm
	mov.b64 	%rd411, {%r260, %r265};
	mov.b64 	%fd33, %rd411;
	mov.b64 	{%r271, %r276}, %rd432;
	// begin inline asm
	shfl.sync.down.b32 %r270, %r271, %r277, %r278, %r279;
	// end inline asm
	// begin inline asm
	shfl.sync.down.b32 %r275, %r276, %r277, %r278, %r279;
	// end inline asm
	mov.b64 	%rd28, {%r270, %r275};
	setp.gt.s32 	%p220, %r259, 30;
	mov.u64 	%rd434, %rd432;
	mov.f64 	%fd356, %fd354;
	@%p220 bra 	$L__BB11_30;
	abs.f64 	%fd34, %fd354;
	abs.f64 	%fd35, %fd33;
	setp.lt.f64 	%p221, %fd34, %fd35;
	mov.u64 	%rd434, %rd28;
	mov.f64 	%fd356, %fd33;
	@%p221 bra 	$L__BB11_30;
	setp.lt.f64 	%p222, %fd35, %fd34;
	mov.u64 	%rd434, %rd432;
	mov.f64 	%fd356, %fd354;
	@%p222 bra 	$L__BB11_30;
	setp.lt.s64 	%p223, %rd432, %rd28;
	min.s64 	%rd434, %rd432, %rd28;
	selp.f64 	%fd356, %fd354, %fd33, %p223;
$L__BB11_30:
	mov.b64 	%rd412, %fd356;
	mov.b64 	{%r281, %r286}, %rd412;
	mov.b32 	%r297, 2;
	mov.b32 	%r298, 31;
	mov.b32 	%r299, -1;
	// begin inline asm
	shfl.sync.down.b32 %r280, %r281, %r297, %r298, %r299;
	// end inline asm
	// begin inline asm
	shfl.sync.down.b32 %r285, %r286, %r297, %r298, %r299;
	// end inline asm
	mov.b64 	%rd413, {%r280, %r285};
	mov.b64 	%fd38, %rd413;
	mov.b64 	{%r291, %r296}, %rd434;
	// begin inline asm
	shfl.sync.down.b32 %r290, %r291, %r297, %r298, %r299;
	// end inline asm
	// begin inline asm
	shfl.sync.down.b32 %r295, %r296, %r297, %r298, %r299;
	// end inline asm
	mov.b64 	%rd31, {%r290, %r295};
	setp.gt.s32 	%p224, %r259, 29;
	mov.u64 	%rd435, %rd434;
	mov.f64 	%fd357, %fd356;
	@%p224 bra 	$L__BB11_34;
	abs.f64 	%fd39, %fd356;
	abs.f64 	%fd40, %fd38;
	setp.lt.f64 	%p225, %fd39, %fd40;
	mov.u64 	%rd435, %rd31;
	mov.f64 	%fd357, %fd38;
	@%p225 bra 	$L__BB11_34;
	setp.lt.f64 	%p226, %fd40, %fd39;
	mov.u64 	%rd435, %rd434;
	mov.f64 	%fd357, %fd356;
	@%p226 bra 	$L__BB11_34;
	setp.lt.s64 	%p227, %rd434, %rd31;
	min.s64 	%rd435, %rd434, %rd31;
	selp.f64 	%fd357, %fd356, %fd38, %p227;
$L__BB11_34:
	mov.b64 	%rd414, %fd357;
	mov.b64 	{%r301, %r306}, %rd414;
	mov.b32 	%r317, 4;
	mov.b32 	%r318, 31;
	mov.b32 	%r319, -1;
	// begin inline asm
	shfl.sync.down.b32 %r300, %r301, %r317, %r318, %r319;
	// end inline asm
	// begin inline asm
	shfl.sync.down.b32 %r305, %r306, %r317, %r318, %r319;
	// end inline asm
	mov.b64 	%rd415, {%r300, %r305};
	mov.b64 	%fd43, %rd415;
	mov.b64 	{%r311, %r316}, %rd435;
	// begin inline asm
	shfl.sync.down.b32 %r310, %r311, %r317, %r318, %r319;
	// end inline asm
	// begin inline asm
	shfl.sync.down.b32 %r315, %r316, %r317, %r318, %r319;
	// end inline asm
	mov.b64 	%rd34, {%r310, %r315};
	setp.gt.s32 	%p228, %r259, 27;
	mov.u64 	%rd436, %rd435;
	mov.f64 	%fd358, %fd357;
	@%p228 bra 	$L__BB11_38;
	abs.f64 	%fd44, %fd357;
	abs.f64 	%fd45, %fd43;
	setp.lt.f64 	%p229, %fd44, %fd45;
	mov.u64 	%rd436, %rd34;
	mov.f64 	%fd358, %fd43;
	@%p229 bra 	$L__BB11_38;
	setp.lt.f64 	%p230, %fd45, %fd44;
	mov.u64 	%rd436, %rd435;
	mov.f64 	%fd358, %fd357;
	@%p230 bra 	$L__BB11_38;
	setp.lt.s64 	%p231, %rd435, %rd34;
	min.s64 	%rd436, %rd435, %rd34;
	selp.f64 	%fd358, %fd357, %fd43, %p231;
$L__BB11_38:
	mov.b64 	%rd416, %fd358;
	mov.b64 	{%r321, %r326}, %rd416;
	mov.b32 	%r337, 8;
	mov.b32 	%r338, 31;
	mov.b32 	%r339, -1;
	// begin inline asm
	shfl.sync.down.b32 %r320, %r321, %r337, %r338, %r339;
	// end inline asm
	// begin inline asm
	shfl.sync.down.b32 %r325, %r326, %r337, %r338, %r339;
	// end inline asm
	mov.b64 	%rd417, {%r320, %r325};
	mov.b64 	%fd48, %rd417;
	mov.b64 	{%r331, %r336}, %rd436;
	// begin inline asm
	shfl.sync.down.b32 %r330, %r331, %r337, %r338, %r339;
	// end inline asm
	// begin inline asm
	shfl.sync.down.b32 %r335, %r336, %r337, %r338, %r339;
	// end inline asm
	mov.b64 	%rd37, {%r330, %r335};
	setp.gt.s32 	%p232, %r259, 23;
	mov.u64 	%rd437, %rd436;
	mov.f64 	%fd359, %fd358;
	@%p232 bra 	$L__BB11_42;
	abs.f64 	%fd49, %fd358;
	abs.f64 	%fd50, %fd48;
	setp.lt.f64 	%p233, %fd49, %fd50;
	mov.u64 	%rd437, %rd37;
	mov.f64 	%fd359, %fd48;
	@%p233 bra 	$L__BB11_42;
	setp.lt.f64 	%p234, %fd50, %fd49;
	mov.u64 	%rd437, %rd436;
	mov.f64 	%fd359, %fd358;
	@%p234 bra 	$L__BB11_42;
	setp.lt.s64 	%p235, %rd436, %rd37;
	min.s64 	%rd437, %rd436, %rd37;
	selp.f64 	%fd359, %fd358, %fd48, %p235;
$L__BB11_42:
	mov.b64 	%rd418, %fd359;
	mov.b64 	{%r341, %r346}, %rd418;
	mov.b32 	%r357, 16;
	mov.b32 	%r358, 31;
	mov.b32 	%r359, -1;
	// begin inline asm
	shfl.sync.down.b32 %r340, %r341, %r357, %r358, %r359;
	// end inline asm
	// begin inline asm
	shfl.sync.down.b32 %r345, %r346, %r357, %r358, %r359;
	// end inline asm
	mov.b64 	%rd419, {%r340, %r345};
	mov.b64 	%fd53, %rd419;
	mov.b64 	{%r351, %r356}, %rd437;
	// begin inline asm
	shfl.sync.down.b32 %r350, %r351, %r357, %r358, %r359;
	// end inline asm
	// begin inline asm
	shfl.sync.down.b32 %r355, %r356, %r357, %r358, %r359;
	// end inline asm
	mov.b64 	%rd40, {%r350, %r355};
	setp.gt.s32 	%p236, %r259, 15;
	mov.u64 	%rd508, %rd437;
	mov.f64 	%fd422, %fd359;
	@%p236 bra 	$L__BB11_46;
	abs.f64 	%fd54, %fd359;
	abs.f64 	%fd55, %fd53;
	setp.lt.f64 	%p237, %fd54, %fd55;
	mov.u64 	%rd508, %rd40;
	mov.f64 	%fd422, %fd53;
	@%p237 bra 	$L__BB11_46;
	setp.lt.f64 	%p238, %fd55, %fd54;
	mov.u64 	%rd508, %rd437;
	mov.f64 	%fd422, %fd359;
	@%p238 bra 	$L__BB11_46;
	setp.lt.s64 	%p239, %rd437, %rd40;
	min.s64 	%rd508, %rd437, %rd40;
	selp.f64 	%fd422, %fd359, %fd53, %p239;
$L__BB11_46:
	setp.ne.s32 	%p240, %r259, 0;
	@%p240 bra 	$L__BB11_48;
	shr.u32 	%r360, %r1, 1;
	and.b32  	%r361, %r360, 496;
	mov.u32 	%r362, _ZN6thrust24THRUST_300001_SM_1000_NS8cuda_cub4core6detail5shmemE;
	add.s32 	%r363, %r362, %r361;
	st.shared.f64 	[%r363+8], %fd422;
	st.shared.u64 	[%r363+16], %rd508;
$L__BB11_48:
	bar.sync 	0;
	setp.ne.s32 	%p241, %r1, 0;
	@%p241 bra 	$L__BB11_232;
	ld.shared.f64 	%fd58, [_ZN6thrust24THRUST_300001_SM_1000_NS8cuda_cub4core6detail5shmemE+24];
	ld.shared.u64 	%rd43, [_ZN6thrust24THRUST_300001_SM_1000_NS8cuda_cub4core6detail5shmemE+32];
	abs.f64 	%fd59, %fd422;
	abs.f64 	%fd60, %fd58;
	setp.lt.f64 	%p242, %fd59, %fd60;
	mov.u64 	%rd439, %rd43;
	mov.f64 	%fd361, %fd58;
	@%p242 bra 	$L__BB11_52;
	setp.lt.f64 	%p243, %fd60, %fd59;
	mov.u64 	%rd439, %rd508;
	mov.f64 	%fd361, %fd422;
	@%p243 bra 	$L__BB11_52;
	setp.lt.s64 	%p244, %rd508, %rd43;
	min.s64 	%rd439, %rd508, %rd43;
	selp.f64 	%fd361, %fd422, %fd58, %p244;
$L__BB11_52:
	ld.shared.f64 	%fd63, [_ZN6thrust24THRUST_300001_SM_1000_NS8cuda_cub4core6detail5shmemE+40];
	ld.shared.u64 	%rd46, [_ZN6thrust24THRUST_300001_SM_1000_NS8cuda_cub4core6detail5shmemE+48];
	abs.f64 	%fd64, %fd361;
	abs.f64 	%fd65, %fd63;
	setp.lt.f64 	%p245, %fd64, %fd65;
	mov.u64 	%rd440, %rd46;
	mov.f64 	%fd362, %fd63;
	@%p245 bra 	$L__BB11_55;
	setp.lt.f64 	%p246, %fd65, %fd64;
	mov.u64 	%rd440, %rd439;
	mov.f64 	%fd362, %fd361;
	@%p246 bra 	$L__BB11_55;
	setp.lt.s64 	%p247, %rd439, %rd46;
	min.s64 	%rd440, %rd439, %rd46;
	selp.f64 	%fd362, %fd361, %fd63, %p247;
$L__BB11_55:
	ld.shared.f64 	%fd68, [_ZN6thrust24THRUST_300001_SM_1000_NS8cuda_cub4core6detail5shmemE+56];
	ld.shared.u64 	%rd49, [_ZN6thrust24THRUST_300001_SM_1000_NS8cuda_cub4core6detail5shmemE+64];
	abs.f64 	%fd69, %fd362;
	abs.f64 	%fd70, %fd68;
	setp.lt.f64 	%p248, %fd69, %fd70;
	mov.u64 	%rd441, %rd49;
	mov.f64 	%fd363, %fd68;
	@%p248 bra 	$L__BB11_58;
	setp.lt.f64 	%p249, %fd70, %fd69;
	mov.u64 	%rd441, %rd440;
	mov.f64 	%fd363, %fd362;
	@%p249 bra 	$L__BB11_58;
	setp.lt.s64 	%p250, %rd440, %rd49;
	min.s64 	%rd441, %rd440, %rd49;
	selp.f64 	%fd363, %fd362, %fd68, %p250;
$L__BB11_58:
	ld.shared.f64 	%fd73, [_ZN6thrust24THRUST_300001_SM_1000_NS8cuda_cub4core6detail5shmemE+72];
	ld.shared.u64 	%rd52, [_ZN6thrust24THRUST_300001_SM_1000_NS8cuda_cub4core6detail5shmemE+80];
	abs.f64 	%fd74, %fd363;
	abs.f64 	%fd75, %fd73;
	setp.lt.f64 	%p251, %fd74, %fd75;
	mov.u64 	%rd442, %rd52;
	mov.f64 	%fd364, %fd73;
	@%p251 bra 	$L__BB11_61;
	setp.lt.f64 	%p252, %fd75, %fd74;
	mov.u64 	%rd442, %rd441;
	mov.f64 	%fd364, %fd363;
	@%p252 bra 	$L__BB11_61;
	setp.lt.s64 	%p253, %rd441, %rd52;
	min.s64 	%rd442, %rd441, %rd52;
	selp.f64 	%fd364, %fd363, %fd73, %p253;
$L__BB11_61:
	ld.shared.f64 	%fd78, [_ZN6thrust24THRUST_300001_SM_1000_NS8cuda_cub4core6detail5shmemE+88];
	ld.shared.u64 	%rd55, [_ZN6thrust24THRUST_300001_SM_1000_NS8cuda_cub4core6detail5shmemE+96];
	abs.f64 	%fd79, %fd364;
	abs.f64 	%fd80, %fd78;
	setp.lt.f64 	%p254, %fd79, %fd80;
	mov.u64 	%rd443, %rd55;
	mov.f64 	%fd365, %fd78;
	@%p254 bra 	$L__BB11_64;
	setp.lt.f64 	%p255, %fd80, %fd79;
	mov.u64 	%rd443, %rd442;
	mov.f64 	%fd365, %fd364;
	@%p255 bra 	$L__BB11_64;
	setp.lt.s64 	%p256, %rd442, %rd55;
	min.s64 	%rd443, %rd442, %rd55;
	selp.f64 	%fd365, %fd364, %fd78, %p256;
$L__BB11_64:
	ld.shared.f64 	%fd83, [_ZN6thrust24THRUST_300001_SM_1000_NS8cuda_cub4core6detail5shmemE+104];
	ld.shared.u64 	%rd58, [_ZN6thrust24THRUST_300001_SM_1000_NS8cuda_cub4core6detail5shmemE+112];
	abs.f64 	%fd84, %fd365;
	abs.f64 	%fd85, %fd83;
	setp.lt.f64 	%p257, %fd84, %fd85;
	mov.u64 	%rd444, %rd58;
	mov.f64 	%fd366, %fd83;
	@%p257 bra 	$L__BB11_67;
	setp.lt.f64 	%p258, %fd85, %fd84;
	mov.u64 	%rd444, %rd443;
	mov.f64 	%fd366, %fd365;
	@%p258 bra 	$L__BB11_67;
	setp.lt.s64 	%p259, %rd443, %rd58;
	min.s64 	%rd444, %rd443, %rd58;
	selp.f64 	%fd366, %fd365, %fd83, %p259;
$L__BB11_67:
	ld.shared.f64 	%fd88, [_ZN6thrust24THRUST_300001_SM_1000_NS8cuda_cub4core6detail5shmemE+120];
	ld.shared.u64 	%rd61, [_ZN6thrust24THRUST_300001_SM_1000_NS8cuda_cub4core6detail5shmemE+128];
	abs.f64 	%fd89, %fd366;
	abs.f64 	%fd90, %fd88;
	setp.lt.f64 	%p260, %fd89, %fd90;
	mov.u64 	%rd508, %rd61;
	mov.f64 	%fd422, %fd88;
	@%p260 bra 	$L__BB11_232;
	setp.lt.f64 	%p261, %fd90, %fd89;
	mov.u64 	%rd508, %rd444;
	mov.f64 	%fd422, %fd366;
	@%p261 bra 	$L__BB11_232;
	setp.lt.s64 	%p262, %rd444, %rd61;
	min.s64 	%rd508, %rd444, %rd61;
	selp.f64 	%fd422, %fd366, %fd88, %p262;
	bra.uni 	$L__BB11_232;
$L__BB11_70:
	// begin inline asm
	mov.u32 %r146, %laneid;
	// end inline asm
	and.b32  	%r167, %r1, 992;
	add.s32 	%r168, %r167, 32;
	setp.gt.s32 	%p169, %r168, %r29;
	not.b32 	%r169, %r167;
	add.s32 	%r170, %r29, %r169;
	selp.b32 	%r165, %r170, 31, %p169;
	mov.b64 	%rd400, %fd354;
	mov.b64 	{%r148, %r153}, %rd400;
	mov.b32 	%r164, 1;
	mov.b32 	%r166, -1;
	// begin inline asm
	shfl.sync.down.b32 %r147, %r148, %r164, %r165, %r166;
	// end inline asm
	// begin inline asm
	shfl.sync.down.b32 %r152, %r153, %r164, %r165, %r166;
	// end inline asm
	mov.b64 	%rd401, {%r147, %r152};
	mov.b64 	%fd92, %rd401;
	mov.b64 	{%r158, %r163}, %rd432;
	// begin inline asm
	shfl.sync.down.b32 %r157, %r158, %r164, %r165, %r166;
	// end inline asm
	// begin inline asm
	shfl.sync.down.b32 %r162, %r163, %r164, %r165, %r166;
	// end inline asm
	mov.b64 	%rd63, {%r157, %r162};
	setp.ge.s32 	%p170, %r146, %r165;
	mov.u64 	%rd445, %rd432;
	mov.f64 	%fd367, %fd354;
	@%p170 bra 	$L__BB11_74;
	abs.f64 	%fd93, %fd354;
	abs.f64 	%fd94, %fd92;
	setp.lt.f64 	%p171, %fd93, %fd94;
	mov.u64 	%rd445, %rd63;
	mov.f64 	%fd367, %fd92;
	@%p171 bra 	$L__BB11_74;
	setp.lt.f64 	%p172, %fd94, %fd93;
	mov.u64 	%rd445, %rd432;
	mov.f64 	%fd367, %fd354;
	@%p172 bra 	$L__BB11_74;
	setp.lt.s64 	%p173, %rd432, %rd63;
	min.s64 	%rd445, %rd432, %rd63;
	selp.f64 	%fd367, %fd354, %fd92, %p173;
$L__BB11_74:
	mov.b64 	%rd402, %fd367;
	mov.b64 	{%r172, %r177}, %rd402;
	mov.b32 	%r188, 2;
	mov.b32 	%r190, -1;
	// begin inline asm
	shfl.sync.down.b32 %r171, %r172, %r188, %r165, %r190;
	// end inline asm
	// begin inline asm
	shfl.sync.down.b32 %r176, %r177, %r188, %r165, %r190;
	// end inline asm
	mov.b64 	%rd403, {%r171, %r176};
	mov.b64 	%fd97, %rd403;
	mov.b64 	{%r182, %r187}, %rd445;
	// begin inline asm
	shfl.sync.down.b32 %r181, %r182, %r188, %r165, %r190;
	// end inline asm
	// begin inline asm
	shfl.sync.down.b32 %r186, %r187, %r188, %r165, %r190;
	// end inline asm
	mov.b64 	%rd66, {%r181, %r186};
	add.s32 	%r191, %r146, 2;
	setp.gt.s32 	%p174, %r191, %r165;
	mov.u64 	%rd446, %rd445;
	mov.f64 	%fd368, %fd367;
	@%p174 bra 	$L__BB11_78;
	abs.f64 	%fd98, %fd367;
	abs.f64 	%fd99, %fd97;
	setp.lt.f64 	%p175, %fd98, %fd99;
	mov.u64 	%rd446, %rd66;
	mov.f64 	%fd368, %fd97;
	@%p175 bra 	$L__BB11_78;
	setp.lt.f64 	%p176, %fd99, %fd98;
	mov.u64 	%rd446, %rd445;
	mov.f64 	%fd368, %fd367;
	@%p176 bra 	$L__BB11_78;
	setp.lt.s64 	%p177, %rd445, %rd66;
	min.s64 	%rd446, %rd445, %rd66;
	selp.f64 	%fd368, %fd367, %fd97, %p177;
$L__BB11_78:
	mov.b64 	%rd404, %fd368;
	mov.b64 	{%r193, %r198}, %rd404;
	mov.b32 	%r209, 4;
	mov.b32 	%r211, -1;
	// begin inline asm
	shfl.sync.down.b32 %r192, %r193, %r209, %r165, %r211;
	// end inline asm
	// begin inline asm
	shfl.sync.down.b32 %r197, %r198, %r209, %r165, %r211;
	// end inline asm
	mov.b64 	%rd405, {%r192, %r197};
	mov.b64 	%fd102, %rd405;
	mov.b64 	{%r203, %r208}, %rd446;
	// begin inline asm
	shfl.sync.down.b32 %r202, %r203, %r209, %r165, %r211;
	// end inline asm
	// begin inline asm
	shfl.sync.down.b32 %r207, %r208, %r209, %r165, %r211;
	// end inline asm
	mov.b64 	%rd69, {%r202, %r207};
	add.s32 	%r212, %r146, 4;
	setp.gt.s32 	%p178, %r212, %r165;
	mov.u64 	%rd447, %rd446;
	mov.f64 	%fd369, %fd368;
	@%p178 bra 	$L__BB11_82;
	abs.f64 	%fd103, %fd368;
	abs.f64 	%fd104, %fd102;
	setp.lt.f64 	%p179, %fd103, %fd104;
	mov.u64 	%rd447, %rd69;
	mov.f64 	%fd369, %fd102;
	@%p179 bra 	$L__BB11_82;
	setp.lt.f64 	%p180, %fd104, %fd103;
	mov.u64 	%rd447, %rd446;
	mov.f64 	%fd369, %fd368;
	@%p180 bra 	$L__BB11_82;
	setp.lt.s64 	%p181, %rd446, %rd69;
	min.s64 	%rd447, %rd446, %rd69;
	selp.f64 	%fd369, %fd368, %fd102, %p181;
$L__BB11_82:
	mov.b64 	%rd406, %fd369;
	mov.b64 	{%r214, %r219}, %rd406;
	mov.b32 	%r230, 8;
	mov.b32 	%r232, -1;
	// begin inline asm
	shfl.sync.down.b32 %r213, %r214, %r230, %r165, %r232;
	// end inline asm
	// begin inline asm
	shfl.sync.down.b32 %r218, %r219, %r230, %r165, %r232;
	// end inline asm
	mov.b64 	%rd407, {%r213, %r218};
	mov.b64 	%fd107, %rd407;
	mov.b64 	{%r224, %r229}, %rd447;
	// begin inline asm
	shfl.sync.down.b32 %r223, %r224, %r230, %r165, %r232;
	// end inline asm
	// begin inline asm
	shfl.sync.down.b32 %r228, %r229, %r230, %r165, %r232;
	// end inline asm
	mov.b64 	%rd72, {%r223, %r228};
	add.s32 	%r233, %r146, 8;
	setp.gt.s32 	%p182, %r233, %r165;
	mov.u64 	%rd448, %rd447;
	mov.f64 	%fd370, %fd369;
	@%p182 bra 	$L__BB11_86;
	abs.f64 	%fd108, %fd369;
	abs.f64 	%fd109, %fd107;
	setp.lt.f64 	%p183, %fd108, %fd109;
	mov.u64 	%rd448, %rd72;
	mov.f64 	%fd370, %fd107;
	@%p183 bra 	$L__BB11_86;
	setp.lt.f64 	%p184, %fd109, %fd108;
	mov.u64 	%rd448, %rd447;
	mov.f64 	%fd370, %fd369;
	@%p184 bra 	$L__BB11_86;
	setp.lt.s64 	%p185, %rd447, %rd72;
	min.s64 	%rd448, %rd447, %rd72;
	selp.f64 	%fd370, %fd369, %fd107, %p185;
$L__BB11_86:
	mov.b64 	%rd408, %fd370;
	mov.b64 	{%r235, %r240}, %rd408;
	mov.b32 	%r251, 16;
	mov.b32 	%r253, -1;
	// begin inline asm
	shfl.sync.down.b32 %r234, %r235, %r251, %r165, %r253;
	// end inline asm
	// begin inline asm
	shfl.sync.down.b32 %r239, %r240, %r251, %r165, %r253;
	// end inline asm
	mov.b64 	%rd409, {%r234, %r239};
	mov.b64 	%fd112, %rd409;
	mov.b64 	{%r245, %r250}, %rd448;
	// begin inline asm
	shfl.sync.down.b32 %r244, %r245, %r251, %r165, %r253;
	// end inline asm
	// begin inline asm
	shfl.sync.down.b32 %r249, %r250, %r251, %r165, %r253;
	// end inline asm
	mov.b64 	%rd75, {%r244, %r249};
	add.s32 	%r254, %r146, 16;
	setp.gt.s32 	%p186, %r254, %r165;
	mov.u64 	%rd508, %rd448;
	mov.f64 	%fd422, %fd370;
	@%p186 bra 	$L__BB11_90;
	abs.f64 	%fd113, %fd370;
	abs.f64 	%fd114, %fd112;
	setp.lt.f64 	%p187, %fd113, %fd114;
	mov.u64 	%rd508, %rd75;
	mov.f64 	%fd422, %fd112;
	@%p187 bra 	$L__BB11_90;
	setp.lt.f64 	%p188, %fd114, %fd113;
	mov.u64 	%rd508, %rd448;
	mov.f64 	%fd422, %fd370;
	@%p188 bra 	$L__BB11_90;
	setp.lt.s64 	%p189, %rd448, %rd75;
	min.s64 	%rd508, %rd448, %rd75;
	selp.f64 	%fd422, %fd370, %fd112, %p189;
$L__BB11_90:
	setp.ne.s32 	%p190, %r146, 0;
	@%p190 bra 	$L__BB11_92;
	shr.u32 	%r255, %r1, 1;
	and.b32  	%r256, %r255, 496;
	mov.u32 	%r257, _ZN6thrust24THRUST_300001_SM_1000_NS8cuda_cub4core6detail5shmemE;
	add.s32 	%r258, %r257, %r256;
	st.shared.f64 	[%r258+8], %fd422;
	st.shared.u64 	[%r258+16], %rd508;
$L__BB11_92:
	bar.sync 	0;
	setp.ne.s32 	%p191, %r1, 0;
	@%p191 bra 	$L__BB11_232;
	setp.lt.s32 	%p192, %r29, 33;
	mov.f64 	%fd372, %fd422;
	mov.u64 	%rd450, %rd508;
	@%p192 bra 	$L__BB11_97;
	ld.shared.f64 	%fd117, [_ZN6thrust24THRUST_300001_SM_1000_NS8cuda_cub4core6detail5shmemE+24];
	ld.shared.u64 	%rd78, [_ZN6thrust24THRUST_300001_SM_1000_NS8cuda_cub4core6detail5shmemE+32];
	abs.f64 	%fd118, %fd422;
	abs.f64 	%fd119, %fd117;
	setp.lt.f64 	%p193, %fd118, %fd119;
	mov.f64 	%fd372, %fd117;
	mov.u64 	%rd450, %rd78;
	@%p193 bra 	$L__BB11_97;
	setp.lt.f64 	%p194, %fd119, %fd118;
	mov.f64 	%fd372, %fd422;
	mov.u64 	%rd450, %rd508;
	@%p194 bra 	$L__BB11_97;
	setp.lt.s64 	%p195, %rd508, %rd78;
	min.s64 	%rd450, %rd508, %rd78;
	selp.f64 	%fd372, %fd422, %fd117, %p195;
$L__BB11_97:
	setp.lt.s32 	%p196, %r29, 65;
	mov.f64 	%fd373, %fd372;
	mov.u64 	%rd451, %rd450;
	@%p196 bra 	$L__BB11_101;
	ld.shared.f64 	%fd122, [_ZN6thrust24THRUST_300001_SM_1000_NS8cuda_cub4core6detail5shmemE+40];
	ld.shared.u64 	%rd81, [_ZN6thrust24THRUST_300001_SM_1000_NS8cuda_cub4core6detail5shmemE+48];
	abs.f64 	%fd123, %fd372;
	abs.f64 	%fd124, %fd122;
	setp.lt.f64 	%p197, %fd123, %fd124;
	mov.f64 	%fd373, %fd122;
	mov.u64 	%rd451, %rd81;
	@%p197 bra 	$L__BB11_101;
	setp.lt.f64 	%p198, %fd124, %fd123;
	mov.f64 	%fd373, %fd372;
	mov.u64 	%rd451, %rd450;
	@%p198 bra 	$L__BB11_101;
	setp.lt.s64 	%p199, %rd450, %rd81;
	min.s64 	%rd451, %rd450, %rd81;
	selp.f64 	%fd373, %fd372, %fd122, %p199;
$L__BB11_101:
	setp.lt.s32 	%p200, %r29, 97;
	mov.f64 	%fd374, %fd373;
	mov.u64 	%rd452, %rd451;
	@%p200 bra 	$L__BB11_105;
	ld.shared.f64 	%fd127, [_ZN6thrust24THRUST_300001_SM_1000_NS8cuda_cub4core6detail5shmemE+56];
	ld.shared.u64 	%rd84, [_ZN6thrust24THRUST_300001_SM_1000_NS8cuda_cub4core6detail5shmemE+64];
	abs.f64 	%fd128, %fd373;
	abs.f64 	%fd129, %fd127;
	setp.lt.f64 	%p201, %fd128, %fd129;
	mov.f64 	%fd374, %fd127;
	mov.u64 	%rd452, %rd84;
	@%p201 bra 	$L__BB11_105;
	setp.lt.f64 	%p202, %fd129, %fd128;
	mov.f64 	%fd374, %fd373;
	mov.u64 	%rd452, %rd451;
	@%p202 bra 	$L__BB11_105;
	setp.lt.s64 	%p203, %rd451, %rd84;
	min.s64 	%rd452, %rd451, %rd84;
	selp.f64 	%fd374, %fd373, %fd127, %p203;
$L__BB11_105:
	setp.lt.s32 	%p204, %r29, 129;
	mov.f64 	%fd375, %fd374;
	mov.u64 	%rd453, %rd452;
	@%p204 bra 	$L__BB11_109;
	ld.shared.f64 	%fd132, [_ZN6thrust24THRUST_300001_SM_1000_NS8cuda_cub4core6detail5shmemE+72];
	ld.shared.u64 	%rd87, [_ZN6thrust24THRUST_300001_SM_1000_NS8cuda_cub4core6detail5shmemE+80];
	abs.f64 	%fd133, %fd374;
	abs.f64 	%fd134, %fd132;
	setp.lt.f64 	%p205, %fd133, %fd134;
	mov.f64 	%fd375, %fd132;
	mov.u64 	%rd453, %rd87;
	@%p205 bra 	$L__BB11_109;
	setp.lt.f64 	%p206, %fd134, %fd133;
	mov.f64 	%fd375, %fd374;
	mov.u64 	%rd453, %rd452;
	@%p206 bra 	$L__BB11_109;
	setp.lt.s64 	%p207, %rd452, %rd87;
	min.s64 	%rd453, %rd452, %rd87;
	selp.f64 	%fd375, %fd374, %fd132, %p207;
$L__BB11_109:
	setp.lt.s32 	%p208, %r29, 161;
	mov.f64 	%fd376, %fd375;
	mov.u64 	%rd454, %rd453;
	@%p208 bra 	$L__BB11_113;
	ld.shared.f64 	%fd137, [_ZN6thrust24THRUST_300001_SM_1000_NS8cuda_cub4core6detail5shmemE+88];
	ld.shared.u64 	%rd90, [_ZN6thrust24THRUST_300001_SM_1000_NS8cuda_cub4core6detail5shmemE+96];
	abs.f64 	%fd138, %fd375;
	abs.f64 	%fd139, %fd137;
	setp.lt.f64 	%p209, %fd138, %fd139;
	mov.f64 	%fd376, %fd137;
	mov.u64 	%rd454, %rd90;
	@%p209 bra 	$L__BB11_113;
	setp.lt.f64 	%p210, %fd139, %fd138;
	mov.f64 	%fd376, %fd375;
	mov.u64 	%rd454, %rd453;
	@%p210 bra 	$L__BB11_113;
	setp.lt.s64 	%p211, %rd453, %rd90;
	min.s64 	%rd454, %rd453, %rd90;
	selp.f64 	%fd376, %fd375, %fd137, %p211;
$L__BB11_113:
	setp.lt.s32 	%p212, %r29, 193;
	mov.f64 	%fd377, %fd376;
	mov.u64 	%rd455, %rd454;
	@%p212 bra 	$L__BB11_117;
	ld.shared.f64 	%fd142, [_ZN6thrust24THRUST_300001_SM_1000_NS8cuda_cub4core6detail5shmemE+104];
	ld.shared.u64 	%rd93, [_ZN6thrust24THRUST_300001_SM_1000_NS8cuda_cub4core6detail5shmemE+112];
	abs.f64 	%fd143, %fd376;
	abs.f64 	%fd144, %fd142;
	setp.lt.f64 	%p213, %fd143, %fd144;
	mov.f64 	%fd377, %fd142;
	mov.u64 	%rd455, %rd93;
	@%p213 bra 	$L__BB11_117;
	setp.lt.f64 	%p214, %fd144, %fd143;
	mov.f64 	%fd377, %fd376;
	mov.u64 	%rd455, %rd454;
	@%p214 bra 	$L__BB11_117;
	setp.lt.s64 	%p215, %rd454, %rd93;
	min.s64 	%rd455, %rd454, %rd93;
	selp.f64 	%fd377, %fd376, %fd142, %p215;
$L__BB11_117:
	setp.lt.s32 	%p216, %r29, 225;
	mov.u64 	%rd508, %rd455;
	mov.f64 	%fd422, %fd377;
	@%p216 bra 	$L__BB11_232;
	ld.shared.f64 	%fd147, [_ZN6thrust24THRUST_300001_SM_1000_NS8cuda_cub4core6detail5shmemE+120];
	ld.shared.u64 	%rd96, [_ZN6thrust24THRUST_300001_SM_1000_NS8cuda_cub4core6detail5shmemE+128];
	abs.f64 	%fd148, %fd377;
	abs.f64 	%fd149, %fd147;
	setp.lt.f64 	%p217, %fd148, %fd149;
	mov.u64 	%rd508, %rd96;
	mov.f64 	%fd422, %fd147;
	@%p217 bra 	$L__BB11_232;
	setp.lt.f64 	%p218, %fd149, %fd148;
	mov.u64 	%rd508, %rd455;
	mov.f64 	%fd422, %fd377;
	@%p218 bra 	$L__BB11_232;
	setp.lt.s64 	%p219, %rd455, %rd96;
	min.s64 	%rd508, %rd455, %rd96;
	selp.f64 	%fd422, %fd377, %fd147, %p219;
	bra.uni 	$L__BB11_232;
$L__BB11_121:
	mov.u32 	%r16, %tid.x;
	cvt.u64.u32 	%rd98, %r16;
	mul.wide.u32 	%rd258, %r16, 16;
	add.s64 	%rd239, %rd236, %rd258;
	// begin inline asm
	ld.global.nc.u64 %rd238, [%rd239];
	// end inline asm
	add.s64 	%rd241, %rd239, 8;
	// begin inline asm
	ld.global.nc.u64 %rd240, [%rd241];
	// end inline asm
	mov.b64 	%fd151, %rd238;
	add.s64 	%rd243, %rd239, 4096;
	// begin inline asm
	ld.global.nc.u64 %rd242, [%rd243];
	// end inline asm
	add.s64 	%rd245, %rd239, 4104;
	// begin inline asm
	ld.global.nc.u64 %rd456, [%rd245];
	// end inline asm
	mov.b64 	%fd378, %rd242;
	add.s64 	%rd247, %rd239, 8192;
	// begin inline asm
	ld.global.nc.u64 %rd246, [%rd247];
	// end inline asm
	add.s64 	%rd249, %rd239, 8200;
	// begin inline asm
	ld.global.nc.u64 %rd457, [%rd249];
	// end inline asm
	mov.b64 	%fd379, %rd246;
	add.s64 	%rd251, %rd239, 12288;
	// begin inline asm
	ld.global.nc.u64 %rd250, [%rd251];
	// end inline asm
	add.s64 	%rd253, %rd239, 12296;
	// begin inline asm
	ld.global.nc.u64 %rd458, [%rd253];
	// end inline asm
	mov.b64 	%fd380, %rd250;
	add.s64 	%rd255, %rd239, 16384;
	// begin inline asm
	ld.global.nc.u64 %rd254, [%rd255];
	// end inline asm
	add.s64 	%rd257, %rd239, 16392;
	// begin inline asm
	ld.global.nc.u64 %rd495, [%rd257];
	// end inline asm
	mov.b64 	%fd409, %rd254;
	abs.f64 	%fd156, %fd151;
	abs.f64 	%fd157, %fd378;
	setp.lt.f64 	%p3, %fd156, %fd157;
	@%p3 bra 	$L__BB11_123;
	setp.lt.f64 	%p4, %fd157, %fd156;
	setp.lt.s64 	%p5, %rd240, %rd456;
	or.pred  	%p6, %p4, %p5;
	selp.b64 	%rd456, %rd240, %rd456, %p6;
	selp.f64 	%fd378, %fd151, %fd378, %p6;
$L__BB11_123:
	abs.f64 	%fd160, %fd378;
	abs.f64 	%fd161, %fd379;
	setp.lt.f64 	%p7, %fd160, %fd161;
	@%p7 bra 	$L__BB11_125;
	setp.lt.f64 	%p8, %fd161, %fd160;
	setp.lt.s64 	%p9, %rd456, %rd457;
	or.pred  	%p10, %p8, %p9;
	selp.b64 	%rd457, %rd456, %rd457, %p10;
	selp.f64 	%fd379, %fd378, %fd379, %p10;
$L__BB11_125:
	abs.f64 	%fd164, %fd379;
	abs.f64 	%fd165, %fd380;
	setp.lt.f64 	%p11, %fd164, %fd165;
	@%p11 bra 	$L__BB11_127;
	setp.lt.f64 	%p12, %fd165, %fd164;
	setp.lt.s64 	%p13, %rd457, %rd458;
	or.pred  	%p14, %p12, %p13;
	selp.b64 	%rd458, %rd457, %rd458, %p14;
	selp.f64 	%fd380, %fd379, %fd380, %p14;
$L__BB11_127:
	abs.f64 	%fd168, %fd380;
	abs.f64 	%fd169, %fd409;
	setp.lt.f64 	%p15, %fd168, %fd169;
	@%p15 bra 	$L__BB11_129;
	setp.lt.f64 	%p16, %fd169, %fd168;
	setp.lt.s64 	%p17, %rd458, %rd495;
	or.pred  	%p18, %p16, %p17;
	selp.b64 	%rd495, %rd458, %rd495, %p18;
	selp.f64 	%fd409, %fd380, %fd409, %p18;
$L__BB11_129:
	setp.lt.u32 	%p19, %r29, 2560;
	mov.b64 	%rd474, 1280;
	@%p19 bra 	$L__BB11_165;
	add.s64 	%rd262, %rd1, -2560;
	mul.hi.u64 	%rd263, %rd262, -3689348814741910323;
	shr.u64 	%rd112, %rd263, 10;
	setp.lt.u64 	%p20, %rd262, 1280;
	mov.b64 	%rd474, 1280;
	@%p20 bra 	$L__BB11_153;
	add.s64 	%rd265, %rd112, 1;
	and.b64  	%rd460, %rd265, 36028797018963966;
	shl.b64 	%rd266, %rd98, 4;
	add.s64 	%rd267, %rd266, %rd236;
	add.s64 	%rd461, %rd267, 57352;
	mov.b64 	%rd474, 1280;
$L__BB11_132:
	add.s64 	%rd269, %rd461, -36872;
	// begin inline asm
	ld.global.nc.u64 %rd268, [%rd269];
	// end inline asm
	add.s64 	%rd271, %rd461, -36864;
	// begin inline asm
	ld.global.nc.u64 %rd464, [%rd271];
	// end inline asm
	mov.b64 	%fd383, %rd268;
	add.s64 	%rd273, %rd461, -32776;
	// begin inline asm
	ld.global.nc.u64 %rd272, [%rd273];
	// end inline asm
	add.s64 	%rd275, %rd461, -32768;
	// begin inline asm
	ld.global.nc.u64 %rd465, [%rd275];
	// end inline asm
	mov.b64 	%fd384, %rd272;
	add.s64 	%rd277, %rd461, -28680;
	// begin inline asm
	ld.global.nc.u64 %rd276, [%rd277];
	// end inline asm
	add.s64 	%rd279, %rd461, -28672;
	// begin inline asm
	ld.global.nc.u64 %rd466, [%rd279];
	// end inline asm
	mov.b64 	%fd385, %rd276;
	add.s64 	%rd281, %rd461, -24584;
	// begin inline asm
	ld.global.nc.u64 %rd280, [%rd281];
	// end inline asm
	add.s64 	%rd283, %rd461, -24576;
	// begin inline asm
	ld.global.nc.u64 %rd467, [%rd283];
	// end inline asm
	mov.b64 	%fd386, %rd280;
	add.s64 	%rd285, %rd461, -20488;
	// begin inline asm
	ld.global.nc.u64 %rd284, [%rd285];
	// end inline asm
	add.s64 	%rd287, %rd461, -20480;
	// begin inline asm
	ld.global.nc.u64 %rd468, [%rd287];
	// end inline asm
	mov.b64 	%fd387, %rd284;
	abs.f64 	%fd178, %fd409;
	abs.f64 	%fd179, %fd383;
	setp.lt.f64 	%p21, %fd178, %fd179;
	@%p21 bra 	$L__BB11_134;
	setp.lt.f64 	%p22, %fd179, %fd178;
	setp.lt.s64 	%p23, %rd495, %rd464;
	or.pred  	%p24, %p22, %p23;
	selp.b64 	%rd464, %rd495, %rd464, %p24;
	selp.f64 	%fd383, %fd409, %fd383, %p24;
$L__BB11_134:
	abs.f64 	%fd182, %fd383;
	abs.f64 	%fd183, %fd384;
	setp.lt.f64 	%p25, %fd182, %fd183;
	@%p25 bra 	$L__BB11_136;
	setp.lt.f64 	%p26, %fd183, %fd182;
	setp.lt.s64 	%p27, %rd464, %rd465;
	or.pred  	%p28, %p26, %p27;
	selp.b64 	%rd465, %rd464, %rd465, %p28;
	selp.f64 	%fd384, %fd383, %fd384, %p28;
$L__BB11_136:
	abs.f64 	%fd186, %fd384;
	abs.f64 	%fd187, %fd385;
	setp.lt.f64 	%p29, %fd186, %fd187;
	@%p29 bra 	$L__BB11_138;
	setp.lt.f64 	%p30, %fd187, %fd186;
	setp.lt.s64 	%p31, %rd465, %rd466;
	or.pred  	%p32, %p30, %p31;
	selp.b64 	%rd466, %rd465, %rd466, %p32;
	selp.f64 	%fd385, %fd384, %fd385, %p32;
$L__BB11_138:
	abs.f64 	%fd190, %fd385;
	abs.f64 	%fd191, %fd386;
	setp.lt.f64 	%p33, %fd190, %fd191;
	@%p33 bra 	$L__BB11_140;
	setp.lt.f64 	%p34, %fd191, %fd190;
	setp.lt.s64 	%p35, %rd466, %rd467;
	or.pred  	%p36, %p34, %p35;
	selp.b64 	%rd467, %rd466, %rd467, %p36;
	selp.f64 	%fd386, %fd385, %fd386, %p36;
$L__BB11_140:
	abs.f64 	%fd194, %fd386;
	abs.f64 	%fd195, %fd387;
	setp.lt.f64 	%p37, %fd194, %fd195;
	@%p37 bra 	$L__BB11_142;
	setp.lt.f64 	%p38, %fd195, %fd194;
	setp.lt.s64 	%p39, %rd467, %rd468;
	or.pred  	%p40, %p38, %p39;
	selp.b64 	%rd468, %rd467, %rd468, %p40;
	selp.f64 	%fd387, %fd386, %fd387, %p40;
$L__BB11_142:
	add.s64 	%rd289, %rd461, -16392;
	// begin inline asm
	ld.global.nc.u64 %rd288, [%rd289];
	// end inline asm
	add.s64 	%rd291, %rd461, -16384;
	// begin inline asm
	ld.global.nc.u64 %rd469, [%rd291];
	// end inline asm
	mov.b64 	%fd388, %rd288;
	add.s64 	%rd293, %rd461, -12296;
	// begin inline asm
	ld.global.nc.u64 %rd292, [%rd293];
	// end inline asm
	add.s64 	%rd295, %rd461, -12288;
	// begin inline asm
	ld.global.nc.u64 %rd470, [%rd295];
	// end inline asm
	mov.b64 	%fd389, %rd292;
	add.s64 	%rd297, %rd461, -8200;
	// begin inline asm
	ld.global.nc.u64 %rd296, [%rd297];
	// end inline asm
	add.s64 	%rd299, %rd461, -8192;
	// begin inline asm
	ld.global.nc.u64 %rd471, [%rd299];
	// end inline asm
	mov.b64 	%fd390, %rd296;
	add.s64 	%rd301, %rd461, -4104;
	// begin inline asm
	ld.global.nc.u64 %rd300, [%rd301];
	// end inline asm
	add.s64 	%rd303, %rd461, -4096;
	// begin inline asm
	ld.global.nc.u64 %rd472, [%rd303];
	// end inline asm
	mov.b64 	%fd391, %rd300;
	add.s64 	%rd305, %rd461, -8;
	// begin inline asm
	ld.global.nc.u64 %rd304, [%rd305];
	// end inline asm
	// begin inline asm
	ld.global.nc.u64 %rd495, [%rd461];
	// end inline asm
	mov.b64 	%fd409, %rd304;
	abs.f64 	%fd203, %fd387;
	abs.f64 	%fd204, %fd388;
	setp.lt.f64 	%p41, %fd203, %fd204;
	@%p41 bra 	$L__BB11_144;
	setp.lt.f64 	%p42, %fd204, %fd203;
	setp.lt.s64 	%p43, %rd468, %rd469;
	or.pred  	%p44, %p42, %p43;
	selp.b64 	%rd469, %rd468, %rd469, %p44;
	selp.f64 	%fd388, %fd387, %fd388, %p44;
$L__BB11_144:
	abs.f64 	%fd207, %fd388;
	abs.f64 	%fd208, %fd389;
	setp.lt.f64 	%p45, %fd207, %fd208;
	@%p45 bra 	$L__BB11_146;
	setp.lt.f64 	%p46, %fd208, %fd207;
	setp.lt.s64 	%p47, %rd469, %rd470;
	or.pred  	%p48, %p46, %p47;
	selp.b64 	%rd470, %rd469, %rd470, %p48;
	selp.f64 	%fd389, %fd388, %fd389, %p48;
$L__BB11_146:
	abs.f64 	%fd211, %fd389;
	abs.f64 	%fd212, %fd390;
	setp.lt.f64 	%p49, %fd211, %fd212;
	@%p49 bra 	$L__BB11_148;
	setp.lt.f64 	%p50, %fd212, %fd211;
	setp.lt.s64 	%p51, %rd470, %rd471;
	or.pred  	%p52, %p50, %p51;
	selp.b64 	%rd471, %rd470, %rd471, %p52;
	selp.f64 	%fd390, %fd389, %fd390, %p52;
$L__BB11_148:
	abs.f64 	%fd215, %fd390;
	abs.f64 	%fd216, %fd391;
	setp.lt.f64 	%p53, %fd215, %fd216;
	@%p53 bra 	$L__BB11_150;
	setp.lt.f64 	%p54, %fd216, %fd215;
	setp.lt.s64 	%p55, %rd471, %rd472;
	or.pred  	%p56, %p54, %p55;
	selp.b64 	%rd472, %rd471, %rd472, %p56;
	selp.f64 	%fd391, %fd390, %fd391, %p56;
$L__BB11_150:
	abs.f64 	%fd219, %fd391;
	abs.f64 	%fd220, %fd409;
	setp.lt.f64 	%p57, %fd219, %fd220;
	@%p57 bra 	$L__BB11_152;
	setp.lt.f64 	%p58, %fd220, %fd219;
	setp.lt.s64 	%p59, %rd472, %rd495;
	or.pred  	%p60, %p58, %p59;
	selp.b64 	%rd495, %rd472, %rd495, %p60;
	selp.f64 	%fd409, %fd391, %fd409, %p60;
$L__BB11_152:
	add.s64 	%rd474, %rd474, 2560;
	add.s64 	%rd461, %rd461, 40960;
	add.s64 	%rd460, %rd460, -2;
	setp.ne.s64 	%p61, %rd460, 0;
	@%p61 bra 	$L__BB11_132;
$L__BB11_153:
	and.b64  	%rd308, %rd112, 1;
	setp.eq.b64 	%p62, %rd308, 1;
	@%p62 bra 	$L__BB11_165;
	shl.b64 	%rd329, %rd474, 4;
	mul.wide.u32 	%rd330, %r16, 16;
	add.s64 	%rd331, %rd236, %rd330;
	add.s64 	%rd310, %rd331, %rd329;
	// begin inline asm
	ld.global.nc.u64 %rd309, [%rd310];
	// end inline asm
	add.s64 	%rd312, %rd310, 8;
	// begin inline asm
	ld.global.nc.u64 %rd478, [%rd312];
	// end inline asm
	mov.b64 	%fd395, %rd309;
	add.s64 	%rd314, %rd310, 4096;
	// begin inline asm
	ld.global.nc.u64 %rd313, [%rd314];
	// end inline asm
	add.s64 	%rd316, %rd310, 4104;
	// begin inline asm
	ld.global.nc.u64 %rd479, [%rd316];
	// end inline asm
	mov.b64 	%fd396, %rd313;
	add.s64 	%rd318, %rd310, 8192;
	// begin inline asm
	ld.global.nc.u64 %rd317, [%rd318];
	// end inline asm
	add.s64 	%rd320, %rd310, 8200;
	// begin inline asm
	ld.global.nc.u64 %rd480, [%rd320];
	// end inline asm
	mov.b64 	%fd397, %rd317;
	add.s64 	%rd322, %rd310, 12288;
	// begin inline asm
	ld.global.nc.u64 %rd321, [%rd322];
	// end inline asm
	add.s64 	%rd324, %rd310, 12296;
	// begin inline asm
	ld.global.nc.u64 %rd481, [%rd324];
	// end inline asm
	mov.b64 	%fd398, %rd321;
	add.s64 	%rd326, %rd310, 16384;
	// begin inline asm
	ld.global.nc.u64 %rd325, [%rd326];
	// end inline asm
	add.s64 	%rd328, %rd310, 16392;
	// begin inline asm
	ld.global.nc.u64 %rd482, [%rd328];
	// end inline asm
	mov.b64 	%fd399, %rd325;
	abs.f64 	%fd230, %fd409;
	abs.f64 	%fd231, %fd395;
	setp.lt.f64 	%p63, %fd230, %fd231;
	@%p63 bra 	$L__BB11_156;
	setp.lt.f64 	%p64, %fd231, %fd230;
	setp.lt.s64 	%p65, %rd495, %rd478;
	or.pred  	%p66, %p64, %p65;
	selp.b64 	%rd478, %rd495, %rd478, %p66;
	selp.f64 	%fd395, %fd409, %fd395, %p66;
$L__BB11_156:
	abs.f64 	%fd234, %fd395;
	abs.f64 	%fd235, %fd396;
	setp.lt.f64 	%p67, %fd234, %fd235;
	@%p67 bra 	$L__BB11_158;
	setp.lt.f64 	%p68, %fd235, %fd234;
	setp.lt.s64 	%p69, %rd478, %rd479;
	or.pred  	%p70, %p68, %p69;
	selp.b64 	%rd479, %rd478, %rd479, %p70;
	selp.f64 	%fd396, %fd395, %fd396, %p70;
$L__BB11_158:
	abs.f64 	%fd238, %fd396;
	abs.f64 	%fd239, %fd397;
	setp.lt.f64 	%p71, %fd238, %fd239;
	@%p71 bra 	$L__BB11_160;
	setp.lt.f64 	%p72, %fd239, %fd238;
	setp.lt.s64 	%p73, %rd479, %rd480;
	or.pred  	%p74, %p72, %p73;
	selp.b64 	%rd480, %rd479, %rd480, %p74;
	selp.f64 	%fd397, %fd396, %fd397, %p74;
$L__BB11_160:
	abs.f64 	%fd242, %fd397;
	abs.f64 	%fd243, %fd398;
	setp.lt.f64 	%p75, %fd242, %fd243;
	@%p75 bra 	$L__BB11_162;
	setp.lt.f64 	%p76, %fd243, %fd242;
	setp.lt.s64 	%p77, %rd480, %rd481;
	or.pred  	%p78, %p76, %p77;
	selp.b64 	%rd481, %rd480, %rd481, %p78;
	selp.f64 	%fd398, %fd397, %fd398, %p78;
$L__BB11_162:
	abs.f64 	%fd246, %fd398;
	abs.f64 	%fd247, %fd399;
	setp.lt.f64 	%p79, %fd246, %fd247;
	@%p79 bra 	$L__BB11_164;
	setp.lt.f64 	%p80, %fd247, %fd246;
	setp.lt.s64 	%p81, %rd481, %rd482;
	or.pred  	%p82, %p80, %p81;
	selp.b64 	%rd482, %rd481, %rd482, %p82;
	selp.f64 	%fd399, %fd398, %fd399, %p82;
$L__BB11_164:
	add.s64 	%rd474, %rd474, 1280;
	mov.u64 	%rd495, %rd482;
	mov.f64 	%fd409, %fd399;
$L__BB11_165:
	cvt.s64.s32 	%rd332, %r29;
	setp.ge.s64 	%p83, %rd474, %rd332;
	@%p83 bra 	$L__BB11_188;
	cvt.u32.u64 	%r17, %rd474;
	sub.s32 	%r18, %r29, %r17;
	setp.ge.s32 	%p84, %r16, %r18;
	@%p84 bra 	$L__BB11_188;
	not.b32 	%r30, %r16;
	add.s32 	%r31, %r29, %r30;
	sub.s32 	%r19, %r31, %r17;
	and.b32  	%r32, %r19, 768;
	setp.eq.s32 	%p85, %r32, 768;
	mov.u32 	%r372, %r16;
	@%p85 bra 	$L__BB11_173;
	cvt.u64.u32 	%rd334, %r16;
	add.s64 	%rd335, %rd474, %rd334;
	shl.b64 	%rd336, %rd335, 4;
	add.s64 	%rd485, %rd236, %rd336;
	shr.u32 	%r33, %r19, 8;
	add.s32 	%r34, %r33, 1;
	and.b32  	%r35, %r34, 3;
	neg.s32 	%r370, %r35;
	mov.u32 	%r372, %r16;
$L__BB11_169:
	.pragma "nounroll";
	mov.u64 	%rd176, %rd495;
	mov.f64 	%fd251, %fd409;
	// begin inline asm
	ld.global.nc.u64 %rd337, [%rd485];
	// end inline asm
	add.s64 	%rd340, %rd485, 8;
	// begin inline asm
	ld.global.nc.u64 %rd339, [%rd340];
	// end inline asm
	mov.b64 	%fd252, %rd337;
	abs.f64 	%fd253, %fd251;
	abs.f64 	%fd254, %fd252;
	setp.lt.f64 	%p86, %fd253, %fd254;
	mov.f64 	%fd409, %fd252;
	mov.u64 	%rd495, %rd339;
	@%p86 bra 	$L__BB11_172;
	setp.lt.f64 	%p87, %fd254, %fd253;
	mov.f64 	%fd409, %fd251;
	mov.u64 	%rd495, %rd176;
	@%p87 bra 	$L__BB11_172;
	setp.lt.s64 	%p88, %rd176, %rd339;
	selp.f64 	%fd409, %fd251, %fd252, %p88;
	min.s64 	%rd495, %rd176, %rd339;
$L__BB11_172:
	add.s32 	%r372, %r372, 256;
	add.s64 	%rd485, %rd485, 4096;
	add.s32 	%r370, %r370, 1;
	setp.ne.s32 	%p89, %r370, 0;
	@%p89 bra 	$L__BB11_169;
$L__BB11_173:
	setp.lt.u32 	%p90, %r19, 768;
	@%p90 bra 	$L__BB11_188;
	cvt.u64.u32 	%rd341, %r372;
	add.s64 	%rd342, %rd474, %rd341;
	shl.b64 	%rd343, %rd342, 4;
	add.s64 	%rd344, %rd343, %rd236;
	add.s64 	%rd490, %rd344, 12296;
$L__BB11_175:
	add.s64 	%rd346, %rd490, -12296;
	// begin inline asm
	ld.global.nc.u64 %rd345, [%rd346];
	// end inline asm
	add.s64 	%rd348, %rd490, -12288;
	// begin inline asm
	ld.global.nc.u64 %rd347, [%rd348];
	// end inline asm
	mov.b64 	%fd260, %rd345;
	abs.f64 	%fd261, %fd409;
	abs.f64 	%fd262, %fd260;
	setp.lt.f64 	%p91, %fd261, %fd262;
	mov.f64 	%fd406, %fd260;
	mov.u64 	%rd492, %rd347;
	@%p91 bra 	$L__BB11_178;
	setp.lt.f64 	%p92, %fd262, %fd261;
	mov.f64 	%fd406, %fd409;
	mov.u64 	%rd492, %rd495;
	@%p92 bra 	$L__BB11_178;
	setp.lt.s64 	%p93, %rd495, %rd347;
	selp.f64 	%fd406, %fd409, %fd260, %p93;
	min.s64 	%rd492, %rd495, %rd347;
$L__BB11_178:
	add.s64 	%rd350, %rd490, -8200;
	// begin inline asm
	ld.global.nc.u64 %rd349, [%rd350];
	// end inline asm
	add.s64 	%rd352, %rd490, -8192;
	// begin inline asm
	ld.global.nc.u64 %rd351, [%rd352];
	// end inline asm
	mov.b64 	%fd265, %rd349;
	abs.f64 	%fd266, %fd406;
	abs.f64 	%fd267, %fd265;
	setp.lt.f64 	%p94, %fd266, %fd267;
	mov.f64 	%fd407, %fd265;
	mov.u64 	%rd493, %rd351;
	@%p94 bra 	$L__BB11_181;
	setp.lt.f64 	%p95, %fd267, %fd266;
	mov.f64 	%fd407, %fd406;
	mov.u64 	%rd493, %rd492;
	@%p95 bra 	$L__BB11_181;
	setp.lt.s64 	%p96, %rd492, %rd351;
	selp.f64 	%fd407, %fd406, %fd265, %p96;
	min.s64 	%rd493, %rd492, %rd351;
$L__BB11_181:
	add.s64 	%rd354, %rd490, -4104;
	// begin inline asm
	ld.global.nc.u64 %rd353, [%rd354];
	// end inline asm
	add.s64 	%rd356, %rd490, -4096;
	// begin inline asm
	ld.global.nc.u64 %rd355, [%rd356];
	// end inline asm
	mov.b64 	%fd270, %rd353;
	abs.f64 	%fd271, %fd407;
	abs.f64 	%fd272, %fd270;
	setp.lt.f64 	%p97, %fd271, %fd272;
	mov.f64 	%fd408, %fd270;
	mov.u64 	%rd494, %rd355;
	@%p97 bra 	$L__BB11_184;
	setp.lt.f64 	%p98, %fd272, %fd271;
	mov.f64 	%fd408, %fd407;
	mov.u64 	%rd494, %rd493;
	@%p98 bra 	$L__BB11_184;
	setp.lt.s64 	%p99, %rd493, %rd355;
	selp.f64 	%fd408, %fd407, %fd270, %p99;
	min.s64 	%rd494, %rd493, %rd355;
$L__BB11_184:
	add.s64 	%rd358, %rd490, -8;
	// begin inline asm
	ld.global.nc.u64 %rd357, [%rd358];
	// end inline asm
	// begin inline asm
	ld.global.nc.u64 %rd359, [%rd490];
	// end inline asm
	mov.b64 	%fd275, %rd357;
	abs.f64 	%fd276, %fd408;
	abs.f64 	%fd277, %fd275;
	setp.lt.f64 	%p100, %fd276, %fd277;
	mov.f64 	%fd409, %fd275;
	mov.u64 	%rd495, %rd359;
	@%p100 bra 	$L__BB11_187;
	setp.lt.f64 	%p101, %fd277, %fd276;
	mov.f64 	%fd409, %fd408;
	mov.u64 	%rd495, %rd494;
	@%p101 bra 	$L__BB11_187;
	setp.lt.s64 	%p102, %rd494, %rd359;
	selp.f64 	%fd409, %fd408, %fd275, %p102;
	min.s64 	%rd495, %rd494, %rd359;
$L__BB11_187:
	add.s32 	%r372, %r372, 1024;
	add.s64 	%rd490, %rd490, 16384;
	setp.lt.s32 	%p103, %r372, %r18;
	@%p103 bra 	$L__BB11_175;
$L__BB11_188:
	// begin inline asm
	mov.u32 %r36, %laneid;
	// end inline asm
	mov.b64 	%rd361, %fd409;
	mov.b64 	{%r38, %r43}, %rd361;
	mov.b32 	%r54, 1;
	mov.b32 	%r55, 31;
	mov.b32 	%r56, -1;
	// begin inline asm
	shfl.sync.down.b32 %r37, %r38, %r54, %r55, %r56;
	// end inline asm
	// begin inline asm
	shfl.sync.down.b32 %r42, %r43, %r54, %r55, %r56;
	// end inline asm
	mov.b64 	%rd362, {%r37, %r42};
	mov.b64 	%fd281, %rd362;
	mov.b64 	{%r48, %r53}, %rd495;
	// begin inline asm
	shfl.sync.down.b32 %r47, %r48, %r54, %r55, %r56;
	// end inline asm
	// begin inline asm
	shfl.sync.down.b32 %r52, %r53, %r54, %r55, %r56;
	// end inline asm
	mov.b64 	%rd200, {%r47, %r52};
	setp.gt.s32 	%p104, %r36, 30;
	mov.f64 	%fd411, %fd409;
	mov.u64 	%rd497, %rd495;
	@%p104 bra 	$L__BB11_192;
	abs.f64 	%fd282, %fd409;
	abs.f64 	%fd283, %fd281;
	setp.lt.f64 	%p105, %fd282, %fd283;
	mov.f64 	%fd411, %fd281;
	mov.u64 	%rd497, %rd200;
	@%p105 bra 	$L__BB11_192;
	setp.lt.f64 	%p106, %fd283, %fd282;
	mov.f64 	%fd411, %fd409;
	mov.u64 	%rd497, %rd495;
	@%p106 bra 	$L__BB11_192;
	setp.lt.s64 	%p107, %rd495, %rd200;
	selp.f64 	%fd411, %fd409, %fd281, %p107;
	min.s64 	%rd497, %rd495, %rd200;
$L__BB11_192:
	mov.b64 	%rd363, %fd411;
	mov.b64 	{%r58, %r63}, %rd363;
	mov.b32 	%r74, 2;
	mov.b32 	%r75, 31;
	mov.b32 	%r76, -1;
	// begin inline asm
	shfl.sync.down.b32 %r57, %r58, %r74, %r75, %r76;
	// end inline asm
	// begin inline asm
	shfl.sync.down.b32 %r62, %r63, %r74, %r75, %r76;
	// end inline asm
	mov.b64 	%rd364, {%r57, %r62};
	mov.b64 	%fd286, %rd364;
	mov.b64 	{%r68, %r73}, %rd497;
	// begin inline asm
	shfl.sync.down.b32 %r67, %r68, %r74, %r75, %r76;
	// end inline asm
	// begin inline asm
	shfl.sync.down.b32 %r72, %r73, %r74, %r75, %r76;
	// end inline asm
	mov.b64 	%rd203, {%r67, %r72};
	setp.gt.s32 	%p108, %r36, 29;
	mov.f64 	%fd412, %fd411;
	mov.u64 	%rd498, %rd497;
	@%p108 bra 	$L__BB11_196;
	abs.f64 	%fd287, %fd411;
	abs.f64 	%fd288, %fd286;
	setp.lt.f64 	%p109, %fd287, %fd288;
	mov.f64 	%fd412, %fd286;
	mov.u64 	%rd498, %rd203;
	@%p109 bra 	$L__BB11_196;
	setp.lt.f64 	%p110, %fd288, %fd287;
	mov.f64 	%fd412, %fd411;
	mov.u64 	%rd498, %rd497;
	@%p110 bra 	$L__BB11_196;
	setp.lt.s64 	%p111, %rd497, %rd203;
	selp.f64 	%fd412, %fd411, %fd286, %p111;
	min.s64 	%rd498, %rd497, %rd203;
$L__BB11_196:
	mov.b64 	%rd365, %fd412;
	mov.b64 	{%r78, %r83}, %rd365;
	mov.b32 	%r94, 4;
	mov.b32 	%r95, 31;
	mov.b32 	%r96, -1;
	// begin inline asm
	shfl.sync.down.b32 %r77, %r78, %r94, %r95, %r96;
	// end inline asm
	// begin inline asm
	shfl.sync.down.b32 %r82, %r83, %r94, %r95, %r96;
	// end inline asm
	mov.b64 	%rd366, {%r77, %r82};
	mov.b64 	%fd291, %rd366;
	mov.b64 	{%r88, %r93}, %rd498;
	// begin inline asm
	shfl.sync.down.b32 %r87, %r88, %r94, %r95, %r96;
	// end inline asm
	// begin inline asm
	shfl.sync.down.b32 %r92, %r93, %r94, %r95, %r96;
	// end inline asm
	mov.b64 	%rd206, {%r87, %r92};
	setp.gt.s32 	%p112, %r36, 27;
	mov.f64 	%fd413, %fd412;
	mov.u64 	%rd499, %rd498;
	@%p112 bra 	$L__BB11_200;
	abs.f64 	%fd292, %fd412;
	abs.f64 	%fd293, %fd291;
	setp.lt.f64 	%p113, %fd292, %fd293;
	mov.f64 	%fd413, %fd291;
	mov.u64 	%rd499, %rd206;
	@%p113 bra 	$L__BB11_200;
	setp.lt.f64 	%p114, %fd293, %fd292;
	mov.f64 	%fd413, %fd412;
	mov.u64 	%rd499, %rd498;
	@%p114 bra 	$L__BB11_200;
	setp.lt.s64 	%p115, %rd498, %rd206;
	selp.f64 	%fd413, %fd412, %fd291, %p115;
	min.s64 	%rd499, %rd498, %rd206;
$L__BB11_200:
	mov.b64 	%rd367, %fd413;
	mov.b64 	{%r98, %r103}, %rd367;
	mov.b32 	%r114, 8;
	mov.b32 	%r115, 31;
	mov.b32 	%r116, -1;
	// begin inline asm
	shfl.sync.down.b32 %r97, %r98, %r114, %r115, %r116;
	// end inline asm
	// begin inline asm
	shfl.sync.down.b32 %r102, %r103, %r114, %r115, %r116;
	// end inline asm
	mov.b64 	%rd368, {%r97, %r102};
	mov.b64 	%fd296, %rd368;
	mov.b64 	{%r108, %r113}, %rd499;
	// begin inline asm
	shfl.sync.down.b32 %r107, %r108, %r114, %r115, %r116;
	// end inline asm
	// begin inline asm
	shfl.sync.down.b32 %r112, %r113, %r114, %r115, %r116;
	// end inline asm
	mov.b64 	%rd209, {%r107, %r112};
	setp.gt.s32 	%p116, %r36, 23;
	mov.f64 	%fd414, %fd413;
	mov.u64 	%rd500, %rd499;
	@%p116 bra 	$L__BB11_204;
	abs.f64 	%fd297, %fd413;
	abs.f64 	%fd298, %fd296;
	setp.lt.f64 	%p117, %fd297, %fd298;
	mov.f64 	%fd414, %fd296;
	mov.u64 	%rd500, %rd209;
	@%p117 bra 	$L__BB11_204;
	setp.lt.f64 	%p118, %fd298, %fd297;
	mov.f64 	%fd414, %fd413;
	mov.u64 	%rd500, %rd499;
	@%p118 bra 	$L__BB11_204;
	setp.lt.s64 	%p119, %rd499, %rd209;
	selp.f64 	%fd414, %fd413, %fd296, %p119;
	min.s64 	%rd500, %rd499, %rd209;
$L__BB11_204:
	mov.b64 	%rd369, %fd414;
	mov.b64 	{%r118, %r123}, %rd369;
	mov.b32 	%r134, 16;
	mov.b32 	%r135, 31;
	mov.b32 	%r136, -1;
	// begin inline asm
	shfl.sync.down.b32 %r117, %r118, %r134, %r135, %r136;
	// end inline asm
	// begin inline asm
	shfl.sync.down.b32 %r122, %r123, %r134, %r135, %r136;
	// end inline asm
	mov.b64 	%rd370, {%r117, %r122};
	mov.b64 	%fd301, %rd370;
	mov.b64 	{%r128, %r133}, %rd500;
	// begin inline asm
	shfl.sync.down.b32 %r127, %r128, %r134, %r135, %r136;
	// end inline asm
	// begin inline asm
	shfl.sync.down.b32 %r132, %r133, %r134, %r135, %r136;
	// end inline asm
	mov.b64 	%rd212, {%r127, %r132};
	setp.gt.s32 	%p120, %r36, 15;
	mov.f64 	%fd422, %fd414;
	mov.u64 	%rd508, %rd500;
	@%p120 bra 	$L__BB11_208;
	abs.f64 	%fd302, %fd414;
	abs.f64 	%fd303, %fd301;
	setp.lt.f64 	%p121, %fd302, %fd303;
	mov.f64 	%fd422, %fd301;
	mov.u64 	%rd508, %rd212;
	@%p121 bra 	$L__BB11_208;
	setp.lt.f64 	%p122, %fd303, %fd302;
	mov.f64 	%fd422, %fd414;
	mov.u64 	%rd508, %rd500;
	@%p122 bra 	$L__BB11_208;
	setp.lt.s64 	%p123, %rd500, %rd212;
	selp.f64 	%fd422, %fd414, %fd301, %p123;
	min.s64 	%rd508, %rd500, %rd212;
$L__BB11_208:
	setp.ne.s32 	%p124, %r36, 0;
	@%p124 bra 	$L__BB11_210;
	shr.u32 	%r137, %r16, 1;
	and.b32  	%r138, %r137, 496;
	mov.u32 	%r139, _ZN6thrust24THRUST_300001_SM_1000_NS8cuda_cub4core6detail5shmemE;
	add.s32 	%r140, %r139, %r138;
	st.shared.f64 	[%r140+8], %fd422;
	st.shared.u64 	[%r140+16], %rd508;
$L__BB11_210:
	bar.sync 	0;
	setp.ne.s32 	%p125, %r16, 0;
	@%p125 bra 	$L__BB11_232;
	ld.shared.f64 	%fd306, [_ZN6thrust24THRUST_300001_SM_1000_NS8cuda_cub4core6detail5shmemE+24];
	ld.shared.u64 	%rd215, [_ZN6thrust24THRUST_300001_SM_1000_NS8cuda_cub4core6detail5shmemE+32];
	abs.f64 	%fd307, %fd422;
	abs.f64 	%fd308, %fd306;
	setp.lt.f64 	%p126, %fd307, %fd308;
	mov.f64 	%fd416, %fd306;
	mov.u64 	%rd502, %rd215;
	@%p126 bra 	$L__BB11_214;
	setp.lt.f64 	%p127, %fd308, %fd307;
	mov.f64 	%fd416, %fd422;
	mov.u64 	%rd502, %rd508;
	@%p127 bra 	$L__BB11_214;
	setp.lt.s64 	%p128, %rd508, %rd215;
	selp.f64 	%fd416, %fd422, %fd306, %p128;
	min.s64 	%rd502, %rd508, %rd215;
$L__BB11_214:
	ld.shared.f64 	%fd311, [_ZN6thrust24THRUST_300001_SM_1000_NS8cuda_cub4core6detail5shmemE+40];
	ld.shared.u64 	%rd218, [_ZN6thrust24THRUST_300001_SM_1000_NS8cuda_cub4core6detail5shmemE+48];
	abs.f64 	%fd312, %fd416;
	abs.f64 	%fd313, %fd311;
	setp.lt.f64 	%p129, %fd312, %fd313;
	mov.f64 	%fd417, %fd311;
	mov.u64 	%rd503, %rd218;
	@%p129 bra 	$L__BB11_217;
	setp.lt.f64 	%p130, %fd313, %fd312;
	mov.f64 	%fd417, %fd416;
	mov.u64 	%rd503, %rd502;
	@%p130 bra 	$L__BB11_217;
	setp.lt.s64 	%p131, %rd502, %rd218;
	selp.f64 	%fd417, %fd416, %fd311, %p131;
	min.s64 	%rd503, %rd502, %rd218;
$L__BB11_217:
	ld.shared.f64 	%fd316, [_ZN6thrust24THRUST_300001_SM_1000_NS8cuda_cub4core6detail5shmemE+56];
	ld.shared.u64 	%rd221, [_ZN6thrust24THRUST_300001_SM_1000_NS8cuda_cub4core6detail5shmemE+64];
	abs.f64 	%fd317, %fd417;
	abs.f64 	%fd318, %fd316;
	setp.lt.f64 	%p132, %fd317, %fd318;
	mov.f64 	%fd418, %fd316;
	mov.u64 	%rd504, %rd221;
	@%p132 bra 	$L__BB11_220;
	setp.lt.f64 	%p133, %fd318, %fd317;
	mov.f64 	%fd418, %fd417;
	mov.u64 	%rd504, %rd503;
	@%p133 bra 	$L__BB11_220;
	setp.lt.s64 	%p134, %rd503, %rd221;
	selp.f64 	%fd418, %fd417, %fd316, %p134;
	min.s64 	%rd504, %rd503, %rd221;
$L__BB11_220:
	ld.shared.f64 	%fd321, [_ZN6thrust24THRUST_300001_SM_1000_NS8cuda_cub4core6detail5shmemE+72];
	ld.shared.u64 	%rd224, [_ZN6thrust24THRUST_300001_SM_1000_NS8cuda_cub4core6detail5shmemE+80];
	abs.f64 	%fd322, %fd418;
	abs.f64 	%fd323, %fd321;
	setp.lt.f64 	%p135, %fd322, %fd323;
	mov.f64 	%fd419, %fd321;
	mov.u64 	%rd505, %rd224;
	@%p135 bra 	$L__BB11_223;
	setp.lt.f64 	%p136, %fd323, %fd322;
	mov.f64 	%fd419, %fd418;
	mov.u64 	%rd505, %rd504;
	@%p136 bra 	$L__BB11_223;
	setp.lt.s64 	%p137, %rd504, %rd224;
	selp.f64 	%fd419, %fd418, %fd321, %p137;
	min.s64 	%rd505, %rd504, %rd224;
$L__BB11_223:
	ld.shared.f64 	%fd326, [_ZN6thrust24THRUST_300001_SM_1000_NS8cuda_cub4core6detail5shmemE+88];
	ld.shared.u64 	%rd227, [_ZN6thrust24THRUST_300001_SM_1000_NS8cuda_cub4core6detail5shmemE+96];
	abs.f64 	%fd327, %fd419;
	abs.f64 	%fd328, %fd326;
	setp.lt.f64 	%p138, %fd327, %fd328;
	mov.f64 	%fd420, %fd326;
	mov.u64 	%rd506, %rd227;
	@%p138 bra 	$L__BB11_226;
	setp.lt.f64 	%p139, %fd328, %fd327;
	mov.f64 	%fd420, %fd419;
	mov.u64 	%rd506, %rd505;
	@%p139 bra 	$L__BB11_226;
	setp.lt.s64 	%p140, %rd505, %rd227;
	selp.f64 	%fd420, %fd419, %fd326, %p140;
	min.s64 	%rd506, %rd505, %rd227;
$L__BB11_226:
	ld.shared.f64 	%fd331, [_ZN6thrust24THRUST_300001_SM_1000_NS8cuda_cub4core6detail5shmemE+104];
	ld.shared.u64 	%rd230, [_ZN6thrust24THRUST_300001_SM_1000_NS8cuda_cub4core6detail5shmemE+112];
	abs.f64 	%fd332, %fd420;
	abs.f64 	%fd333, %fd331;
	setp.lt.f64 	%p141, %fd332, %fd333;
	mov.f64 	%fd421, %fd331;
	mov.u64 	%rd507, %rd230;
	@%p141 bra 	$L__BB11_229;
	setp.lt.f64 	%p142, %fd333, %fd332;
	mov.f64 	%fd421, %fd420;
	mov.u64 	%rd507, %rd506;
	@%p142 bra 	$L__BB11_229;
	setp.lt.s64 	%p143, %rd506, %rd230;
	selp.f64 	%fd421, %fd420, %fd331, %p143;
	min.s64 	%rd507, %rd506, %rd230;
$L__BB11_229:
	ld.shared.f64 	%fd336, [_ZN6thrust24THRUST_300001_SM_1000_NS8cuda_cub4core6detail5shmemE+120];
	ld.shared.u64 	%rd233, [_ZN6thrust24THRUST_300001_SM_1000_NS8cuda_cub4core6detail5shmemE+128];
	abs.f64 	%fd337, %fd421;
	abs.f64 	%fd338, %fd336;
	setp.lt.f64 	%p144, %fd337, %fd338;
	mov.u64 	%rd508, %rd233;
	mov.f64 	%fd422, %fd336;
	@%p144 bra 	$L__BB11_232;
	setp.lt.f64 	%p145, %fd338, %fd337;
	mov.u64 	%rd508, %rd507;
	mov.f64 	%fd422, %fd421;
	@%p145 bra 	$L__BB11_232;
	setp.lt.s64 	%p146, %rd507, %rd233;
	selp.f64 	%fd422, %fd421, %fd336, %p146;
	min.s64 	%rd508, %rd507, %rd233;
$L__BB11_232:
	mov.u32 	%r364, %tid.x;
	setp.ne.s32 	%p263, %r364, 0;
	@%p263 bra 	$L__BB11_234;
	ld.param.u64 	%rd421, [_ZN6thrust24THRUST_300001_SM_1000_NS8cuda_cub4core6detail13_kernel_agentINS1_8__reduce11ReduceAgentIPN4cuda3std3__45tupleIJdlEEESC_SB_lNS1_9__extrema9arg_max_fIdl13AbsComparatorEEEEJSC_SC_iSG_EEEvDpT0__param_1];
	cvta.to.global.u64 	%rd420, %rd421;
	st.global.f64 	[%rd420], %fd422;
	st.global.u64 	[%rd420+8], %rd508;
$L__BB11_234:
	ret;

}
	// .globl	_ZN3cub18CUB_300001_SM_10006detail11EmptyKernelIvEEvv
.visible .entry _ZN3cub18CUB_300001_SM_10006detail11EmptyKernelIvEEvv()
{


	ret;

}


// ===== COMPILED SASS (sm_100) =====

	.target	sm_100

	.elftype	@"ET_EXEC"


//--------------------- .note.nv.tkinfo           --------------------------
	.section	.note.nv.tkinfo,"",@"SHT_NOTE"
	.sectionflags	@"SHF_NOTE_NV_TKINFO"
	.tkinfo
        /*0018*/ 	.word	0x00000002
        /*0030*/ 	.string	""
        /*0030*/ 	.string	"ptxas"
        /*0030*/ 	.string	"Cuda compilation tools, release 13.0, V13.0.88"
        /*0030*/ 	.string	"Build cuda_13.0.r13.0/compiler.36424714_0"
        /*0030*/ 	.string	"-arch sm_100 -m 64 "



//--------------------- .note.nv.cuinfo           --------------------------
	.section	.note.nv.cuinfo,"",@"SHT_NOTE"
	.sectionflags	@"SHF_NOTE_NV_CUINFO"
        /*0018*/ 	.short	0x0002
        /*001a*/ 	.short	0x0064
        /*001c*/ 	.short	0x0082
	.zero		2


//--------------------- .nv.info                  --------------------------
	.section	.nv.info,"",@"SHT_CUDA_INFO"
	.align	4


	//----- nvinfo : EIATTR_REGCOUNT
	.align		4
        /*0000*/ 	.byte	0x04, 0x2f
        /*0002*/ 	.short	(.L_46 - .L_45)
	.align		4
.L_45:
        /*0004*/ 	.word	index@(_Z14swapRowsKernelPdiiii)
        /*0008*/ 	.word	0x0000001e


	//----- nvinfo : EIATTR_FRAME_SIZE
	.align		4
.L_46:
        /*000c*/ 	.byte	0x04, 0x11
        /*000e*/ 	.short	(.L_48 - .L_47)
	.align		4
.L_47:
        /*0010*/ 	.word	index@(_Z14swapRowsKernelPdiiii)
        /*0014*/ 	.word	0x00000000


	//----- nvinfo : EIATTR_REGCOUNT
	.align		4
.L_48:
        /*0018*/ 	.byte	0x04, 0x2f
        /*001a*/ 	.short	(.L_50 - .L_49)
	.align		4
.L_49:
        /*001c*/ 	.word	index@(_Z15divideRowKernelPdiiiid)
        /*0020*/ 	.word	0x00000024


	//----- nvinfo : EIATTR_FRAME_SIZE
	.align		4
.L_50:
        /*0024*/ 	.byte	0x04, 0x11
        /*0026*/ 	.short	(.L_52 - .L_51)
	.align		4
.L_51:
        /*0028*/ 	.word	index@($__internal_0_$__cuda_sm20_div_rn_f64_full)
        /*002c*/ 	.word	0x00000000


	//----- nvinfo : EIATTR_FRAME_SIZE
	.align		4
.L_52:
        /*0030*/ 	.byte	0x04, 0x11
        /*0032*/ 	.short	(.L_54 - .L_53)
	.align		4
.L_53:
        /*0034*/ 	.word	index@(_Z15divideRowKernelPdiiiid)
        /*0038*/ 	.word	0x00000000


	//----- nvinfo : EIATTR_REGCOUNT
	.align		4
.L_54:
        /*003c*/ 	.byte	0x04, 0x2f
        /*003e*/ 	.short	(.L_56 - .L_55)
	.align		4
.L_55:
        /*0040*/ 	.word	index@(_Z15eliminateKernelPdiiii)
        /*0044*/ 	.word	0x00000020


	//----- nvinfo : EIATTR_FRAME_SIZE
	.align		4
.L_56:
        /*0048*/ 	.byte	0x04, 0x11
        /*004a*/ 	.short	(.L_58 - .L_57)
	.align		4
.L_57:
        /*004c*/ 	.word	index@(_Z15eliminateKernelPdiiii)
        /*0050*/ 	.word	0x00000000


	//----- nvinfo : EIATTR_REGCOUNT
	.align		4
.L_58:
        /*0054*/ 	.byte	0x04, 0x2f
        /*0056*/ 	.short	(.L_60 - .L_59)
	.align		4
.L_59:
        /*0058*/ 	.word	index@(_Z20extractInverseKernelPKdPdi)
        /*005c*/ 	.word	0x0000001f


	//----- nvinfo : EIATTR_FRAME_SIZE
	.align		4
.L_60:
        /*0060*/ 	.byte	0x04, 0x11
        /*0062*/ 	.short	(.L_62 - .L_61)
	.align		4
.L_61:
        /*0064*/ 	.word	index@(_Z20extractInverseKernelPKdPdi)
        /*0068*/ 	.word	0x00000000


	//----- nvinfo : EIATTR_REGCOUNT
	.align		4
.L_62:
        /*006c*/ 	.byte	0x04, 0x2f
        /*006e*/ 	.short	(.L_64 - .L_63)
	.align		4
.L_63:
        /*0070*/ 	.word	index@(_ZN6thrust24THRUST_300001_SM_1000_NS8cuda_cub4core6detail13_kernel_agentINS1_8__reduce11ReduceAgentINS0_12zip_iteratorIN4cuda3std3__45tupleIJNS0_10device_ptrIdEENS0_17counting_iteratorIlNS0_11use_defaultESF_SF_EEEEEEEPNSB_IJdlEEESJ_iNS1_9__extrema9arg_max_fIdl13AbsComparatorEEEEJSI_SK_iSO_EEEvDpT0_)
        /*0074*/ 	.word	0x00000020


	//----- nvinfo : EIATTR_FRAME_SIZE
	.align		4
.L_64:
        /*0078*/ 	.byte	0x04, 0x11
        /*007a*/ 	.short	(.L_66 - .L_65)
	.align		4
.L_65:
        /*007c*/ 	.word	index@(_ZN6thrust24THRUST_300001_SM_1000_NS8cuda_cub4core6detail13_kernel_agentINS1_8__reduce11ReduceAgentINS0_12zip_iteratorIN4cuda3std3__45tupleIJNS0_10device_ptrIdEENS0_17counting_iteratorIlNS0_11use_defaultESF_SF_EEEEEEEPNSB_IJdlEEESJ_iNS1_9__extrema9arg_max_fIdl13AbsComparatorEEEEJSI_SK_iSO_EEEvDpT0_)
        /*0080*/ 	.word	0x00000000


	//----- nvinfo : EIATTR_REGCOUNT
	.align		4
.L_66:
        /*0084*/ 	.byte	0x04, 0x2f
        /*0086*/ 	.short	(.L_68 - .L_67)
	.align		4
.L_67:
        /*0088*/ 	.word	index@(_ZN6thrust24THRUST_300001_SM_1000_NS8cuda_cub4core6detail13_kernel_agentINS1_8__reduce11ReduceAgentINS0_12zip_iteratorIN4cuda3std3__45tupleIJNS0_10device_ptrIdEENS0_17counting_iteratorIlNS0_11use_defaultESF_SF_EEEEEEEPNSB_IJdlEEESJ_iNS1_9__extrema9arg_max_fIdl13AbsComparatorEEEEJSI_SK_iN3cub18CUB_300001_SM_100013GridEvenShareIiEENSR_9GridQueueIjEESO_EEEvDpT0_)
        /*008c*/ 	.word	0x00000028


	//----- nvinfo : EIATTR_FRAME_SIZE
	.align		4
.L_68:
        /*0090*/ 	.byte	0x04, 0x11
        /*0092*/ 	.short	(.L_70 - .L_69)
	.align		4
.L_69:
        /*0094*/ 	.word	index@(_ZN6thrust24THRUST_300001_SM_1000_NS8cuda_cub4core6detail13_kernel_agentINS1_8__reduce11ReduceAgentINS0_12zip_iteratorIN4cuda3std3__45tupleIJNS0_10device_ptrIdEENS0_17counting_iteratorIlNS0_11use_defaultESF_SF_EEEEEEEPNSB_IJdlEEESJ_iNS1_9__extrema9arg_max_fIdl13AbsComparatorEEEEJSI_SK_iN3cub18CUB_300001_SM_100013GridEvenShareIiEENSR_9GridQueueIjEESO_EEEvDpT0_)
        /*0098*/ 	.word	0x00000000


	//----- nvinfo : EIATTR_REGCOUNT
	.align		4
.L_70:
        /*009c*/ 	.byte	0x04, 0x2f
        /*009e*/ 	.short	(.L_72 - .L_71)
	.align		4
.L_71:
        /*00a0*/ 	.word	index@(_ZN6thrust24THRUST_300001_SM_1000_NS8cuda_cub4core6detail13_kernel_agentINS1_8__reduce10DrainAgentIiEEJN3cub18CUB_300001_SM_10009GridQueueIjEEiEEEvDpT0_)
        /*00a4*/ 	.word	0x00000008


	//----- nvinfo : EIATTR_FRAME_SIZE
	.align		4
.L_72:
        /*00a8*/ 	.byte	0x04, 0x11
        /*00aa*/ 	.short	(.L_74 - .L_73)
	.align		4
.L_73:
        /*00ac*/ 	.word	index@(_ZN6thrust24THRUST_300001_SM_1000_NS8cuda_cub4core6detail13_kernel_agentINS1_8__reduce10DrainAgentIiEEJN3cub18CUB_300001_SM_10009GridQueueIjEEiEEEvDpT0_)
        /*00b0*/ 	.word	0x00000000


	//----- nvinfo : EIATTR_REGCOUNT
	.align		4
.L_74:
        /*00b4*/ 	.byte	0x04, 0x2f
        /*00b6*/ 	.short	(.L_76 - .L_75)
	.align		4
.L_75:
        /*00b8*/ 	.word	index@(_ZN6thrust24THRUST_300001_SM_1000_NS8cuda_cub4core6detail13_kernel_agentINS1_8__reduce11ReduceAgentIPN4cuda3std3__45tupleIJdlEEESC_SB_iNS1_9__extrema9arg_max_fIdl13AbsComparatorEEEEJSC_SC_iSG_EEEvDpT0_)
        /*00bc*/ 	.word	0x00000020


	//----- nvinfo : EIATTR_FRAME_SIZE
	.align		4
.L_76:
        /*00c0*/ 	.byte	0x04, 0x11
        /*00c2*/ 	.short	(.L_78 - .L_77)
	.align		4
.L_77:
        /*00c4*/ 	.word	index@(_ZN6thrust24THRUST_300001_SM_1000_NS8cuda_cub4core6detail13_kernel_agentINS1_8__reduce11ReduceAgentIPN4cuda3std3__45tupleIJdlEEESC_SB_iNS1_9__extrema9arg_max_fIdl13AbsComparatorEEEEJSC_SC_iSG_EEEvDpT0_)
        /*00c8*/ 	.word	0x00000000


	//----- nvinfo : EIATTR_REGCOUNT
	.align		4
.L_78:
        /*00cc*/ 	.byte	0x04, 0x2f
        /*00ce*/ 	.short	(.L_80 - .L_79)
	.align		4
.L_79:
        /*00d0*/ 	.word	index@(_ZN6thrust24THRUST_300001_SM_1000_NS8cuda_cub4core6detail13_kernel_agentINS1_8__reduce11ReduceAgentINS0_12zip_iteratorIN4cuda3std3__45tupleIJNS0_10device_ptrIdEENS0_17counting_iteratorIlNS0_11use_defaultESF_SF_EEEEEEEPNSB_IJdlEEESJ_lNS1_9__extrema9arg_max_fIdl13AbsComparatorEEEEJSI_SK_lSO_EEEvDpT0_)
        /*00d4*/ 	.word	0x00000020


	//----- nvinfo : EIATTR_FRAME_SIZE
	.align		4
.L_80:
        /*00d8*/ 	.byte	0x04, 0x11
        /*00da*/ 	.short	(.L_82 - .L_81)
	.align		4
.L_81:
        /*00dc*/ 	.word	index@(_ZN6thrust24THRUST_300001_SM_1000_NS8cuda_cub4core6detail13_kernel_agentINS1_8__reduce11ReduceAgentINS0_12zip_iteratorIN4cuda3std3__45tupleIJNS0_10device_ptrIdEENS0_17counting_iteratorIlNS0_11use_defaultESF_SF_EEEEEEEPNSB_IJdlEEESJ_lNS1_9__extrema9arg_max_fIdl13AbsComparatorEEEEJSI_SK_lSO_EEEvDpT0_)
        /*00e0*/ 	.word	0x00000000


	//----- nvinfo : EIATTR_REGCOUNT
	.align		4
.L_82:
        /*00e4*/ 	.byte	0x04, 0x2f
        /*00e6*/ 	.short	(.L_84 - .L_83)
	.align		4
.L_83:
        /*00e8*/ 	.word	index@(_ZN6thrust24THRUST_300001_SM_1000_NS8cuda_cub4core6detail13_kernel_agentINS1_8__reduce11ReduceAgentINS0_12zip_iteratorIN4cuda3std3__45tupleIJNS0_10device_ptrIdEENS0_17counting_iteratorIlNS0_11use_defaultESF_SF_EEEEEEEPNSB_IJdlEEESJ_lNS1_9__extrema9arg_max_fIdl13AbsComparatorEEEEJSI_SK_lN3cub18CUB_300001_SM_100013GridEvenShareIlEENSR_9GridQueueIyEESO_EEEvDpT0_)
        /*00ec*/ 	.word	0x00000020


	//----- nvinfo : EIATTR_FRAME_SIZE
	.align		4
.L_84:
        /*00f0*/ 	.byte	0x04, 0x11
        /*00f2*/ 	.short	(.L_86 - .L_85)
	.align		4
.L_85:
        /*00f4*/ 	.word	index@(_ZN6thrust24THRUST_300001_SM_1000_NS8cuda_cub4core6detail13_kernel_agentINS1_8__reduce11ReduceAgentINS0_12zip_iteratorIN4cuda3std3__45tupleIJNS0_10device_ptrIdEENS0_17counting_iteratorIlNS0_11use_defaultESF_SF_EEEEEEEPNSB_IJdlEEESJ_lNS1_9__extrema9arg_max_fIdl13AbsComparatorEEEEJSI_SK_lN3cub18CUB_300001_SM_100013GridEvenShareIlEENSR_9GridQueueIyEESO_EEEvDpT0_)
        /*00f8*/ 	.word	0x00000000


	//----- nvinfo : EIATTR_REGCOUNT
	.align		4
.L_86:
        /*00fc*/ 	.byte	0x04, 0x2f
        /*00fe*/ 	.short	(.L_88 - .L_87)
	.align		4
.L_87:
        /*0100*/ 	.word	index@(_ZN6thrust24THRUST_300001_SM_1000_NS8cuda_cub4core6detail13_kernel_agentINS1_8__reduce10DrainAgentIlEEJN3cub18CUB_300001_SM_10009GridQueueIyEElEEEvDpT0_)
        /*0104*/ 	.word	0x00000008


	//----- nvinfo : EIATTR_FRAME_SIZE
	.align		4
.L_88:
        /*0108*/ 	.byte	0x04, 0x11
        /*010a*/ 	.short	(.L_90 - .L_89)
	.align		4
.L_89:
        /*010c*/ 	.word	index@(_ZN6thrust24THRUST_300001_SM_1000_NS8cuda_cub4core6detail13_kernel_agentINS1_8__reduce10DrainAgentIlEEJN3cub18CUB_300001_SM_10009GridQueueIyEElEEEvDpT0_)
        /*0110*/ 	.word	0x00000000


	//----- nvinfo : EIATTR_REGCOUNT
	.align		4
.L_90:
        /*0114*/ 	.byte	0x04, 0x2f
        /*0116*/ 	.short	(.L_92 - .L_91)
	.align		4
.L_91:
        /*0118*/ 	.word	index@(_ZN6thrust24THRUST_300001_SM_1000_NS8cuda_cub4core6detail13_kernel_agentINS1_8__reduce11ReduceAgentIPN4cuda3std3__45tupleIJdlEEESC_SB_lNS1_9__extrema9arg_max_fIdl13AbsComparatorEEEEJSC_SC_iSG_EEEvDpT0_)
        /*011c*/ 	.word	0x00000020


	//----- nvinfo : EIATTR_FRAME_SIZE
	.align		4
.L_92:
        /*0120*/ 	.byte	0x04, 0x11
        /*0122*/ 	.short	(.L_94 - .L_93)
	.align		4
.L_93:
        /*0124*/ 	.word	index@(_ZN6thrust24THRUST_300001_SM_1000_NS8cuda_cub4core6detail13_kernel_agentINS1_8__reduce11ReduceAgentIPN4cuda3std3__45tupleIJdlEEESC_SB_lNS1_9__extrema9arg_max_fIdl13AbsComparatorEEEEJSC_SC_iSG_EEEvDpT0_)
        /*0128*/ 	.word	0x00000000


	//----- nvinfo : EIATTR_REGCOUNT
	.align		4
.L_94:
        /*012c*/ 	.byte	0x04, 0x2f
        /*012e*/ 	.short	(.L_96 - .L_95)
	.align		4
.L_95:
        /*0130*/ 	.word	index@(_ZN3cub18CUB_300001_SM_10006detail11EmptyKernelIvEEvv)
        /*0134*/ 	.word	0x00000004


	//----- nvinfo : EIATTR_FRAME_SIZE
	.align		4
.L_96:
        /*0138*/ 	.byte	0x04, 0x11
        /*013a*/ 	.short	(.L_98 - .L_97)
	.align		4
.L_97:
        /*013c*/ 	.word	index@(_ZN3cub18CUB_300001_SM_10006detail11EmptyKernelIvEEvv)
        /*0140*/ 	.word	0x00000000


	//----- nvinfo : EIATTR_MIN_STACK_SIZE
	.align		4
.L_98:
        /*0144*/ 	.byte	0x04, 0x12
        /*0146*/ 	.short	(.L_100 - .L_99)
	.align		4
.L_99:
        /*0148*/ 	.word	index@(_ZN3cub18CUB_300001_SM_10006detail11EmptyKernelIvEEvv)
        /*014c*/ 	.word	0x00000000


	//----- nvinfo : EIATTR_MIN_STACK_SIZE
	.align		4
.L_100:
        /*0150*/ 	.byte	0x04, 0x12
        /*0152*/ 	.short	(.L_102 - .L_101)
	.align		4
.L_101:
        /*0154*/ 	.word	index@(_ZN6thrust24THRUST_300001_SM_1000_NS8cuda_cub4core6detail13_kernel_agentINS1_8__reduce11ReduceAgentIPN4cuda3std3__45tupleIJdlEEESC_SB_lNS1_9__extrema9arg_max_fIdl13AbsComparatorEEEEJSC_SC_iSG_EEEvDpT0_)
        /*0158*/ 	.word	0x00000000


	//----- nvinfo : EIATTR_MIN_STACK_SIZE
	.align		4
.L_102:
        /*015c*/ 	.byte	0x04, 0x12
        /*015e*/ 	.short	(.L_104 - .L_103)
	.align		4
.L_103:
        /*0160*/ 	.word	index@(_ZN6thrust24THRUST_300001_SM_1000_NS8cuda_cub4core6detail13_kernel_agentINS1_8__reduce10DrainAgentIlEEJN3cub18CUB_300001_SM_10009GridQueueIyEElEEEvDpT0_)
        /*0164*/ 	.word	0x00000000


	//----- nvinfo : EIATTR_MIN_STACK_SIZE
	.align		4
.L_104:
        /*0168*/ 	.byte	0x04, 0x12
        /*016a*/ 	.short	(.L_106 - .L_105)
	.align		4
.L_105:
        /*016c*/ 	.word	index@(_ZN6thrust24THRUST_300001_SM_1000_NS8cuda_cub4core6detail13_kernel_agentINS1_8__reduce11ReduceAgentINS0_12zip_iteratorIN4cuda3std3__45tupleIJNS0_10device_ptrIdEENS0_17counting_iteratorIlNS0_11use_defaultESF_SF_EEEEEEEPNSB_IJdlEEESJ_lNS1_9__extrema9arg_max_fIdl13AbsComparatorEEEEJSI_SK_lN3cub18CUB_300001_SM_100013GridEvenShareIlEENSR_9GridQueueIyEESO_EEEvDpT0_)
        /*0170*/ 	.word	0x00000000


	//----- nvinfo : EIATTR_MIN_STACK_SIZE
	.align		4
.L_106:
        /*0174*/ 	.byte	0x04, 0x12
        /*0176*/ 	.short	(.L_108 - .L_107)
	.align		4
.L_107:
        /*0178*/ 	.word	index@(_ZN6thrust24THRUST_300001_SM_1000_NS8cuda_cub4core6detail13_kernel_agentINS1_8__reduce11ReduceAgentINS0_12zip_iteratorIN4cuda3std3__45tupleIJNS0_10device_ptrIdEENS0_17counting_iteratorIlNS0_11use_defaultESF_SF_EEEEEEEPNSB_IJdlEEESJ_lNS1_9__extrema9arg_max_fIdl13AbsComparatorEEEEJSI_SK_lSO_EEEvDpT0_)
        /*017c*/ 	.word	0x00000000


	//----- nvinfo : EIATTR_MIN_STACK_SIZE
	.align		4
.L_108:
        /*0180*/ 	.byte	0x04, 0x12
        /*0182*/ 	.short	(.L_110 - .L_109)
	.align		4
.L_109:
        /*0184*/ 	.word	index@(_ZN6thrust24THRUST_300001_SM_1000_NS8cuda_cub4core6detail13_kernel_agentINS1_8__reduce11ReduceAgentIPN4cuda3std3__45tupleIJdlEEESC_SB_iNS1_9__extrema9arg_max_fIdl13AbsComparatorEEEEJSC_SC_iSG_EEEvDpT0_)
        /*0188*/ 	.word	0x00000000


	//----- nvinfo : EIATTR_MIN_STACK_SIZE
	.align		4
.L_110:
        /*018c*/ 	.byte	0x04, 0x12
        /*018e*/ 	.short	(.L_112 - .L_111)
	.align		4
.L_111:
        /*0190*/ 	.word	index@(_ZN6thrust24THRUST_300001_SM_1000_NS8cuda_cub4core6detail13_kernel_agentINS1_8__reduce10DrainAgentIiEEJN3cub18CUB_300001_SM_10009GridQueueIjEEiEEEvDpT0_)
        /*0194*/ 	.word	0x00000000


	//----- nvinfo : EIATTR_MIN_STACK_SIZE
	.align		4
.L_112:
        /*0198*/ 	.byte	0x04, 0x12
        /*019a*/ 	.short	(.L_114 - .L_113)
	.align		4
.L_113:
        /*019c*/ 	.word	index@(_ZN6thrust24THRUST_300001_SM_1000_NS8cuda_cub4core6detail13_kernel_agentINS1_8__reduce11ReduceAgentINS0_12zip_iteratorIN4cuda3std3__45tupleIJNS0_10device_ptrIdEENS0_17counting_iteratorIlNS0_11use_defaultESF_SF_EEEEEEEPNSB_IJdlEEESJ_iNS1_9__extrema9arg_max_fIdl13AbsComparatorEEEEJSI_SK_iN3cub18CUB_300001_SM_100013GridEvenShareIiEENSR_9GridQueueIjEESO_EEEvDpT0_)
        /*01a0*/ 	.word	0x00000000


	//----- nvinfo : EIATTR_MIN_STACK_SIZE
	.align		4
.L_114:
        /*01a4*/ 	.byte	0x04, 0x12
        /*01a6*/ 	.short	(.L_116 - .L_115)
	.align		4
.L_115:
        /*01a8*/ 	.word	index@(_ZN6thrust24THRUST_300001_SM_1000_NS8cuda_cub4core6detail13_kernel_agentINS1_8__reduce11ReduceAgentINS0_12zip_iteratorIN4cuda3std3__45tupleIJNS0_10device_ptrIdEENS0_17counting_iteratorIlNS0_11use_defaultESF_SF_EEEEEEEPNSB_IJdlEEESJ_iNS1_9__extrema9arg_max_fIdl13AbsComparatorEEEEJSI_SK_iSO_EEEvDpT0_)
        /*01ac*/ 	.word	0x00000000


	//----- nvinfo : EIATTR_MIN_STACK_SIZE
	.align		4
.L_116:
        /*01b0*/ 	.byte	0x04, 0x12
        /*01b2*/ 	.short	(.L_118 - .L_117)
	.align		4
.L_117:
        /*01b4*/ 	.word	index@(_Z20extractInverseKernelPKdPdi)
        /*01b8*/ 	.word	0x00000000


	//----- nvinfo : EIATTR_MIN_STACK_SIZE
	.align		4
.L_118:
        /*01bc*/ 	.byte	0x04, 0x12
        /*01be*/ 	.short	(.L_120 - .L_119)
	.align		4
.L_119:
        /*01c0*/ 	.word	index@(_Z15eliminateKernelPdiiii)
        /*01c4*/ 	.word	0x00000000


	//----- nvinfo : EIATTR_MIN_STACK_SIZE
	.align		4
.L_120:
        /*01c8*/ 	.byte	0x04, 0x12
        /*01ca*/ 	.short	(.L_122 - .L_121)
	.align		4
.L_121:
        /*01cc*/ 	.word	index@(_Z15divideRowKernelPdiiiid)
        /*01d0*/ 	.word	0x00000000


	//----- nvinfo : EIATTR_MIN_STACK_SIZE
	.align		4
.L_122:
        /*01d4*/ 	.byte	0x04, 0x12
        /*01d6*/ 	.short	(.L_124 - .L_123)
	.align		4
.L_123:
        /*01d8*/ 	.word	index@(_Z14swapRowsKernelPdiiii)
        /*01dc*/ 	.word	0x00000000
.L_124:


//--------------------- .nv.compat                --------------------------
	.section	.nv.compat,"",@"SHT_CUDA_COMPAT_INFO"
	.align	4
        /*0000*/ 	.byte	0x02, 0x09, 0x00, 0x00, 0x02, 0x02, 0x01, 0x00, 0x02, 0x05, 0x05, 0x00, 0x03, 0x07, 0x01, 0x01
        /*0010*/ 	.byte	0x02, 0x03, 0x00, 0x00, 0x02, 0x06, 0x01, 0x00, 0x04, 0x0b, 0x08, 0x00, 0x01, 0x00, 0x00, 0x00
        /*0020*/ 	.byte	0x00, 0x00, 0x00, 0x00


//--------------------- .nv.info._ZN3cub18CUB_300001_SM_10006detail11EmptyKernelIvEEvv --------------------------
	.section	.nv.info._ZN3cub18CUB_300001_SM_10006detail11EmptyKernelIvEEvv,"",@"SHT_CUDA_INFO"
	.sectionflags	@""
	.align	4


	//----- nvinfo : EIATTR_CUDA_API_VERSION
	.align		4
        /*0000*/ 	.byte	0x04, 0x37
        /*0002*/ 	.short	(.L_126 - .L_125)
.L_125:
        /*0004*/ 	.word	0x00000082


	//----- nvinfo : EIATTR_SPARSE_MMA_MASK
	.align		4
.L_126:
        /*0008*/ 	.byte	0x03, 0x50
        /*000a*/ 	.short	0x0000


	//----- nvinfo : EIATTR_MAXREG_COUNT
	.align		4
        /*000c*/ 	.byte	0x03, 0x1b
        /*000e*/ 	.short	0x00ff


	//----- nvinfo : EIATTR_MERCURY_ISA_VERSION
	.align		4
        /*0010*/ 	.byte	0x03, 0x5f
        /*0012*/ 	.short	0x0101


	//----- nvinfo : EIATTR_VRC_CTA_INIT_COUNT
	.align		4
        /*0014*/ 	.byte	0x02, 0x4a
	.zero		1
	.zero		1


	//----- nvinfo : EIATTR_EXIT_INSTR_OFFSETS
	.align		4
        /*0018*/ 	.byte	0x04, 0x1c
        /*001a*/ 	.short	(.L_128 - .L_127)


	//   ....[0]....
.L_127:
        /*001c*/ 	.word	0x00000010


	//----- nvinfo : EIATTR_SW_WAR
	.align		4
.L_128:
        /*0020*/ 	.byte	0x04, 0x36
        /*0022*/ 	.short	(.L_130 - .L_129)
.L_129:
        /*0024*/ 	.word	0x00000008
.L_130:


//--------------------- .nv.info._ZN6thrust24THRUST_300001_SM_1000_NS8cuda_cub4core6detail13_kernel_agentINS1_8__reduce11ReduceAgentIPN4cuda3std3__45tupleIJdlEEESC_SB_lNS1_9__extrema9arg_max_fIdl13AbsComparatorEEEEJSC_SC_iSG_EEEvDpT0_ --------------------------
	.section	.nv.info._ZN6thrust24THRUST_300001_SM_1000_NS8cuda_cub4core6detail13_kernel_agentINS1_8__reduce11ReduceAgentIPN4cuda3std3__45tupleIJdlEEESC_SB_lNS1_9__extrema9arg_max_fIdl13AbsComparatorEEEEJSC_SC_iSG_EEEvDpT0_,"",@"SHT_CUDA_INFO"
	.sectionflags	@""
	.align	4


	//----- nvinfo : EIATTR_CUDA_API_VERSION
	.align		4
        /*0000*/ 	.byte	0x04, 0x37
        /*0002*/ 	.short	(.L_132 - .L_131)
.L_131:
        /*0004*/ 	.word	0x00000082


	//----- nvinfo : EIATTR_KPARAM_INFO
	.align		4
.L_132:
        /*0008*/ 	.byte	0x04, 0x17
        /*000a*/ 	.short	(.L_134 - .L_133)
.L_133:
        /*000c*/ 	.word	0x00000000
        /*0010*/ 	.short	0x0003
        /*0012*/ 	.short	0x0014
        /*0014*/ 	.byte	0x00, 0xf0, 0x05, 0x00


	//----- nvinfo : EIATTR_KPARAM_INFO
	.align		4
.L_134:
        /*0018*/ 	.byte	0x04, 0x17
        /*001a*/ 	.short	(.L_136 - .L_135)
.L_135:
        /*001c*/ 	.word	0x00000000
        /*0020*/ 	.short	0x0002
        /*0022*/ 	.short	0x0010
        /*0024*/ 	.byte	0x00, 0xf0, 0x11, 0x00


	//----- nvinfo : EIATTR_KPARAM_INFO
	.align		4
.L_136:
        /*0028*/ 	.byte	0x04, 0x17
        /*002a*/ 	.short	(.L_138 - .L_137)
.L_137:
        /*002c*/ 	.word	0x00000000
        /*0030*/ 	.short	0x0001
        /*0032*/ 	.short	0x0008
        /*0034*/ 	.byte	0x00, 0xf5, 0x21, 0x00


	//----- nvinfo : EIATTR_KPARAM_INFO
	.align		4
.L_138:
        /*0038*/ 	.byte	0x04, 0x17
        /*003a*/ 	.short	(.L_140 - .L_139)
.L_139:
        /*003c*/ 	.word	0x00000000
        /*0040*/ 	.short	0x0000
        /*0042*/ 	.short	0x0000
        /*0044*/ 	.byte	0x00, 0xf5, 0x21, 0x00


	//----- nvinfo : EIATTR_SPARSE_MMA_MASK
	.align		4
.L_140:
        /*0048*/ 	.byte	0x03, 0x50
        /*004a*/ 	.short	0x0000


	//----- nvinfo : EIATTR_MAXREG_COUNT
	.align		4
        /*004c*/ 	.byte	0x03, 0x1b
        /*004e*/ 	.short	0x00ff


	//----- nvinfo : EIATTR_NUM_BARRIERS
	.align		4
        /*0050*/ 	.byte	0x02, 0x4c
        /*0052*/ 	.byte	0x01
	.zero		1


	//----- nvinfo : EIATTR_MERCURY_ISA_VERSION
	.align		4
        /*0054*/ 	.byte	0x03, 0x5f
        /*0056*/ 	.short	0x0101


	//----- nvinfo : EIATTR_COOP_GROUP_MASK_REGIDS
	.align		4
        /*0058*/ 	.byte	0x04, 0x29
        /*005a*/ 	.short	(.L_142 - .L_141)


	//   ....[0]....
.L_141:
        /*005c*/ 	.word	0xffffffff


	//   ....[1]....
        /*0060*/ 	.word	0xffffffff


	//   ....[2]....
        /*0064*/ 	.word	0xffffffff


	//   ....[3]....
        /*0068*/ 	.word	0xffffffff


	//   ....[4]....
        /*006c*/ 	.word	0xffffffff


	//   ....[5]....
        /*0070*/ 	.word	0xffffffff


	//   ....[6]....
        /*0074*/ 	.word	0xffffffff


	//   ....[7]....
        /*0078*/ 	.word	0xffffffff


	//   ....[8]....
        /*007c*/ 	.word	0xffffffff


	//   ....[9]....
        /*0080*/ 	.word	0xffffffff


	//   ....[10]....
        /*0084*/ 	.word	0xffffffff


	//   ....[11]....
        /*0088*/ 	.word	0xffffffff


	//   ....[12]....
        /*008c*/ 	.word	0xffffffff


	//   ....[13]....
        /*0090*/ 	.word	0xffffffff


	//   ....[14]....
        /*0094*/ 	.word	0xffffffff


	//   ....[15]....
        /*0098*/ 	.word	0xffffffff


	//   ....[16]....
        /*009c*/ 	.word	0xffffffff


	//   ....[17]....
        /*00a0*/ 	.word	0xffffffff


	//   ....[18]....
        /*00a4*/ 	.word	0xffffffff


	//   ....[19]....
        /*00a8*/ 	.word	0xffffffff


	//   ....[20]....
        /*00ac*/ 	.word	0xffffffff


	//   ....[21]....
        /*00b0*/ 	.word	0xffffffff


	//   ....[22]....
        /*00b4*/ 	.word	0xffffffff


	//   ....[23]....
        /*00b8*/ 	.word	0xffffffff


	//   ....[24]....
        /*00bc*/ 	.word	0xffffffff


	//   ....[25]....
        /*00c0*/ 	.word	0xffffffff


	//   ....[26]....
        /*00c4*/ 	.word	0xffffffff


	//   ....[27]....
        /*00c8*/ 	.word	0xffffffff


	//   ....[28]....
        /*00cc*/ 	.word	0xffffffff


	//   ....[29]....
        /*00d0*/ 	.word	0xffffffff


	//   ....[30]....
        /*00d4*/ 	.word	0xffffffff


	//   ....[31]....
        /*00d8*/ 	.word	0xffffffff


	//   ....[32]....
        /*00dc*/ 	.word	0xffffffff


	//   ....[33]....
        /*00e0*/ 	.word	0xffffffff


	//   ....[34]....
        /*00e4*/ 	.word	0xffffffff


	//   ....[35]....
        /*00e8*/ 	.word	0xffffffff


	//   ....[36]....
        /*00ec*/ 	.word	0xffffffff


	//   ....[37]....
        /*00f0*/ 	.word	0xffffffff


	//   ....[38]....
        /*00f4*/ 	.word	0xffffffff


	//   ....[39]....
        /*00f8*/ 	.word	0xffffffff


	//   ....[40]....
        /*00fc*/ 	.word	0xffffffff


	//   ....[41]....
        /*0100*/ 	.word	0xffffffff


	//   ....[42]....
        /*0104*/ 	.word	0xffffffff


	//   ....[43]....
        /*0108*/ 	.word	0xffffffff


	//   ....[44]....
        /*010c*/ 	.word	0xffffffff


	//   ....[45]....
        /*0110*/ 	.word	0xffffffff


	//   ....[46]....
        /*0114*/ 	.word	0xffffffff


	//   ....[47]....
        /*0118*/ 	.word	0xffffffff


	//   ....[48]....
        /*011c*/ 	.word	0xffffffff


	//   ....[49]....
        /*0120*/ 	.word	0xffffffff


	//   ....[50]....
        /*0124*/ 	.word	0xffffffff


	//   ....[51]....
        /*0128*/ 	.word	0xffffffff


	//   ....[52]....
        /*012c*/ 	.word	0xffffffff


	//   ....[53]....
        /*0130*/ 	.word	0xffffffff


	//   ....[54]....
        /*0134*/ 	.word	0xffffffff


	//   ....[55]....
        /*0138*/ 	.word	0xffffffff


	//   ....[56]....
        /*013c*/ 	.word	0xffffffff


	//   ....[57]....
        /*0140*/ 	.word	0xffffffff


	//   ....[58]....
        /*0144*/ 	.word	0xffffffff


	//   ....[59]....
        /*0148*/ 	.word	0xffffffff


	//----- nvinfo : EIATTR_COOP_GROUP_INSTR_OFFSETS
	.align		4
.L_142:
        /*014c*/ 	.byte	0x04, 0x28
        /*014e*/ 	.short	(.L_144 - .L_143)


	//   ....[0]....
.L_143:
        /*0150*/ 	.word	0x00000b70


	//   ....[1]....
        /*0154*/ 	.word	0x00000ba0


	//   ....[2]....
        /*0158*/ 	.word	0x00000bc0


	//   ....[3]....
        /*015c*/ 	.word	0x00000bd0


	//   ....[4]....
        /*0160*/ 	.word	0x00000d60


	//   ....[5]....
        /*0164*/ 	.word	0x00000d90


	//   ....[6]....
        /*0168*/ 	.word	0x00000dc0


	//   ....[7]....
        /*016c*/ 	.word	0x00000de0


	//   ....[8]....
        /*0170*/ 	.word	0x00000f60


	//   ....[9]....
        /*0174*/ 	.word	0x00000f90


	//   ....[10]....
        /*0178*/ 	.word	0x00000fc0


	//   ....[11]....
        /*017c*/ 	.word	0x00000fe0


	//   ....[12]....
        /*0180*/ 	.word	0x00001160


	//   ....[13]....
        /*0184*/ 	.word	0x00001190


	//   ....[14]....
        /*0188*/ 	.word	0x000011c0


	//   ....[15]....
        /*018c*/ 	.word	0x000011e0


	//   ....[16]....
        /*0190*/ 	.word	0x00001360


	//   ....[17]....
        /*0194*/ 	.word	0x00001390


	//   ....[18]....
        /*0198*/ 	.word	0x000013c0


	//   ....[19]....
        /*019c*/ 	.word	0x000013e0


	//   ....[20]....
        /*01a0*/ 	.word	0x00002140


	//   ....[21]....
        /*01a4*/ 	.word	0x00002150


	//   ....[22]....
        /*01a8*/ 	.word	0x00002160


	//   ....[23]....
        /*01ac*/ 	.word	0x00002180


	//   ....[24]....
        /*01b0*/ 	.word	0x00002300


	//   ....[25]....
        /*01b4*/ 	.word	0x00002340


	//   ....[26]....
        /*01b8*/ 	.word	0x00002370


	//   ....[27]....
        /*01bc*/ 	.word	0x00002390


	//   ....[28]....
        /*01c0*/ 	.word	0x00002510


	//   ....[29]....
        /*01c4*/ 	.word	0x00002550


	//   ....[30]....
        /*01c8*/ 	.word	0x00002580


	//   ....[31]....
        /*01cc*/ 	.word	0x000025a0


	//   ....[32]....
        /*01d0*/ 	.word	0x00002720


	//   ....[33]....
        /*01d4*/ 	.word	0x00002760


	//   ....[34]....
        /*01d8*/ 	.word	0x00002790


	//   ....[35]....
        /*01dc*/ 	.word	0x000027b0


	//   ....[36]....
        /*01e0*/ 	.word	0x00002930


	//   ....[37]....
        /*01e4*/ 	.word	0x00002970


	//   ....[38]....
        /*01e8*/ 	.word	0x000029a0


	//   ....[39]....
        /*01ec*/ 	.word	0x000029c0


	//   ....[40]....
        /*01f0*/ 	.word	0x00005760


	//   ....[41]....
        /*01f4*/ 	.word	0x00005790


	//   ....[42]....
        /*01f8*/ 	.word	0x000057b0


	//   ....[43]....
        /*01fc*/ 	.word	0x000057c0


	//   ....[44]....
        /*0200*/ 	.word	0x00005950


	//   ....[45]....
        /*0204*/ 	.word	0x00005980


	//   ....[46]....
        /*0208*/ 	.word	0x000059b0


	//   ....[47]....
        /*020c*/ 	.word	0x000059d0


	//   ....[48]....
        /*0210*/ 	.word	0x00005b50


	//   ....[49]....
        /*0214*/ 	.word	0x00005b80


	//   ....[50]....
        /*0218*/ 	.word	0x00005bb0


	//   ....[51]....
        /*021c*/ 	.word	0x00005bd0


	//   ....[52]....
        /*0220*/ 	.word	0x00005d50


	//   ....[53]....
        /*0224*/ 	.word	0x00005d80


	//   ....[54]....
        /*0228*/ 	.word	0x00005db0


	//   ....[55]....
        /*022c*/ 	.word	0x00005dd0


	//   ....[56]....
        /*0230*/ 	.word	0x00005f50


	//   ....[57]....
        /*0234*/ 	.word	0x00005f80


	//   ....[58]....
        /*0238*/ 	.word	0x00005fb0


	//   ....[59]....
        /*023c*/ 	.word	0x00005fd0


	//----- nvinfo : EIATTR_VRC_CTA_INIT_COUNT
	.align		4
.L_144:
        /*0240*/ 	.byte	0x02, 0x4a
	.zero		1
	.zero		1


	//----- nvinfo : EIATTR_EXIT_INSTR_OFFSETS
	.align		4
        /*0244*/ 	.byte	0x04, 0x1c
        /*0246*/ 	.short	(.L_146 - .L_145)


	//   ....[0]....
.L_145:
        /*0248*/ 	.word	0x00000030


	//   ....[1]....
        /*024c*/ 	.word	0x00006c70


	//   ....[2]....
        /*0250*/ 	.word	0x00006cb0


	//----- nvinfo : EIATTR_MAX_THREADS
	.align		4
.L_146:
        /*0254*/ 	.byte	0x04, 0x05
        /*0256*/ 	.short	(.L_148 - .L_147)
.L_147:
        /*0258*/ 	.word	0x00000100
        /*025c*/ 	.word	0x00000001
        /*0260*/ 	.word	0x00000001


	//----- nvinfo : EIATTR_CRS_STACK_SIZE
	.align		4
.L_148:
        /*0264*/ 	.byte	0x04, 0x1e
        /*0266*/ 	.short	(.L_150 - .L_149)
.L_149:
        /*0268*/ 	.word	0x00000000


	//----- nvinfo : EIATTR_CBANK_PARAM_SIZE
	.align		4
.L_150:
        /*026c*/ 	.byte	0x03, 0x19
        /*026e*/ 	.short	0x0015


	//----- nvinfo : EIATTR_PARAM_CBANK
	.align		4
        /*0270*/ 	.byte	0x04, 0x0a
        /*0272*/ 	.short	(.L_152 - .L_151)
	.align		4
.L_151:
        /*0274*/ 	.word	index@(.nv.constant0._ZN6thrust24THRUST_300001_SM_1000_NS8cuda_cub4core6detail13_kernel_agentINS1_8__reduce11ReduceAgentIPN4cuda3std3__45tupleIJdlEEESC_SB_lNS1_9__extrema9arg_max_fIdl13AbsComparatorEEEEJSC_SC_iSG_EEEvDpT0_)
        /*0278*/ 	.short	0x0380
        /*027a*/ 	.short	0x0015


	//----- nvinfo : EIATTR_SW_WAR
	.align		4
.L_152:
        /*027c*/ 	.byte	0x04, 0x36
        /*027e*/ 	.short	(.L_154 - .L_153)
.L_153:
        /*0280*/ 	.word	0x00000008
.L_154:


//--------------------- .nv.info._ZN6thrust24THRUST_300001_SM_1000_NS8cuda_cub4core6detail13_kernel_agentINS1_8__reduce10DrainAgentIlEEJN3cub18CUB_300001_SM_10009GridQueueIyEElEEEvDpT0_ --------------------------
	.section	.nv.info._ZN6thrust24THRUST_300001_SM_1000_NS8cuda_cub4core6detail13_kernel_agentINS1_8__reduce10DrainAgentIlEEJN3cub18CUB_300001_SM_10009GridQueueIyEElEEEvDpT0_,"",@"SHT_CUDA_INFO"
	.sectionflags	@""
	.align	4


	//----- nvinfo : EIATTR_CUDA_API_VERSION
	.align		4
        /*0000*/ 	.byte	0x04, 0x37
        /*0002*/ 	.short	(.L_156 - .L_155)
.L_155:
        /*0004*/ 	.word	0x00000082


	//----- nvinfo : EIATTR_KPARAM_INFO
	.align		4
.L_156:
        /*0008*/ 	.byte	0x04, 0x17
        /*000a*/ 	.short	(.L_158 - .L_157)
.L_157:
        /*000c*/ 	.word	0x00000000
        /*0010*/ 	.short	0x0001
        /*0012*/ 	.short	0x0008
        /*0014*/ 	.byte	0x00, 0xf0, 0x21, 0x00


	//----- nvinfo : EIATTR_KPARAM_INFO
	.align		4
.L_158:
        /*0018*/ 	.byte	0x04, 0x17
        /*001a*/ 	.short	(.L_160 - .L_159)
.L_159:
        /*001c*/ 	.word	0x00000000
        /*0020*/ 	.short	0x0000
        /*0022*/ 	.short	0x0000
        /*0024*/ 	.byte	0x00, 0xf0, 0x21, 0x00


	//----- nvinfo : EIATTR_SPARSE_MMA_MASK
	.align		4
.L_160:
        /*0028*/ 	.byte	0x03, 0x50
        /*002a*/ 	.short	0x0000


	//----- nvinfo : EIATTR_MAXREG_COUNT
	.align		4
        /*002c*/ 	.byte	0x03, 0x1b
        /*002e*/ 	.short	0x00ff


	//----- nvinfo : EIATTR_MERCURY_ISA_VERSION
	.align		4
        /*0030*/ 	.byte	0x03, 0x5f
        /*0032*/ 	.short	0x0101


	//----- nvinfo : EIATTR_VRC_CTA_INIT_COUNT
	.align		4
        /*0034*/ 	.byte	0x02, 0x4a
	.zero		1
	.zero		1


	//----- nvinfo : EIATTR_EXIT_INSTR_OFFSETS
	.align		4
        /*0038*/ 	.byte	0x04, 0x1c
        /*003a*/ 	.short	(.L_162 - .L_161)


	//   ....[0]....
.L_161:
        /*003c*/ 	.word	0x00000060


	//----- nvinfo : EIATTR_MAX_THREADS
	.align		4
.L_162:
        /*0040*/ 	.byte	0x04, 0x05
        /*0042*/ 	.short	(.L_164 - .L_163)
.L_163:
        /*0044*/ 	.word	0x00000001
        /*0048*/ 	.word	0x00000001
        /*004c*/ 	.word	0x00000001


	//----- nvinfo : EIATTR_CBANK_PARAM_SIZE
	.align		4
.L_164:
        /*0050*/ 	.byte	0x03, 0x19
        /*0052*/ 	.short	0x0010


	//----- nvinfo : EIATTR_PARAM_CBANK
	.align		4
        /*0054*/ 	.byte	0x04, 0x0a
        /*0056*/ 	.short	(.L_166 - .L_165)
	.align		4
.L_165:
        /*0058*/ 	.word	index@(.nv.constant0._ZN6thrust24THRUST_300001_SM_1000_NS8cuda_cub4core6detail13_kernel_agentINS1_8__reduce10DrainAgentIlEEJN3cub18CUB_300001_SM_10009GridQueueIyEElEEEvDpT0_)
        /*005c*/ 	.short	0x0380
        /*005e*/ 	.short	0x0010


	//----- nvinfo : EIATTR_SW_WAR
	.align		4
.L_166:
        /*0060*/ 	.byte	0x04, 0x36
        /*0062*/ 	.short	(.L_168 - .L_167)
.L_167:
        /*0064*/ 	.word	0x00000008
.L_168:


//--------------------- .nv.info._ZN6thrust24THRUST_300001_SM_1000_NS8cuda_cub4core6detail13_kernel_agentINS1_8__reduce11ReduceAgentINS0_12zip_iteratorIN4cuda3std3__45tupleIJNS0_10device_ptrIdEENS0_17counting_iteratorIlNS0_11use_defaultESF_SF_EEEEEEEPNSB_IJdlEEESJ_lNS1_9__extrema9arg_max_fIdl13AbsComparatorEEEEJSI_SK_lN3cub18CUB_300001_SM_100013GridEvenShareIlEENSR_9GridQueueIyEESO_EEEvDpT0_ --------------------------
	.section	.nv.info._ZN6thrust24THRUST_300001_SM_1000_NS8cuda_cub4core6detail13_kernel_agentINS1_8__reduce11ReduceAgentINS0_12zip_iteratorIN4cuda3std3__45tupleIJNS0_10device_ptrIdEENS0_17counting_iteratorIlNS0_11use_defaultESF_SF_EEEEEEEPNSB_IJdlEEESJ_lNS1_9__extrema9arg_max_fIdl13AbsComparatorEEEEJSI_SK_lN3cub18CUB_300001_SM_100013GridEvenShareIlEENSR_9GridQueueIyEESO_EEEvDpT0_,"",@"SHT_CUDA_INFO"
	.sectionflags	@""
	.align	4


	//----- nvinfo : EIATTR_CUDA_API_VERSION
	.align		4
        /*0000*/ 	.byte	0x04, 0x37
        /*0002*/ 	.short	(.L_170 - .L_169)
.L_169:
        /*0004*/ 	.word	0x00000082


	//----- nvinfo : EIATTR_KPARAM_INFO
	.align		4
.L_170:
        /*0008*/ 	.byte	0x04, 0x17
        /*000a*/ 	.short	(.L_172 - .L_171)
.L_171:
        /*000c*/ 	.word	0x00000000
        /*0010*/ 	.short	0x0005
        /*0012*/ 	.short	0x0070
        /*0014*/ 	.byte	0x00, 0xf0, 0x05, 0x00


	//----- nvinfo : EIATTR_KPARAM_INFO
	.align		4
.L_172:
        /*0018*/ 	.byte	0x04, 0x17
        /*001a*/ 	.short	(.L_174 - .L_173)
.L_173:
        /*001c*/ 	.word	0x00000000
        /*0020*/ 	.short	0x0004
        /*0022*/ 	.short	0x0068
        /*0024*/ 	.byte	0x00, 0xf0, 0x21, 0x00


	//----- nvinfo : EIATTR_KPARAM_INFO
	.align		4
.L_174:
        /*0028*/ 	.byte	0x04, 0x17
        /*002a*/ 	.short	(.L_176 - .L_175)
.L_175:
        /*002c*/ 	.word	0x00000000
        /*0030*/ 	.short	0x0003
        /*0032*/ 	.short	0x0020
        /*0034*/ 	.byte	0x00, 0xf0, 0x21, 0x01


	//----- nvinfo : EIATTR_KPARAM_INFO
	.align		4
.L_176:
        /*0038*/ 	.byte	0x04, 0x17
        /*003a*/ 	.short	(.L_178 - .L_177)
.L_177:
        /*003c*/ 	.word	0x00000000
        /*0040*/ 	.short	0x0002
        /*0042*/ 	.short	0x0018
        /*0044*/ 	.byte	0x00, 0xf0, 0x21, 0x00


	//----- nvinfo : EIATTR_KPARAM_INFO
	.align		4
.L_178:
        /*0048*/ 	.byte	0x04, 0x17
        /*004a*/ 	.short	(.L_180 - .L_179)
.L_179:
        /*004c*/ 	.word	0x00000000
        /*0050*/ 	.short	0x0001
        /*0052*/ 	.short	0x0010
        /*0054*/ 	.byte	0x00, 0xf5, 0x21, 0x00


	//----- nvinfo : EIATTR_KPARAM_INFO
	.align		4
.L_180:
        /*0058*/ 	.byte	0x04, 0x17
        /*005a*/ 	.short	(.L_182 - .L_181)
.L_181:
        /*005c*/ 	.word	0x00000000
        /*0060*/ 	.short	0x0000
        /*0062*/ 	.short	0x0000
        /*0064*/ 	.byte	0x00, 0xf0, 0x41, 0x00


	//----- nvinfo : EIATTR_SPARSE_MMA_MASK
	.align		4
.L_182:
        /*0068*/ 	.byte	0x03, 0x50
        /*006a*/ 	.short	0x0000


	//----- nvinfo : EIATTR_MAXREG_COUNT
	.align		4
        /*006c*/ 	.byte	0x03, 0x1b
        /*006e*/ 	.short	0x00ff


	//----- nvinfo : EIATTR_NUM_BARRIERS
	.align		4
        /*0070*/ 	.byte	0x02, 0x4c
        /*0072*/ 	.byte	0x01
	.zero		1


	//----- nvinfo : EIATTR_MERCURY_ISA_VERSION
	.align		4
        /*0074*/ 	.byte	0x03, 0x5f
        /*0076*/ 	.short	0x0101


	//----- nvinfo : EIATTR_COOP_GROUP_MASK_REGIDS
	.align		4
        /*0078*/ 	.byte	0x04, 0x29
        /*007a*/ 	.short	(.L_184 - .L_183)


	//   ....[0]....
.L_183:
        /*007c*/ 	.word	0xffffffff


	//   ....[1]....
        /*0080*/ 	.word	0xffffffff


	//   ....[2]....
        /*0084*/ 	.word	0xffffffff


	//   ....[3]....
        /*0088*/ 	.word	0xffffffff


	//   ....[4]....
        /*008c*/ 	.word	0xffffffff


	//   ....[5]....
        /*0090*/ 	.word	0xffffffff


	//   ....[6]....
        /*0094*/ 	.word	0xffffffff


	//   ....[7]....
        /*0098*/ 	.word	0xffffffff


	//   ....[8]....
        /*009c*/ 	.word	0xffffffff


	//   ....[9]....
        /*00a0*/ 	.word	0xffffffff


	//   ....[10]....
        /*00a4*/ 	.word	0xffffffff


	//   ....[11]....
        /*00a8*/ 	.word	0xffffffff


	//   ....[12]....
        /*00ac*/ 	.word	0xffffffff


	//   ....[13]....
        /*00b0*/ 	.word	0xffffffff


	//   ....[14]....
        /*00b4*/ 	.word	0xffffffff


	//   ....[15]....
        /*00b8*/ 	.word	0xffffffff


	//   ....[16]....
        /*00bc*/ 	.word	0xffffffff


	//   ....[17]....
        /*00c0*/ 	.word	0xffffffff


	//   ....[18]....
        /*00c4*/ 	.word	0xffffffff


	//   ....[19]....
        /*00c8*/ 	.word	0xffffffff


	//   ....[20]....
        /*00cc*/ 	.word	0xffffffff


	//   ....[21]....
        /*00d0*/ 	.word	0xffffffff


	//   ....[22]....
        /*00d4*/ 	.word	0xffffffff


	//   ....[23]....
        /*00d8*/ 	.word	0xffffffff


	//   ....[24]....
        /*00dc*/ 	.word	0xffffffff


	//   ....[25]....
        /*00e0*/ 	.word	0xffffffff


	//   ....[26]....
        /*00e4*/ 	.word	0xffffffff


	//   ....[27]....
        /*00e8*/ 	.word	0xffffffff


	//   ....[28]....
        /*00ec*/ 	.word	0xffffffff


	//   ....[29]....
        /*00f0*/ 	.word	0xffffffff


	//   ....[30]....
        /*00f4*/ 	.word	0xffffffff


	//   ....[31]....
        /*00f8*/ 	.word	0xffffffff


	//   ....[32]....
        /*00fc*/ 	.word	0xffffffff


	//   ....[33]....
        /*0100*/ 	.word	0xffffffff


	//   ....[34]....
        /*0104*/ 	.word	0xffffffff


	//   ....[35]....
        /*0108*/ 	.word	0xffffffff


	//   ....[36]....
        /*010c*/ 	.word	0xffffffff


	//   ....[37]....
        /*0110*/ 	.word	0xffffffff


	//   ....[38]....
        /*0114*/ 	.word	0xffffffff


	//   ....[39]....
        /*0118*/ 	.word	0xffffffff


	//   ....[40]....
        /*011c*/ 	.word	0xffffffff


	//   ....[41]....
        /*0120*/ 	.word	0xffffffff


	//   ....[42]....
        /*0124*/ 	.word	0xffffffff


	//   ....[43]....
        /*0128*/ 	.word	0xffffffff


	//   ....[44]....
        /*012c*/ 	.word	0xffffffff


	//   ....[45]....
        /*0130*/ 	.word	0xffffffff


	//   ....[46]....
        /*0134*/ 	.word	0xffffffff


	//   ....[47]....
        /*0138*/ 	.word	0xffffffff


	//   ....[48]....
        /*013c*/ 	.word	0xffffffff


	//   ....[49]....
        /*0140*/ 	.word	0xffffffff


	//   ....[50]....
        /*0144*/ 	.word	0xffffffff


	//   ....[51]....
        /*0148*/ 	.word	0xffffffff


	//   ....[52]....
        /*014c*/ 	.word	0xffffffff


	//   ....[53]....
        /*0150*/ 	.word	0xffffffff


	//   ....[54]....
        /*0154*/ 	.word	0xffffffff


	//   ....[55]....
        /*0158*/ 	.word	0xffffffff


	//   ....[56]....
        /*015c*/ 	.word	0xffffffff


	//   ....[57]....
        /*0160*/ 	.word	0xffffffff


	//   ....[58]....
        /*0164*/ 	.word	0xffffffff


	//   ....[59]....
        /*0168*/ 	.word	0xffffffff


	//----- nvinfo : EIATTR_COOP_GROUP_INSTR_OFFSETS
	.align		4
.L_184:
        /*016c*/ 	.byte	0x04, 0x28
        /*016e*/ 	.short	(.L_186 - .L_185)


	//   ....[0]....
.L_185:
        /*0170*/ 	.word	0x00000d70


	//   ....[1]....
        /*0174*/ 	.word	0x00000da0


	//   ....[2]....
        /*0178*/ 	.word	0x00000dc0


	//   ....[3]....
        /*017c*/ 	.word	0x00000dd0


	//   ....[4]....
        /*0180*/ 	.word	0x00000f60


	//   ....[5]....
        /*0184*/ 	.word	0x00000f90


	//   ....[6]....
        /*0188*/ 	.word	0x00000fc0


	//   ....[7]....
        /*018c*/ 	.word	0x00000fe0


	//   ....[8]....
        /*0190*/ 	.word	0x00001160


	//   ....[9]....
        /*0194*/ 	.word	0x00001190


	//   ....[10]....
        /*0198*/ 	.word	0x000011c0


	//   ....[11]....
        /*019c*/ 	.word	0x000011e0


	//   ....[12]....
        /*01a0*/ 	.word	0x00001360


	//   ....[13]....
        /*01a4*/ 	.word	0x00001390


	//   ....[14]....
        /*01a8*/ 	.word	0x000013c0


	//   ....[15]....
        /*01ac*/ 	.word	0x000013e0


	//   ....[16]....
        /*01b0*/ 	.word	0x00001560


	//   ....[17]....
        /*01b4*/ 	.word	0x00001590


	//   ....[18]....
        /*01b8*/ 	.word	0x000015c0


	//   ....[19]....
        /*01bc*/ 	.word	0x000015e0


	//   ....[20]....
        /*01c0*/ 	.word	0x00002340


	//   ....[21]....
        /*01c4*/ 	.word	0x00002350


	//   ....[22]....
        /*01c8*/ 	.word	0x00002360


	//   ....[23]....
        /*01cc*/ 	.word	0x00002380


	//   ....[24]....
        /*01d0*/ 	.word	0x00002500


	//   ....[25]....
        /*01d4*/ 	.word	0x00002540


	//   ....[26]....
        /*01d8*/ 	.word	0x00002570


	//   ....[27]....
        /*01dc*/ 	.word	0x00002590


	//   ....[28]....
        /*01e0*/ 	.word	0x00002710


	//   ....[29]....
        /*01e4*/ 	.word	0x00002750


	//   ....[30]....
        /*01e8*/ 	.word	0x00002780


	//   ....[31]....
        /*01ec*/ 	.word	0x000027a0


	//   ....[32]....
        /*01f0*/ 	.word	0x00002920


	//   ....[33]....
        /*01f4*/ 	.word	0x00002960


	//   ....[34]....
        /*01f8*/ 	.word	0x00002990


	//   ....[35]....
        /*01fc*/ 	.word	0x000029b0


	//   ....[36]....
        /*0200*/ 	.word	0x00002b30


	//   ....[37]....
        /*0204*/ 	.word	0x00002b70


	//   ....[38]....
        /*0208*/ 	.word	0x00002ba0


	//   ....[39]....
        /*020c*/ 	.word	0x00002bc0


	//   ....[40]....
        /*0210*/ 	.word	0x000053c0


	//   ....[41]....
        /*0214*/ 	.word	0x000053f0


	//   ....[42]....
        /*0218*/ 	.word	0x00005410


	//   ....[43]....
        /*021c*/ 	.word	0x00005420


	//   ....[44]....
        /*0220*/ 	.word	0x000055b0


	//   ....[45]....
        /*0224*/ 	.word	0x000055e0


	//   ....[46]....
        /*0228*/ 	.word	0x00005610


	//   ....[47]....
        /*022c*/ 	.word	0x00005630


	//   ....[48]....
        /*0230*/ 	.word	0x000057b0


	//   ....[49]....
        /*0234*/ 	.word	0x000057e0


	//   ....[50]....
        /*0238*/ 	.word	0x00005810


	//   ....[51]....
        /*023c*/ 	.word	0x00005830


	//   ....[52]....
        /*0240*/ 	.word	0x000059b0


	//   ....[53]....
        /*0244*/ 	.word	0x000059e0


	//   ....[54]....
        /*0248*/ 	.word	0x00005a10


	//   ....[55]....
        /*024c*/ 	.word	0x00005a30


	//   ....[56]....
        /*0250*/ 	.word	0x00005bb0


	//   ....[57]....
        /*0254*/ 	.word	0x00005be0


	//   ....[58]....
        /*0258*/ 	.word	0x00005c10


	//   ....[59]....
        /*025c*/ 	.word	0x00005c30


	//----- nvinfo : EIATTR_VRC_CTA_INIT_COUNT
	.align		4
.L_186:
        /*0260*/ 	.byte	0x02, 0x4a
	.zero		1
	.zero		1


	//----- nvinfo : EIATTR_EXIT_INSTR_OFFSETS
	.align		4
        /*0264*/ 	.byte	0x04, 0x1c
        /*0266*/ 	.short	(.L_188 - .L_187)


	//   ....[0]....
.L_187:
        /*0268*/ 	.word	0x000068d0


	//   ....[1]....
        /*026c*/ 	.word	0x00006920


	//----- nvinfo : EIATTR_MAX_THREADS
	.align		4
.L_188:
        /*0270*/ 	.byte	0x04, 0x05
        /*0272*/ 	.short	(.L_190 - .L_189)
.L_189:
        /*0274*/ 	.word	0x00000100
        /*0278*/ 	.word	0x00000001
        /*027c*/ 	.word	0x00000001


	//----- nvinfo : EIATTR_CRS_STACK_SIZE
	.align		4
.L_190:
        /*0280*/ 	.byte	0x04, 0x1e
        /*0282*/ 	.short	(.L_192 - .L_191)
.L_191:
        /*0284*/ 	.word	0x00000000


	//----- nvinfo : EIATTR_CBANK_PARAM_SIZE
	.align		4
.L_192:
        /*0288*/ 	.byte	0x03, 0x19
        /*028a*/ 	.short	0x0071


	//----- nvinfo : EIATTR_PARAM_CBANK
	.align		4
        /*028c*/ 	.byte	0x04, 0x0a
        /*028e*/ 	.short	(.L_194 - .L_193)
	.align		4
.L_193:
        /*0290*/ 	.word	index@(.nv.constant0._ZN6thrust24THRUST_300001_SM_1000_NS8cuda_cub4core6detail13_kernel_agentINS1_8__reduce11ReduceAgentINS0_12zip_iteratorIN4cuda3std3__45tupleIJNS0_10device_ptrIdEENS0_17counting_iteratorIlNS0_11use_defaultESF_SF_EEEEEEEPNSB_IJdlEEESJ_lNS1_9__extrema9arg_max_fIdl13AbsComparatorEEEEJSI_SK_lN3cub18CUB_300001_SM_100013GridEvenShareIlEENSR_9GridQueueIyEESO_EEEvDpT0_)
        /*0294*/ 	.short	0x0380
        /*0296*/ 	.short	0x0071


	//----- nvinfo : EIATTR_SW_WAR
	.align		4
.L_194:
        /*0298*/ 	.byte	0x04, 0x36
        /*029a*/ 	.short	(.L_196 - .L_195)
.L_195:
        /*029c*/ 	.word	0x00000008
.L_196:


//--------------------- .nv.info._ZN6thrust24THRUST_300001_SM_1000_NS8cuda_cub4core6detail13_kernel_agentINS1_8__reduce11ReduceAgentINS0_12zip_iteratorIN4cuda3std3__45tupleIJNS0_10device_ptrIdEENS0_17counting_iteratorIlNS0_11use_defaultESF_SF_EEEEEEEPNSB_IJdlEEESJ_lNS1_9__extrema9arg_max_fIdl13AbsComparatorEEEEJSI_SK_lSO_EEEvDpT0_ --------------------------
	.section	.nv.info._ZN6thrust24THRUST_300001_SM_1000_NS8cuda_cub4core6detail13_kernel_agentINS1_8__reduce11ReduceAgentINS0_12zip_iteratorIN4cuda3std3__45tupleIJNS0_10device_ptrIdEENS0_17counting_iteratorIlNS0_11use_defaultESF_SF_EEEEEEEPNSB_IJdlEEESJ_lNS1_9__extrema9arg_max_fIdl13AbsComparatorEEEEJSI_SK_lSO_EEEvDpT0_,"",@"SHT_CUDA_INFO"
	.sectionflags	@""
	.align	4


	//----- nvinfo : EIATTR_CUDA_API_VERSION
	.align		4
        /*0000*/ 	.byte	0x04, 0x37
        /*0002*/ 	.short	(.L_198 - .L_197)
.L_197:
        /*0004*/ 	.word	0x00000082


	//----- nvinfo : EIATTR_KPARAM_INFO
	.align		4
.L_198:
        /*0008*/ 	.byte	0x04, 0x17
        /*000a*/ 	.short	(.L_200 - .L_199)
.L_199:
        /*000c*/ 	.word	0x00000000
        /*0010*/ 	.short	0x0003
        /*0012*/ 	.short	0x0020
        /*0014*/ 	.byte	0x00, 0xf0, 0x05, 0x00


	//----- nvinfo : EIATTR_KPARAM_INFO
	.align		4
.L_200:
        /*0018*/ 	.byte	0x04, 0x17
        /*001a*/ 	.short	(.L_202 - .L_201)
.L_201:
        /*001c*/ 	.word	0x00000000
        /*0020*/ 	.short	0x0002
        /*0022*/ 	.short	0x0018
        /*0024*/ 	.byte	0x00, 0xf0, 0x21, 0x00


	//----- nvinfo : EIATTR_KPARAM_INFO
	.align		4
.L_202:
        /*0028*/ 	.byte	0x04, 0x17
        /*002a*/ 	.short	(.L_204 - .L_203)
.L_203:
        /*002c*/ 	.word	0x00000000
        /*0030*/ 	.short	0x0001
        /*0032*/ 	.short	0x0010
        /*0034*/ 	.byte	0x00, 0xf5, 0x21, 0x00


	//----- nvinfo : EIATTR_KPARAM_INFO
	.align		4
.L_204:
        /*0038*/ 	.byte	0x04, 0x17
        /*003a*/ 	.short	(.L_206 - .L_205)
.L_205:
        /*003c*/ 	.word	0x00000000
        /*0040*/ 	.short	0x0000
        /*0042*/ 	.short	0x0000
        /*0044*/ 	.byte	0x00, 0xf0, 0x41, 0x00


	//----- nvinfo : EIATTR_SPARSE_MMA_MASK
	.align		4
.L_206:
        /*0048*/ 	.byte	0x03, 0x50
        /*004a*/ 	.short	0x0000


	//----- nvinfo : EIATTR_MAXREG_COUNT
	.align		4
        /*004c*/ 	.byte	0x03, 0x1b
        /*004e*/ 	.short	0x00ff


	//----- nvinfo : EIATTR_NUM_BARRIERS
	.align		4
        /*0050*/ 	.byte	0x02, 0x4c
        /*0052*/ 	.byte	0x01
	.zero		1


	//----- nvinfo : EIATTR_MERCURY_ISA_VERSION
	.align		4
        /*0054*/ 	.byte	0x03, 0x5f
        /*0056*/ 	.short	0x0101


	//----- nvinfo : EIATTR_COOP_GROUP_MASK_REGIDS
	.align		4
        /*0058*/ 	.byte	0x04, 0x29
        /*005a*/ 	.short	(.L_208 - .L_207)


	//   ....[0]....
.L_207:
        /*005c*/ 	.word	0xffffffff


	//   ....[1]....
        /*0060*/ 	.word	0xffffffff


	//   ....[2]....
        /*0064*/ 	.word	0xffffffff


	//   ....[3]....
        /*0068*/ 	.word	0xffffffff


	//   ....[4]....
        /*006c*/ 	.word	0xffffffff


	//   ....[5]....
        /*0070*/ 	.word	0xffffffff


	//   ....[6]....
        /*0074*/ 	.word	0xffffffff


	//   ....[7]....
        /*0078*/ 	.word	0xffffffff


	//   ....[8]....
        /*007c*/ 	.word	0xffffffff


	//   ....[9]....
        /*0080*/ 	.word	0xffffffff


	//   ....[10]....
        /*0084*/ 	.word	0xffffffff


	//   ....[11]....
        /*0088*/ 	.word	0xffffffff


	//   ....[12]....
        /*008c*/ 	.word	0xffffffff


	//   ....[13]....
        /*0090*/ 	.word	0xffffffff


	//   ....[14]....
        /*0094*/ 	.word	0xffffffff


	//   ....[15]....
        /*0098*/ 	.word	0xffffffff


	//   ....[16]....
        /*009c*/ 	.word	0xffffffff


	//   ....[17]....
        /*00a0*/ 	.word	0xffffffff


	//   ....[18]....
        /*00a4*/ 	.word	0xffffffff


	//   ....[19]....
        /*00a8*/ 	.word	0xffffffff


	//   ....[20]....
        /*00ac*/ 	.word	0xffffffff


	//   ....[21]....
        /*00b0*/ 	.word	0xffffffff


	//   ....[22]....
        /*00b4*/ 	.word	0xffffffff


	//   ....[23]....
        /*00b8*/ 	.word	0xffffffff


	//   ....[24]....
        /*00bc*/ 	.word	0xffffffff


	//   ....[25]....
        /*00c0*/ 	.word	0xffffffff


	//   ....[26]....
        /*00c4*/ 	.word	0xffffffff


	//   ....[27]....
        /*00c8*/ 	.word	0xffffffff


	//   ....[28]....
        /*00cc*/ 	.word	0xffffffff


	//   ....[29]....
        /*00d0*/ 	.word	0xffffffff


	//   ....[30]....
        /*00d4*/ 	.word	0xffffffff


	//   ....[31]....
        /*00d8*/ 	.word	0xffffffff


	//   ....[32]....
        /*00dc*/ 	.word	0xffffffff


	//   ....[33]....
        /*00e0*/ 	.word	0xffffffff


	//   ....[34]....
        /*00e4*/ 	.word	0xffffffff


	//   ....[35]....
        /*00e8*/ 	.word	0xffffffff


	//   ....[36]....
        /*00ec*/ 	.word	0xffffffff


	//   ....[37]....
        /*00f0*/ 	.word	0xffffffff


	//   ....[38]....
        /*00f4*/ 	.word	0xffffffff


	//   ....[39]....
        /*00f8*/ 	.word	0xffffffff


	//   ....[40]....
        /*00fc*/ 	.word	0xffffffff


	//   ....[41]....
        /*0100*/ 	.word	0xffffffff


	//   ....[42]....
        /*0104*/ 	.word	0xffffffff


	//   ....[43]....
        /*0108*/ 	.word	0xffffffff


	//   ....[44]....
        /*010c*/ 	.word	0xffffffff


	//   ....[45]....
        /*0110*/ 	.word	0xffffffff


	//   ....[46]....
        /*0114*/ 	.word	0xffffffff


	//   ....[47]....
        /*0118*/ 	.word	0xffffffff


	//   ....[48]....
        /*011c*/ 	.word	0xffffffff


	//   ....[49]....
        /*0120*/ 	.word	0xffffffff


	//   ....[50]....
        /*0124*/ 	.word	0xffffffff


	//   ....[51]....
        /*0128*/ 	.word	0xffffffff


	//   ....[52]....
        /*012c*/ 	.word	0xffffffff


	//   ....[53]....
        /*0130*/ 	.word	0xffffffff


	//   ....[54]....
        /*0134*/ 	.word	0xffffffff


	//   ....[55]....
        /*0138*/ 	.word	0xffffffff


	//   ....[56]....
        /*013c*/ 	.word	0xffffffff


	//   ....[57]....
        /*0140*/ 	.word	0xffffffff


	//   ....[58]....
        /*0144*/ 	.word	0xffffffff


	//   ....[59]....
        /*0148*/ 	.word	0xffffffff


	//----- nvinfo : EIATTR_COOP_GROUP_INSTR_OFFSETS
	.align		4
.L_208:
        /*014c*/ 	.byte	0x04, 0x28
        /*014e*/ 	.short	(.L_210 - .L_209)


	//   ....[0]....
.L_209:
        /*0150*/ 	.word	0x00000cb0


	//   ....[1]....
        /*0154*/ 	.word	0x00000ce0


	//   ....[2]....
        /*0158*/ 	.word	0x00000d00


	//   ....[3]....
        /*015c*/ 	.word	0x00000d10


	//   ....[4]....
        /*0160*/ 	.word	0x00000ea0


	//   ....[5]....
        /*0164*/ 	.word	0x00000ed0


	//   ....[6]....
        /*0168*/ 	.word	0x00000f00


	//   ....[7]....
        /*016c*/ 	.word	0x00000f20


	//   ....[8]....
        /*0170*/ 	.word	0x000010a0


	//   ....[9]....
        /*0174*/ 	.word	0x000010d0


	//   ....[10]....
        /*0178*/ 	.word	0x00001100


	//   ....[11]....
        /*017c*/ 	.word	0x00001120


	//   ....[12]....
        /*0180*/ 	.word	0x000012a0


	//   ....[13]....
        /*0184*/ 	.word	0x000012d0


	//   ....[14]....
        /*0188*/ 	.word	0x00001300


	//   ....[15]....
        /*018c*/ 	.word	0x00001320


	//   ....[16]....
        /*0190*/ 	.word	0x000014a0


	//   ....[17]....
        /*0194*/ 	.word	0x000014e0


	//   ....[18]....
        /*0198*/ 	.word	0x00001510


	//   ....[19]....
        /*019c*/ 	.word	0x00001520


	//   ....[20]....
        /*01a0*/ 	.word	0x00002280


	//   ....[21]....
        /*01a4*/ 	.word	0x00002290


	//   ....[22]....
        /*01a8*/ 	.word	0x000022a0


	//   ....[23]....
        /*01ac*/ 	.word	0x000022c0


	//   ....[24]....
        /*01b0*/ 	.word	0x00002440


	//   ....[25]....
        /*01b4*/ 	.word	0x00002480


	//   ....[26]....
        /*01b8*/ 	.word	0x000024b0


	//   ....[27]....
        /*01bc*/ 	.word	0x000024d0


	//   ....[28]....
        /*01c0*/ 	.word	0x00002650


	//   ....[29]....
        /*01c4*/ 	.word	0x00002690


	//   ....[30]....
        /*01c8*/ 	.word	0x000026c0


	//   ....[31]....
        /*01cc*/ 	.word	0x000026e0


	//   ....[32]....
        /*01d0*/ 	.word	0x00002860


	//   ....[33]....
        /*01d4*/ 	.word	0x000028a0


	//   ....[34]....
        /*01d8*/ 	.word	0x000028d0


	//   ....[35]....
        /*01dc*/ 	.word	0x000028f0


	//   ....[36]....
        /*01e0*/ 	.word	0x00002a70


	//   ....[37]....
        /*01e4*/ 	.word	0x00002ab0


	//   ....[38]....
        /*01e8*/ 	.word	0x00002ae0


	//   ....[39]....
        /*01ec*/ 	.word	0x00002b00


	//   ....[40]....
        /*01f0*/ 	.word	0x00004f40


	//   ....[41]....
        /*01f4*/ 	.word	0x00004f70


	//   ....[42]....
        /*01f8*/ 	.word	0x00004f90


	//   ....[43]....
        /*01fc*/ 	.word	0x00004fa0


	//   ....[44]....
        /*0200*/ 	.word	0x00005130


	//   ....[45]....
        /*0204*/ 	.word	0x00005160


	//   ....[46]....
        /*0208*/ 	.word	0x00005190


	//   ....[47]....
        /*020c*/ 	.word	0x000051b0


	//   ....[48]....
        /*0210*/ 	.word	0x00005330


	//   ....[49]....
        /*0214*/ 	.word	0x00005360


	//   ....[50]....
        /*0218*/ 	.word	0x00005390


	//   ....[51]....
        /*021c*/ 	.word	0x000053b0


	//   ....[52]....
        /*0220*/ 	.word	0x00005530


	//   ....[53]....
        /*0224*/ 	.word	0x00005560


	//   ....[54]....
        /*0228*/ 	.word	0x00005590


	//   ....[55]....
        /*022c*/ 	.word	0x000055b0


	//   ....[56]....
        /*0230*/ 	.word	0x00005730


	//   ....[57]....
        /*0234*/ 	.word	0x00005760


	//   ....[58]....
        /*0238*/ 	.word	0x00005790


	//   ....[59]....
        /*023c*/ 	.word	0x000057b0


	//----- nvinfo : EIATTR_VRC_CTA_INIT_COUNT
	.align		4
.L_210:
        /*0240*/ 	.byte	0x02, 0x4a
	.zero		1
	.zero		1


	//----- nvinfo : EIATTR_EXIT_INSTR_OFFSETS
	.align		4
        /*0244*/ 	.byte	0x04, 0x1c
        /*0246*/ 	.short	(.L_212 - .L_211)


	//   ....[0]....
.L_211:
        /*0248*/ 	.word	0x00000040


	//   ....[1]....
        /*024c*/ 	.word	0x00006450


	//   ....[2]....
        /*0250*/ 	.word	0x00006490


	//----- nvinfo : EIATTR_MAX_THREADS
	.align		4
.L_212:
        /*0254*/ 	.byte	0x04, 0x05
        /*0256*/ 	.short	(.L_214 - .L_213)
.L_213:
        /*0258*/ 	.word	0x00000100
        /*025c*/ 	.word	0x00000001
        /*0260*/ 	.word	0x00000001


	//----- nvinfo : EIATTR_CRS_STACK_SIZE
	.align		4
.L_214:
        /*0264*/ 	.byte	0x04, 0x1e
        /*0266*/ 	.short	(.L_216 - .L_215)
.L_215:
        /*0268*/ 	.word	0x00000000


	//----- nvinfo : EIATTR_CBANK_PARAM_SIZE
	.align		4
.L_216:
        /*026c*/ 	.byte	0x03, 0x19
        /*026e*/ 	.short	0x0021


	//----- nvinfo : EIATTR_PARAM_CBANK
	.align		4
        /*0270*/ 	.byte	0x04, 0x0a
        /*0272*/ 	.short	(.L_218 - .L_217)
	.align		4
.L_217:
        /*0274*/ 	.word	index@(.nv.constant0._ZN6thrust24THRUST_300001_SM_1000_NS8cuda_cub4core6detail13_kernel_agentINS1_8__reduce11ReduceAgentINS0_12zip_iteratorIN4cuda3std3__45tupleIJNS0_10device_ptrIdEENS0_17counting_iteratorIlNS0_11use_defaultESF_SF_EEEEEEEPNSB_IJdlEEESJ_lNS1_9__extrema9arg_max_fIdl13AbsComparatorEEEEJSI_SK_lSO_EEEvDpT0_)
        /*0278*/ 	.short	0x0380
        /*027a*/ 	.short	0x0021


	//----- nvinfo : EIATTR_SW_WAR
	.align		4
.L_218:
        /*027c*/ 	.byte	0x04, 0x36
        /*027e*/ 	.short	(.L_220 - .L_219)
.L_219:
        /*0280*/ 	.word	0x00000008
.L_220:


//--------------------- .nv.info._ZN6thrust24THRUST_300001_SM_1000_NS8cuda_cub4core6detail13_kernel_agentINS1_8__reduce11ReduceAgentIPN4cuda3std3__45tupleIJdlEEESC_SB_iNS1_9__extrema9arg_max_fIdl13AbsComparatorEEEEJSC_SC_iSG_EEEvDpT0_ --------------------------
	.section	.nv.info._ZN6thrust24THRUST_300001_SM_1000_NS8cuda_cub4core6detail13_kernel_agentINS1_8__reduce11ReduceAgentIPN4cuda3std3__45tupleIJdlEEESC_SB_iNS1_9__extrema9arg_max_fIdl13AbsComparatorEEEEJSC_SC_iSG_EEEvDpT0_,"",@"SHT_CUDA_INFO"
	.sectionflags	@""
	.align	4


	//----- nvinfo : EIATTR_CUDA_API_VERSION
	.align		4
        /*0000*/ 	.byte	0x04, 0x37
        /*0002*/ 	.short	(.L_222 - .L_221)
.L_221:
        /*0004*/ 	.word	0x00000082


	//----- nvinfo : EIATTR_KPARAM_INFO
	.align		4
.L_222:
        /*0008*/ 	.byte	0x04, 0x17
        /*000a*/ 	.short	(.L_224 - .L_223)
.L_223:
        /*000c*/ 	.word	0x00000000
        /*0010*/ 	.short	0x0003
        /*0012*/ 	.short	0x0014
        /*0014*/ 	.byte	0x00, 0xf0, 0x05, 0x00


	//----- nvinfo : EIATTR_KPARAM_INFO
	.align		4
.L_224:
        /*0018*/ 	.byte	0x04, 0x17
        /*001a*/ 	.short	(.L_226 - .L_225)
.L_225:
        /*001c*/ 	.word	0x00000000
        /*0020*/ 	.short	0x0002
        /*0022*/ 	.short	0x0010
        /*0024*/ 	.byte	0x00, 0xf0, 0x11, 0x00


	//----- nvinfo : EIATTR_KPARAM_INFO
	.align		4
.L_226:
        /*0028*/ 	.byte	0x04, 0x17
        /*002a*/ 	.short	(.L_228 - .L_227)
.L_227:
        /*002c*/ 	.word	0x00000000
        /*0030*/ 	.short	0x0001
        /*0032*/ 	.short	0x0008
        /*0034*/ 	.byte	0x00, 0xf5, 0x21, 0x00


	//----- nvinfo : EIATTR_KPARAM_INFO
	.align		4
.L_228:
        /*0038*/ 	.byte	0x04, 0x17
        /*003a*/ 	.short	(.L_230 - .L_229)
.L_229:
        /*003c*/ 	.word	0x00000000
        /*0040*/ 	.short	0x0000
        /*0042*/ 	.short	0x0000
        /*0044*/ 	.byte	0x00, 0xf5, 0x21, 0x00


	//----- nvinfo : EIATTR_SPARSE_MMA_MASK
	.align		4
.L_230:
        /*0048*/ 	.byte	0x03, 0x50
        /*004a*/ 	.short	0x0000


	//----- nvinfo : EIATTR_MAXREG_COUNT
	.align		4
        /*004c*/ 	.byte	0x03, 0x1b
        /*004e*/ 	.short	0x00ff


	//----- nvinfo : EIATTR_NUM_BARRIERS
	.align		4
        /*0050*/ 	.byte	0x02, 0x4c
        /*0052*/ 	.byte	0x01
	.zero		1


	//----- nvinfo : EIATTR_MERCURY_ISA_VERSION
	.align		4
        /*0054*/ 	.byte	0x03, 0x5f
        /*0056*/ 	.short	0x0101


	//----- nvinfo : EIATTR_COOP_GROUP_MASK_REGIDS
	.align		4
        /*0058*/ 	.byte	0x04, 0x29
        /*005a*/ 	.short	(.L_232 - .L_231)


	//   ....[0]....
.L_231:
        /*005c*/ 	.word	0xffffffff


	//   ....[1]....
        /*0060*/ 	.word	0xffffffff


	//   ....[2]....
        /*0064*/ 	.word	0xffffffff


	//   ....[3]....
        /*0068*/ 	.word	0xffffffff


	//   ....[4]....
        /*006c*/ 	.word	0xffffffff


	//   ....[5]....
        /*0070*/ 	.word	0xffffffff


	//   ....[6]....
        /*0074*/ 	.word	0xffffffff


	//   ....[7]....
        /*0078*/ 	.word	0xffffffff


	//   ....[8]....
        /*007c*/ 	.word	0xffffffff


	//   ....[9]....
        /*0080*/ 	.word	0xffffffff


	//   ....[10]....
        /*0084*/ 	.word	0xffffffff


	//   ....[11]....
        /*0088*/ 	.word	0xffffffff


	//   ....[12]....
        /*008c*/ 	.word	0xffffffff


	//   ....[13]....
        /*0090*/ 	.word	0xffffffff


	//   ....[14]....
        /*0094*/ 	.word	0xffffffff


	//   ....[15]....
        /*0098*/ 	.word	0xffffffff


	//   ....[16]....
        /*009c*/ 	.word	0xffffffff


	//   ....[17]....
        /*00a0*/ 	.word	0xffffffff


	//   ....[18]....
        /*00a4*/ 	.word	0xffffffff


	//   ....[19]....
        /*00a8*/ 	.word	0xffffffff


	//   ....[20]....
        /*00ac*/ 	.word	0xffffffff


	//   ....[21]....
        /*00b0*/ 	.word	0xffffffff


	//   ....[22]....
        /*00b4*/ 	.word	0xffffffff


	//   ....[23]....
        /*00b8*/ 	.word	0xffffffff


	//   ....[24]....
        /*00bc*/ 	.word	0xffffffff


	//   ....[25]....
        /*00c0*/ 	.word	0xffffffff


	//   ....[26]....
        /*00c4*/ 	.word	0xffffffff


	//   ....[27]....
        /*00c8*/ 	.word	0xffffffff


	//   ....[28]....
        /*00cc*/ 	.word	0xffffffff


	//   ....[29]....
        /*00d0*/ 	.word	0xffffffff


	//   ....[30]....
        /*00d4*/ 	.word	0xffffffff


	//   ....[31]....
        /*00d8*/ 	.word	0xffffffff


	//   ....[32]....
        /*00dc*/ 	.word	0xffffffff


	//   ....[33]....
        /*00e0*/ 	.word	0xffffffff


	//   ....[34]....
        /*00e4*/ 	.word	0xffffffff


	//   ....[35]....
        /*00e8*/ 	.word	0xffffffff


	//   ....[36]....
        /*00ec*/ 	.word	0xffffffff


	//   ....[37]....
        /*00f0*/ 	.word	0xffffffff


	//   ....[38]....
        /*00f4*/ 	.word	0xffffffff


	//   ....[39]....
        /*00f8*/ 	.word	0xffffffff


	//   ....[40]....
        /*00fc*/ 	.word	0xffffffff


	//   ....[41]....
        /*0100*/ 	.word	0xffffffff


	//   ....[42]....
        /*0104*/ 	.word	0xffffffff


	//   ....[43]....
        /*0108*/ 	.word	0xffffffff


	//   ....[44]....
        /*010c*/ 	.word	0xffffffff


	//   ....[45]....
        /*0110*/ 	.word	0xffffffff


	//   ....[46]....
        /*0114*/ 	.word	0xffffffff


	//   ....[47]....
        /*0118*/ 	.word	0xffffffff


	//   ....[48]....
        /*011c*/ 	.word	0xffffffff


	//   ....[49]....
        /*0120*/ 	.word	0xffffffff


	//   ....[50]....
        /*0124*/ 	.word	0xffffffff


	//   ....[51]....
        /*0128*/ 	.word	0xffffffff


	//   ....[52]....
        /*012c*/ 	.word	0xffffffff


	//   ....[53]....
        /*0130*/ 	.word	0xffffffff


	//   ....[54]....
        /*0134*/ 	.word	0xffffffff


	//   ....[55]....
        /*0138*/ 	.word	0xffffffff


	//   ....[56]....
        /*013c*/ 	.word	0xffffffff


	//   ....[57]....
        /*0140*/ 	.word	0xffffffff


	//   ....[58]....
        /*0144*/ 	.word	0xffffffff


	//   ....[59]....
        /*0148*/ 	.word	0xffffffff


	//----- nvinfo : EIATTR_COOP_GROUP_INSTR_OFFSETS
	.align		4
.L_232:
        /*014c*/ 	.byte	0x04, 0x28
        /*014e*/ 	.short	(.L_234 - .L_233)


	//   ....[0]....
.L_233:
        /*0150*/ 	.word	0x00000b70


	//   ....[1]....
        /*0154*/ 	.word	0x00000ba0


	//   ....[2]....
        /*0158*/ 	.word	0x00000bc0


	//   ....[3]....
        /*015c*/ 	.word	0x00000bd0


	//   ....[4]....
        /*0160*/ 	.word	0x00000d60


	//   ....[5]....
        /*0164*/ 	.word	0x00000d90


	//   ....[6]....
        /*0168*/ 	.word	0x00000dc0


	//   ....[7]....
        /*016c*/ 	.word	0x00000de0


	//   ....[8]....
        /*0170*/ 	.word	0x00000f60


	//   ....[9]....
        /*0174*/ 	.word	0x00000f90


	//   ....[10]....
        /*0178*/ 	.word	0x00000fc0


	//   ....[11]....
        /*017c*/ 	.word	0x00000fe0


	//   ....[12]....
        /*0180*/ 	.word	0x00001160


	//   ....[13]....
        /*0184*/ 	.word	0x00001190


	//   ....[14]....
        /*0188*/ 	.word	0x000011c0


	//   ....[15]....
        /*018c*/ 	.word	0x000011e0


	//   ....[16]....
        /*0190*/ 	.word	0x00001360


	//   ....[17]....
        /*0194*/ 	.word	0x000013a0


	//   ....[18]....
        /*0198*/ 	.word	0x000013d0


	//   ....[19]....
        /*019c*/ 	.word	0x000013e0


	//   ....[20]....
        /*01a0*/ 	.word	0x00002140


	//   ....[21]....
        /*01a4*/ 	.word	0x00002150


	//   ....[22]....
        /*01a8*/ 	.word	0x00002160


	//   ....[23]....
        /*01ac*/ 	.word	0x00002180


	//   ....[24]....
        /*01b0*/ 	.word	0x00002300


	//   ....[25]....
        /*01b4*/ 	.word	0x00002340


	//   ....[26]....
        /*01b8*/ 	.word	0x00002370


	//   ....[27]....
        /*01bc*/ 	.word	0x00002390


	//   ....[28]....
        /*01c0*/ 	.word	0x00002510


	//   ....[29]....
        /*01c4*/ 	.word	0x00002550


	//   ....[30]....
        /*01c8*/ 	.word	0x00002580


	//   ....[31]....
        /*01cc*/ 	.word	0x000025a0


	//   ....[32]....
        /*01d0*/ 	.word	0x00002720


	//   ....[33]....
        /*01d4*/ 	.word	0x00002760


	//   ....[34]....
        /*01d8*/ 	.word	0x00002790


	//   ....[35]....
        /*01dc*/ 	.word	0x000027b0


	//   ....[36]....
        /*01e0*/ 	.word	0x00002930


	//   ....[37]....
        /*01e4*/ 	.word	0x00002970


	//   ....[38]....
        /*01e8*/ 	.word	0x000029b0


	//   ....[39]....
        /*01ec*/ 	.word	0x000029c0


	//   ....[40]....
        /*01f0*/ 	.word	0x00004d80


	//   ....[41]....
        /*01f4*/ 	.word	0x00004db0


	//   ....[42]....
        /*01f8*/ 	.word	0x00004dd0


	//   ....[43]....
        /*01fc*/ 	.word	0x00004de0


	//   ....[44]....
        /*0200*/ 	.word	0x00004f70


	//   ....[45]....
        /*0204*/ 	.word	0x00004fa0


	//   ....[46]....
        /*0208*/ 	.word	0x00004fd0


	//   ....[47]....
        /*020c*/ 	.word	0x00004ff0


	//   ....[48]....
        /*0210*/ 	.word	0x00005170


	//   ....[49]....
        /*0214*/ 	.word	0x000051a0


	//   ....[50]....
        /*0218*/ 	.word	0x000051d0


	//   ....[51]....
        /*021c*/ 	.word	0x000051f0


	//   ....[52]....
        /*0220*/ 	.word	0x00005370


	//   ....[53]....
        /*0224*/ 	.word	0x000053a0


	//   ....[54]....
        /*0228*/ 	.word	0x000053d0


	//   ....[55]....
        /*022c*/ 	.word	0x000053f0


	//   ....[56]....
        /*0230*/ 	.word	0x00005570


	//   ....[57]....
        /*0234*/ 	.word	0x000055a0


	//   ....[58]....
        /*0238*/ 	.word	0x000055d0


	//   ....[59]....
        /*023c*/ 	.word	0x000055f0


	//----- nvinfo : EIATTR_VRC_CTA_INIT_COUNT
	.align		4
.L_234:
        /*0240*/ 	.byte	0x02, 0x4a
	.zero		1
	.zero		1


	//----- nvinfo : EIATTR_EXIT_INSTR_OFFSETS
	.align		4
        /*0244*/ 	.byte	0x04, 0x1c
        /*0246*/ 	.short	(.L_236 - .L_235)


	//   ....[0]....
.L_235:
        /*0248*/ 	.word	0x00000030


	//   ....[1]....
        /*024c*/ 	.word	0x00006290


	//   ....[2]....
        /*0250*/ 	.word	0x000062d0


	//----- nvinfo : EIATTR_MAX_THREADS
	.align		4
.L_236:
        /*0254*/ 	.byte	0x04, 0x05
        /*0256*/ 	.short	(.L_238 - .L_237)
.L_237:
        /*0258*/ 	.word	0x00000100
        /*025c*/ 	.word	0x00000001
        /*0260*/ 	.word	0x00000001


	//----- nvinfo : EIATTR_CRS_STACK_SIZE
	.align		4
.L_238:
        /*0264*/ 	.byte	0x04, 0x1e
        /*0266*/ 	.short	(.L_240 - .L_239)
.L_239:
        /*0268*/ 	.word	0x00000000


	//----- nvinfo : EIATTR_CBANK_PARAM_SIZE
	.align		4
.L_240:
        /*026c*/ 	.byte	0x03, 0x19
        /*026e*/ 	.short	0x0015


	//----- nvinfo : EIATTR_PARAM_CBANK
	.align		4
        /*0270*/ 	.byte	0x04, 0x0a
        /*0272*/ 	.short	(.L_242 - .L_241)
	.align		4
.L_241:
        /*0274*/ 	.word	index@(.nv.constant0._ZN6thrust24THRUST_300001_SM_1000_NS8cuda_cub4core6detail13_kernel_agentINS1_8__reduce11ReduceAgentIPN4cuda3std3__45tupleIJdlEEESC_SB_iNS1_9__extrema9arg_max_fIdl13AbsComparatorEEEEJSC_SC_iSG_EEEvDpT0_)
        /*0278*/ 	.short	0x0380
        /*027a*/ 	.short	0x0015


	//----- nvinfo : EIATTR_SW_WAR
	.align		4
.L_242:
        /*027c*/ 	.byte	0x04, 0x36
        /*027e*/ 	.short	(.L_244 - .L_243)
.L_243:
        /*0280*/ 	.word	0x00000008
.L_244:


//--------------------- .nv.info._ZN6thrust24THRUST_300001_SM_1000_NS8cuda_cub4core6detail13_kernel_agentINS1_8__reduce10DrainAgentIiEEJN3cub18CUB_300001_SM_10009GridQueueIjEEiEEEvDpT0_ --------------------------
	.section	.nv.info._ZN6thrust24THRUST_300001_SM_1000_NS8cuda_cub4core6detail13_kernel_agentINS1_8__reduce10DrainAgentIiEEJN3cub18CUB_300001_SM_10009GridQueueIjEEiEEEvDpT0_,"",@"SHT_CUDA_INFO"
	.sectionflags	@""
	.align	4


	//----- nvinfo : EIATTR_CUDA_API_VERSION
	.align		4
        /*0000*/ 	.byte	0x04, 0x37
        /*0002*/ 	.short	(.L_246 - .L_245)
.L_245:
        /*0004*/ 	.word	0x00000082


	//----- nvinfo : EIATTR_KPARAM_INFO
	.align		4
.L_246:
        /*0008*/ 	.byte	0x04, 0x17
        /*000a*/ 	.short	(.L_248 - .L_247)
.L_247:
        /*000c*/ 	.word	0x00000000
        /*0010*/ 	.short	0x0001
        /*0012*/ 	.short	0x0008
        /*0014*/ 	.byte	0x00, 0xf0, 0x11, 0x00


	//----- nvinfo : EIATTR_KPARAM_INFO
	.align		4
.L_248:
        /*0018*/ 	.byte	0x04, 0x17
        /*001a*/ 	.short	(.L_250 - .L_249)
.L_249:
        /*001c*/ 	.word	0x00000000
        /*0020*/ 	.short	0x0000
        /*0022*/ 	.short	0x0000
        /*0024*/ 	.byte	0x00, 0xf0, 0x21, 0x00


	//----- nvinfo : EIATTR_SPARSE_MMA_MASK
	.align		4
.L_250:
        /*0028*/ 	.byte	0x03, 0x50
        /*002a*/ 	.short	0x0000


	//----- nvinfo : EIATTR_MAXREG_COUNT
	.align		4
        /*002c*/ 	.byte	0x03, 0x1b
        /*002e*/ 	.short	0x00ff


	//----- nvinfo : EIATTR_MERCURY_ISA_VERSION
	.align		4
        /*0030*/ 	.byte	0x03, 0x5f
        /*0032*/ 	.short	0x0101


	//----- nvinfo : EIATTR_VRC_CTA_INIT_COUNT
	.align		4
        /*0034*/ 	.byte	0x02, 0x4a
	.zero		1
	.zero		1


	//----- nvinfo : EIATTR_EXIT_INSTR_OFFSETS
	.align		4
        /*0038*/ 	.byte	0x04, 0x1c
        /*003a*/ 	.short	(.L_252 - .L_251)


	//   ....[0]....
.L_251:
        /*003c*/ 	.word	0x00000060


	//----- nvinfo : EIATTR_MAX_THREADS
	.align		4
.L_252:
        /*0040*/ 	.byte	0x04, 0x05
        /*0042*/ 	.short	(.L_254 - .L_253)
.L_253:
        /*0044*/ 	.word	0x00000001
        /*0048*/ 	.word	0x00000001
        /*004c*/ 	.word	0x00000001


	//----- nvinfo : EIATTR_CBANK_PARAM_SIZE
	.align		4
.L_254:
        /*0050*/ 	.byte	0x03, 0x19
        /*0052*/ 	.short	0x000c


	//----- nvinfo : EIATTR_PARAM_CBANK
	.align		4
        /*0054*/ 	.byte	0x04, 0x0a
        /*0056*/ 	.short	(.L_256 - .L_255)
	.align		4
.L_255:
        /*0058*/ 	.word	index@(.nv.constant0._ZN6thrust24THRUST_300001_SM_1000_NS8cuda_cub4core6detail13_kernel_agentINS1_8__reduce10DrainAgentIiEEJN3cub18CUB_300001_SM_10009GridQueueIjEEiEEEvDpT0_)
        /*005c*/ 	.short	0x0380
        /*005e*/ 	.short	0x000c


	//----- nvinfo : EIATTR_SW_WAR
	.align		4
.L_256:
        /*0060*/ 	.byte	0x04, 0x36
        /*0062*/ 	.short	(.L_258 - .L_257)
.L_257:
        /*0064*/ 	.word	0x00000008
.L_258:


//--------------------- .nv.info._ZN6thrust24THRUST_300001_SM_1000_NS8cuda_cub4core6detail13_kernel_agentINS1_8__reduce11ReduceAgentINS0_12zip_iteratorIN4cuda3std3__45tupleIJNS0_10device_ptrIdEENS0_17counting_iteratorIlNS0_11use_defaultESF_SF_EEEEEEEPNSB_IJdlEEESJ_iNS1_9__extrema9arg_max_fIdl13AbsComparatorEEEEJSI_SK_iN3cub18CUB_300001_SM_100013GridEvenShareIiEENSR_9GridQueueIjEESO_EEEvDpT0_ --------------------------
	.section	.nv.info._ZN6thrust24THRUST_300001_SM_1000_NS8cuda_cub4core6detail13_kernel_agentINS1_8__reduce11ReduceAgentINS0_12zip_iteratorIN4cuda3std3__45tupleIJNS0_10device_ptrIdEENS0_17counting_iteratorIlNS0_11use_defaultESF_SF_EEEEEEEPNSB_IJdlEEESJ_iNS1_9__extrema9arg_max_fIdl13AbsComparatorEEEEJSI_SK_iN3cub18CUB_300001_SM_100013GridEvenShareIiEENSR_9GridQueueIjEESO_EEEvDpT0_,"",@"SHT_CUDA_INFO"
	.sectionflags	@""
	.align	4


	//----- nvinfo : EIATTR_CUDA_API_VERSION
	.align		4
        /*0000*/ 	.byte	0x04, 0x37
        /*0002*/ 	.short	(.L_260 - .L_259)
.L_259:
        /*0004*/ 	.word	0x00000082


	//----- nvinfo : EIATTR_KPARAM_INFO
	.align		4
.L_260:
        /*0008*/ 	.byte	0x04, 0x17
        /*000a*/ 	.short	(.L_262 - .L_261)
.L_261:
        /*000c*/ 	.word	0x00000000
        /*0010*/ 	.short	0x0005
        /*0012*/ 	.short	0x0050
        /*0014*/ 	.byte	0x00, 0xf0, 0x05, 0x00


	//----- nvinfo : EIATTR_KPARAM_INFO
	.align		4
.L_262:
        /*0018*/ 	.byte	0x04, 0x17
        /*001a*/ 	.short	(.L_264 - .L_263)
.L_263:
        /*001c*/ 	.word	0x00000000
        /*0020*/ 	.short	0x0004
        /*0022*/ 	.short	0x0048
        /*0024*/ 	.byte	0x00, 0xf0, 0x21, 0x00


	//----- nvinfo : EIATTR_KPARAM_INFO
	.align		4
.L_264:
        /*0028*/ 	.byte	0x04, 0x17
        /*002a*/ 	.short	(.L_266 - .L_265)
.L_265:
        /*002c*/ 	.word	0x00000000
        /*0030*/ 	.short	0x0003
        /*0032*/ 	.short	0x001c
        /*0034*/ 	.byte	0x00, 0xf0, 0xa1, 0x00


	//----- nvinfo : EIATTR_KPARAM_INFO
	.align		4
.L_266:
        /*0038*/ 	.byte	0x04, 0x17
        /*003a*/ 	.short	(.L_268 - .L_267)
.L_267:
        /*003c*/ 	.word	0x00000000
        /*0040*/ 	.short	0x0002
        /*0042*/ 	.short	0x0018
        /*0044*/ 	.byte	0x00, 0xf0, 0x11, 0x00


	//----- nvinfo : EIATTR_KPARAM_INFO
	.align		4
.L_268:
        /*0048*/ 	.byte	0x04, 0x17
        /*004a*/ 	.short	(.L_270 - .L_269)
.L_269:
        /*004c*/ 	.word	0x00000000
        /*0050*/ 	.short	0x0001
        /*0052*/ 	.short	0x0010
        /*0054*/ 	.byte	0x00, 0xf5, 0x21, 0x00


	//----- nvinfo : EIATTR_KPARAM_INFO
	.align		4
.L_270:
        /*0058*/ 	.byte	0x04, 0x17
        /*005a*/ 	.short	(.L_272 - .L_271)
.L_271:
        /*005c*/ 	.word	0x00000000
        /*0060*/ 	.short	0x0000
        /*0062*/ 	.short	0x0000
        /*0064*/ 	.byte	0x00, 0xf0, 0x41, 0x00


	//----- nvinfo : EIATTR_SPARSE_MMA_MASK
	.align		4
.L_272:
        /*0068*/ 	.byte	0x03, 0x50
        /*006a*/ 	.short	0x0000


	//----- nvinfo : EIATTR_MAXREG_COUNT
	.align		4
        /*006c*/ 	.byte	0x03, 0x1b
        /*006e*/ 	.short	0x00ff


	//----- nvinfo : EIATTR_NUM_BARRIERS
	.align		4
        /*0070*/ 	.byte	0x02, 0x4c
        /*0072*/ 	.byte	0x01
	.zero		1


	//----- nvinfo : EIATTR_MERCURY_ISA_VERSION
	.align		4
        /*0074*/ 	.byte	0x03, 0x5f
        /*0076*/ 	.short	0x0101


	//----- nvinfo : EIATTR_COOP_GROUP_MASK_REGIDS
	.align		4
        /*0078*/ 	.byte	0x04, 0x29
        /*007a*/ 	.short	(.L_274 - .L_273)


	//   ....[0]....
.L_273:
        /*007c*/ 	.word	0xffffffff


	//   ....[1]....
        /*0080*/ 	.word	0xffffffff


	//   ....[2]....
        /*0084*/ 	.word	0xffffffff


	//   ....[3]....
        /*0088*/ 	.word	0xffffffff


	//   ....[4]....
        /*008c*/ 	.word	0xffffffff


	//   ....[5]....
        /*0090*/ 	.word	0xffffffff


	//   ....[6]....
        /*0094*/ 	.word	0xffffffff


	//   ....[7]....
        /*0098*/ 	.word	0xffffffff


	//   ....[8]....
        /*009c*/ 	.word	0xffffffff


	//   ....[9]....
        /*00a0*/ 	.word	0xffffffff


	//   ....[10]....
        /*00a4*/ 	.word	0xffffffff


	//   ....[11]....
        /*00a8*/ 	.word	0xffffffff


	//   ....[12]....
        /*00ac*/ 	.word	0xffffffff


	//   ....[13]....
        /*00b0*/ 	.word	0xffffffff


	//   ....[14]....
        /*00b4*/ 	.word	0xffffffff


	//   ....[15]....
        /*00b8*/ 	.word	0xffffffff


	//   ....[16]....
        /*00bc*/ 	.word	0xffffffff


	//   ....[17]....
        /*00c0*/ 	.word	0xffffffff


	//   ....[18]....
        /*00c4*/ 	.word	0xffffffff


	//   ....[19]....
        /*00c8*/ 	.word	0xffffffff


	//   ....[20]....
        /*00cc*/ 	.word	0xffffffff


	//   ....[21]....
        /*00d0*/ 	.word	0xffffffff


	//   ....[22]....
        /*00d4*/ 	.word	0xffffffff


	//   ....[23]....
        /*00d8*/ 	.word	0xffffffff


	//   ....[24]....
        /*00dc*/ 	.word	0xffffffff


	//   ....[25]....
        /*00e0*/ 	.word	0xffffffff


	//   ....[26]....
        /*00e4*/ 	.word	0xffffffff


	//   ....[27]....
        /*00e8*/ 	.word	0xffffffff


	//   ....[28]....
        /*00ec*/ 	.word	0xffffffff


	//   ....[29]....
        /*00f0*/ 	.word	0xffffffff


	//   ....[30]....
        /*00f4*/ 	.word	0xffffffff


	//   ....[31]....
        /*00f8*/ 	.word	0xffffffff


	//   ....[32]....
        /*00fc*/ 	.word	0xffffffff


	//   ....[33]....
        /*0100*/ 	.word	0xffffffff


	//   ....[34]....
        /*0104*/ 	.word	0xffffffff


	//   ....[35]....
        /*0108*/ 	.word	0xffffffff


	//   ....[36]....
        /*010c*/ 	.word	0xffffffff


	//   ....[37]....
        /*0110*/ 	.word	0xffffffff


	//   ....[38]....
        /*0114*/ 	.word	0xffffffff


	//   ....[39]....
        /*0118*/ 	.word	0xffffffff


	//   ....[40]....
        /*011c*/ 	.word	0xffffffff


	//   ....[41]....
        /*0120*/ 	.word	0xffffffff


	//   ....[42]....
        /*0124*/ 	.word	0xffffffff


	//   ....[43]....
        /*0128*/ 	.word	0xffffffff


	//   ....[44]....
        /*012c*/ 	.word	0xffffffff


	//   ....[45]....
        /*0130*/ 	.word	0xffffffff


	//   ....[46]....
        /*0134*/ 	.word	0xffffffff


	//   ....[47]....
        /*0138*/ 	.word	0xffffffff


	//   ....[48]....
        /*013c*/ 	.word	0xffffffff


	//   ....[49]....
        /*0140*/ 	.word	0xffffffff


	//   ....[50]....
        /*0144*/ 	.word	0xffffffff


	//   ....[51]....
        /*0148*/ 	.word	0xffffffff


	//   ....[52]....
        /*014c*/ 	.word	0xffffffff


	//   ....[53]....
        /*0150*/ 	.word	0xffffffff


	//   ....[54]....
        /*0154*/ 	.word	0xffffffff


	//   ....[55]....
        /*0158*/ 	.word	0xffffffff


	//   ....[56]....
        /*015c*/ 	.word	0xffffffff


	//   ....[57]....
        /*0160*/ 	.word	0xffffffff


	//   ....[58]....
        /*0164*/ 	.word	0xffffffff


	//   ....[59]....
        /*0168*/ 	.word	0xffffffff


	//----- nvinfo : EIATTR_COOP_GROUP_INSTR_OFFSETS
	.align		4
.L_274:
        /*016c*/ 	.byte	0x04, 0x28
        /*016e*/ 	.short	(.L_276 - .L_275)


	//   ....[0]....
.L_275:
        /*0170*/ 	.word	0x00000cd0


	//   ....[1]....
        /*0174*/ 	.word	0x00000d00


	//   ....[2]....
        /*0178*/ 	.word	0x00000d20


	//   ....[3]....
        /*017c*/ 	.word	0x00000d30


	//   ....[4]....
        /*0180*/ 	.word	0x00000ec0


	//   ....[5]....
        /*0184*/ 	.word	0x00000ef0


	//   ....[6]....
        /*0188*/ 	.word	0x00000f20


	//   ....[7]....
        /*018c*/ 	.word	0x00000f40


	//   ....[8]....
        /*0190*/ 	.word	0x000010c0


	//   ....[9]....
        /*0194*/ 	.word	0x00001100


	//   ....[10]....
        /*0198*/ 	.word	0x00001130


	//   ....[11]....
        /*019c*/ 	.word	0x00001140


	//   ....[12]....
        /*01a0*/ 	.word	0x000012c0


	//   ....[13]....
        /*01a4*/ 	.word	0x000012f0


	//   ....[14]....
        /*01a8*/ 	.word	0x00001320


	//   ....[15]....
        /*01ac*/ 	.word	0x00001340


	//   ....[16]....
        /*01b0*/ 	.word	0x000014c0


	//   ....[17]....
        /*01b4*/ 	.word	0x000014f0


	//   ....[18]....
        /*01b8*/ 	.word	0x00001520


	//   ....[19]....
        /*01bc*/ 	.word	0x00001540


	//   ....[20]....
        /*01c0*/ 	.word	0x000022b0


	//   ....[21]....
        /*01c4*/ 	.word	0x000022c0


	//   ....[22]....
        /*01c8*/ 	.word	0x000022d0


	//   ....[23]....
        /*01cc*/ 	.word	0x000022f0


	//   ....[24]....
        /*01d0*/ 	.word	0x00002470


	//   ....[25]....
        /*01d4*/ 	.word	0x000024b0


	//   ....[26]....
        /*01d8*/ 	.word	0x000024e0


	//   ....[27]....
        /*01dc*/ 	.word	0x00002500


	//   ....[28]....
        /*01e0*/ 	.word	0x00002680


	//   ....[29]....
        /*01e4*/ 	.word	0x000026c0


	//   ....[30]....
        /*01e8*/ 	.word	0x000026f0


	//   ....[31]....
        /*01ec*/ 	.word	0x00002710


	//   ....[32]....
        /*01f0*/ 	.word	0x00002890


	//   ....[33]....
        /*01f4*/ 	.word	0x000028d0


	//   ....[34]....
        /*01f8*/ 	.word	0x00002900


	//   ....[35]....
        /*01fc*/ 	.word	0x00002920


	//   ....[36]....
        /*0200*/ 	.word	0x00002aa0


	//   ....[37]....
        /*0204*/ 	.word	0x00002ae0


	//   ....[38]....
        /*0208*/ 	.word	0x00002b10


	//   ....[39]....
        /*020c*/ 	.word	0x00002b30


	//   ....[40]....
        /*0210*/ 	.word	0x000051f0


	//   ....[41]....
        /*0214*/ 	.word	0x00005220


	//   ....[42]....
        /*0218*/ 	.word	0x00005240


	//   ....[43]....
        /*021c*/ 	.word	0x00005250


	//   ....[44]....
        /*0220*/ 	.word	0x000053e0


	//   ....[45]....
        /*0224*/ 	.word	0x00005410


	//   ....[46]....
        /*0228*/ 	.word	0x00005440


	//   ....[47]....
        /*022c*/ 	.word	0x00005460


	//   ....[48]....
        /*0230*/ 	.word	0x000055e0


	//   ....[49]....
        /*0234*/ 	.word	0x00005610


	//   ....[50]....
        /*0238*/ 	.word	0x00005640


	//   ....[51]....
        /*023c*/ 	.word	0x00005660


	//   ....[52]....
        /*0240*/ 	.word	0x000057e0


	//   ....[53]....
        /*0244*/ 	.word	0x00005810


	//   ....[54]....
        /*0248*/ 	.word	0x00005840


	//   ....[55]....
        /*024c*/ 	.word	0x00005860


	//   ....[56]....
        /*0250*/ 	.word	0x000059e0


	//   ....[57]....
        /*0254*/ 	.word	0x00005a10


	//   ....[58]....
        /*0258*/ 	.word	0x00005a40


	//   ....[59]....
        /*025c*/ 	.word	0x00005a60


	//----- nvinfo : EIATTR_VRC_CTA_INIT_COUNT
	.align		4
.L_276:
        /*0260*/ 	.byte	0x02, 0x4a
	.zero		1
	.zero		1


	//----- nvinfo : EIATTR_EXIT_INSTR_OFFSETS
	.align		4
        /*0264*/ 	.byte	0x04, 0x1c
        /*0266*/ 	.short	(.L_278 - .L_277)


	//   ....[0]....
.L_277:
        /*0268*/ 	.word	0x00006710


	//   ....[1]....
        /*026c*/ 	.word	0x00006770


	//----- nvinfo : EIATTR_MAX_THREADS
	.align		4
.L_278:
        /*0270*/ 	.byte	0x04, 0x05
        /*0272*/ 	.short	(.L_280 - .L_279)
.L_279:
        /*0274*/ 	.word	0x00000100
        /*0278*/ 	.word	0x00000001
        /*027c*/ 	.word	0x00000001


	//----- nvinfo : EIATTR_CRS_STACK_SIZE
	.align		4
.L_280:
        /*0280*/ 	.byte	0x04, 0x1e
        /*0282*/ 	.short	(.L_282 - .L_281)
.L_281:
        /*0284*/ 	.word	0x00000000


	//----- nvinfo : EIATTR_CBANK_PARAM_SIZE
	.align		4
.L_282:
        /*0288*/ 	.byte	0x03, 0x19
        /*028a*/ 	.short	0x0051


	//----- nvinfo : EIATTR_PARAM_CBANK
	.align		4
        /*028c*/ 	.byte	0x04, 0x0a
        /*028e*/ 	.short	(.L_284 - .L_283)
	.align		4
.L_283:
        /*0290*/ 	.word	index@(.nv.constant0._ZN6thrust24THRUST_300001_SM_1000_NS8cuda_cub4core6detail13_kernel_agentINS1_8__reduce11ReduceAgentINS0_12zip_iteratorIN4cuda3std3__45tupleIJNS0_10device_ptrIdEENS0_17counting_iteratorIlNS0_11use_defaultESF_SF_EEEEEEEPNSB_IJdlEEESJ_iNS1_9__extrema9arg_max_fIdl13AbsComparatorEEEEJSI_SK_iN3cub18CUB_300001_SM_100013GridEvenShareIiEENSR_9GridQueueIjEESO_EEEvDpT0_)
        /*0294*/ 	.short	0x0380
        /*0296*/ 	.short	0x0051


	//----- nvinfo : EIATTR_SW_WAR
	.align		4
.L_284:
        /*0298*/ 	.byte	0x04, 0x36
        /*029a*/ 	.short	(.L_286 - .L_285)
.L_285:
        /*029c*/ 	.word	0x00000008
.L_286:


//--------------------- .nv.info._ZN6thrust24THRUST_300001_SM_1000_NS8cuda_cub4core6detail13_kernel_agentINS1_8__reduce11ReduceAgentINS0_12zip_iteratorIN4cuda3std3__45tupleIJNS0_10device_ptrIdEENS0_17counting_iteratorIlNS0_11use_defaultESF_SF_EEEEEEEPNSB_IJdlEEESJ_iNS1_9__extrema9arg_max_fIdl13AbsComparatorEEEEJSI_SK_iSO_EEEvDpT0_ --------------------------
	.section	.nv.info._ZN6thrust24THRUST_300001_SM_1000_NS8cuda_cub4core6detail13_kernel_agentINS1_8__reduce11ReduceAgentINS0_12zip_iteratorIN4cuda3std3__45tupleIJNS0_10device_ptrIdEENS0_17counting_iteratorIlNS0_11use_defaultESF_SF_EEEEEEEPNSB_IJdlEEESJ_iNS1_9__extrema9arg_max_fIdl13AbsComparatorEEEEJSI_SK_iSO_EEEvDpT0_,"",@"SHT_CUDA_INFO"
	.sectionflags	@""
	.align	4


	//----- nvinfo : EIATTR_CUDA_API_VERSION
	.align		4
        /*0000*/ 	.byte	0x04, 0x37
        /*0002*/ 	.short	(.L_288 - .L_287)
.L_287:
        /*0004*/ 	.word	0x00000082


	//----- nvinfo : EIATTR_KPARAM_INFO
	.align		4
.L_288:
        /*0008*/ 	.byte	0x04, 0x17
        /*000a*/ 	.short	(.L_290 - .L_289)
.L_289:
        /*000c*/ 	.word	0x00000000
        /*0010*/ 	.short	0x0003
        /*0012*/ 	.short	0x001c
        /*0014*/ 	.byte	0x00, 0xf0, 0x05, 0x00


	//----- nvinfo : EIATTR_KPARAM_INFO
	.align		4
.L_290:
        /*0018*/ 	.byte	0x04, 0x17
        /*001a*/ 	.short	(.L_292 - .L_291)
.L_291:
        /*001c*/ 	.word	0x00000000
        /*0020*/ 	.short	0x0002
        /*0022*/ 	.short	0x0018
        /*0024*/ 	.byte	0x00, 0xf0, 0x11, 0x00


	//----- nvinfo : EIATTR_KPARAM_INFO
	.align		4
.L_292:
        /*0028*/ 	.byte	0x04, 0x17
        /*002a*/ 	.short	(.L_294 - .L_293)
.L_293:
        /*002c*/ 	.word	0x00000000
        /*0030*/ 	.short	0x0001
        /*0032*/ 	.short	0x0010
        /*0034*/ 	.byte	0x00, 0xf5, 0x21, 0x00


	//----- nvinfo : EIATTR_KPARAM_INFO
	.align		4
.L_294:
        /*0038*/ 	.byte	0x04, 0x17
        /*003a*/ 	.short	(.L_296 - .L_295)
.L_295:
        /*003c*/ 	.word	0x00000000
        /*0040*/ 	.short	0x0000
        /*0042*/ 	.short	0x0000
        /*0044*/ 	.byte	0x00, 0xf0, 0x41, 0x00


	//----- nvinfo : EIATTR_SPARSE_MMA_MASK
	.align		4
.L_296:
        /*0048*/ 	.byte	0x03, 0x50
        /*004a*/ 	.short	0x0000


	//----- nvinfo : EIATTR_MAXREG_COUNT
	.align		4
        /*004c*/ 	.byte	0x03, 0x1b
        /*004e*/ 	.short	0x00ff


	//----- nvinfo : EIATTR_NUM_BARRIERS
	.align		4
        /*0050*/ 	.byte	0x02, 0x4c
        /*0052*/ 	.byte	0x01
	.zero		1


	//----- nvinfo : EIATTR_MERCURY_ISA_VERSION
	.align		4
        /*0054*/ 	.byte	0x03, 0x5f
        /*0056*/ 	.short	0x0101


	//----- nvinfo : EIATTR_COOP_GROUP_MASK_REGIDS
	.align		4
        /*0058*/ 	.byte	0x04, 0x29
        /*005a*/ 	.short	(.L_298 - .L_297)


	//   ....[0]....
.L_297:
        /*005c*/ 	.word	0xffffffff


	//   ....[1]....
        /*0060*/ 	.word	0xffffffff


	//   ....[2]....
        /*0064*/ 	.word	0xffffffff


	//   ....[3]....
        /*0068*/ 	.word	0xffffffff


	//   ....[4]....
        /*006c*/ 	.word	0xffffffff


	//   ....[5]....
        /*0070*/ 	.word	0xffffffff


	//   ....[6]....
        /*0074*/ 	.word	0xffffffff


	//   ....[7]....
        /*0078*/ 	.word	0xffffffff


	//   ....[8]....
        /*007c*/ 	.word	0xffffffff


	//   ....[9]....
        /*0080*/ 	.word	0xffffffff


	//   ....[10]....
        /*0084*/ 	.word	0xffffffff


	//   ....[11]....
        /*0088*/ 	.word	0xffffffff


	//   ....[12]....
        /*008c*/ 	.word	0xffffffff


	//   ....[13]....
        /*0090*/ 	.word	0xffffffff


	//   ....[14]....
        /*0094*/ 	.word	0xffffffff


	//   ....[15]....
        /*0098*/ 	.word	0xffffffff


	//   ....[16]....
        /*009c*/ 	.word	0xffffffff


	//   ....[17]....
        /*00a0*/ 	.word	0xffffffff


	//   ....[18]....
        /*00a4*/ 	.word	0xffffffff


	//   ....[19]....
        /*00a8*/ 	.word	0xffffffff


	//   ....[20]....
        /*00ac*/ 	.word	0xffffffff


	//   ....[21]....
        /*00b0*/ 	.word	0xffffffff


	//   ....[22]....
        /*00b4*/ 	.word	0xffffffff


	//   ....[23]....
        /*00b8*/ 	.word	0xffffffff


	//   ....[24]....
        /*00bc*/ 	.word	0xffffffff


	//   ....[25]....
        /*00c0*/ 	.word	0xffffffff


	//   ....[26]....
        /*00c4*/ 	.word	0xffffffff


	//   ....[27]....
        /*00c8*/ 	.word	0xffffffff


	//   ....[28]....
        /*00cc*/ 	.word	0xffffffff


	//   ....[29]....
        /*00d0*/ 	.word	0xffffffff


	//   ....[30]....
        /*00d4*/ 	.word	0xffffffff


	//   ....[31]....
        /*00d8*/ 	.word	0xffffffff


	//   ....[32]....
        /*00dc*/ 	.word	0xffffffff


	//   ....[33]....
        /*00e0*/ 	.word	0xffffffff


	//   ....[34]....
        /*00e4*/ 	.word	0xffffffff


	//   ....[35]....
        /*00e8*/ 	.word	0xffffffff


	//   ....[36]....
        /*00ec*/ 	.word	0xffffffff


	//   ....[37]....
        /*00f0*/ 	.word	0xffffffff


	//   ....[38]....
        /*00f4*/ 	.word	0xffffffff


	//   ....[39]....
        /*00f8*/ 	.word	0xffffffff


	//   ....[40]....
        /*00fc*/ 	.word	0xffffffff


	//   ....[41]....
        /*0100*/ 	.word	0xffffffff


	//   ....[42]....
        /*0104*/ 	.word	0xffffffff


	//   ....[43]....
        /*0108*/ 	.word	0xffffffff


	//   ....[44]....
        /*010c*/ 	.word	0xffffffff


	//   ....[45]....
        /*0110*/ 	.word	0xffffffff


	//   ....[46]....
        /*0114*/ 	.word	0xffffffff


	//   ....[47]....
        /*0118*/ 	.word	0xffffffff


	//   ....[48]....
        /*011c*/ 	.word	0xffffffff


	//   ....[49]....
        /*0120*/ 	.word	0xffffffff


	//   ....[50]....
        /*0124*/ 	.word	0xffffffff


	//   ....[51]....
        /*0128*/ 	.word	0xffffffff


	//   ....[52]....
        /*012c*/ 	.word	0xffffffff


	//   ....[53]....
        /*0130*/ 	.word	0xffffffff


	//   ....[54]....
        /*0134*/ 	.word	0xffffffff


	//   ....[55]....
        /*0138*/ 	.word	0xffffffff


	//   ....[56]....
        /*013c*/ 	.word	0xffffffff


	//   ....[57]....
        /*0140*/ 	.word	0xffffffff


	//   ....[58]....
        /*0144*/ 	.word	0xffffffff


	//   ....[59]....
        /*0148*/ 	.word	0xffffffff


	//----- nvinfo : EIATTR_COOP_GROUP_INSTR_OFFSETS
	.align		4
.L_298:
        /*014c*/ 	.byte	0x04, 0x28
        /*014e*/ 	.short	(.L_300 - .L_299)


	//   ....[0]....
.L_299:
        /*0150*/ 	.word	0x00000c90


	//   ....[1]....
        /*0154*/ 	.word	0x00000cc0


	//   ....[2]....
        /*0158*/ 	.word	0x00000ce0


	//   ....[3]....
        /*015c*/ 	.word	0x00000cf0


	//   ....[4]....
        /*0160*/ 	.word	0x00000e80


	//   ....[5]....
        /*0164*/ 	.word	0x00000eb0


	//   ....[6]....
        /*0168*/ 	.word	0x00000ee0


	//   ....[7]....
        /*016c*/ 	.word	0x00000f00


	//   ....[8]....
        /*0170*/ 	.word	0x00001080


	//   ....[9]....
        /*0174*/ 	.word	0x000010b0


	//   ....[10]....
        /*0178*/ 	.word	0x000010e0


	//   ....[11]....
        /*017c*/ 	.word	0x00001100


	//   ....[12]....
        /*0180*/ 	.word	0x00001280


	//   ....[13]....
        /*0184*/ 	.word	0x000012b0


	//   ....[14]....
        /*0188*/ 	.word	0x000012e0


	//   ....[15]....
        /*018c*/ 	.word	0x00001300


	//   ....[16]....
        /*0190*/ 	.word	0x00001480


	//   ....[17]....
        /*0194*/ 	.word	0x000014b0


	//   ....[18]....
        /*0198*/ 	.word	0x000014e0


	//   ....[19]....
        /*019c*/ 	.word	0x00001500


	//   ....[20]....
        /*01a0*/ 	.word	0x00002260


	//   ....[21]....
        /*01a4*/ 	.word	0x00002270


	//   ....[22]....
        /*01a8*/ 	.word	0x00002280


	//   ....[23]....
        /*01ac*/ 	.word	0x000022a0


	//   ....[24]....
        /*01b0*/ 	.word	0x00002420


	//   ....[25]....
        /*01b4*/ 	.word	0x00002460


	//   ....[26]....
        /*01b8*/ 	.word	0x00002490


	//   ....[27]....
        /*01bc*/ 	.word	0x000024b0


	//   ....[28]....
        /*01c0*/ 	.word	0x00002630


	//   ....[29]....
        /*01c4*/ 	.word	0x00002670


	//   ....[30]....
        /*01c8*/ 	.word	0x000026a0


	//   ....[31]....
        /*01cc*/ 	.word	0x000026c0


	//   ....[32]....
        /*01d0*/ 	.word	0x00002840


	//   ....[33]....
        /*01d4*/ 	.word	0x00002880


	//   ....[34]....
        /*01d8*/ 	.word	0x000028b0


	//   ....[35]....
        /*01dc*/ 	.word	0x000028d0


	//   ....[36]....
        /*01e0*/ 	.word	0x00002a50


	//   ....[37]....
        /*01e4*/ 	.word	0x00002a90


	//   ....[38]....
        /*01e8*/ 	.word	0x00002ac0


	//   ....[39]....
        /*01ec*/ 	.word	0x00002ae0


	//   ....[40]....
        /*01f0*/ 	.word	0x00004f90


	//   ....[41]....
        /*01f4*/ 	.word	0x00004fc0


	//   ....[42]....
        /*01f8*/ 	.word	0x00004fe0


	//   ....[43]....
        /*01fc*/ 	.word	0x00004ff0


	//   ....[44]....
        /*0200*/ 	.word	0x00005180


	//   ....[45]....
        /*0204*/ 	.word	0x000051b0


	//   ....[46]....
        /*0208*/ 	.word	0x000051e0


	//   ....[47]....
        /*020c*/ 	.word	0x00005200


	//   ....[48]....
        /*0210*/ 	.word	0x00005380


	//   ....[49]....
        /*0214*/ 	.word	0x000053b0


	//   ....[50]....
        /*0218*/ 	.word	0x000053e0


	//   ....[51]....
        /*021c*/ 	.word	0x00005400


	//   ....[52]....
        /*0220*/ 	.word	0x00005580


	//   ....[53]....
        /*0224*/ 	.word	0x000055c0


	//   ....[54]....
        /*0228*/ 	.word	0x000055f0


	//   ....[55]....
        /*022c*/ 	.word	0x00005600


	//   ....[56]....
        /*0230*/ 	.word	0x00005780


	//   ....[57]....
        /*0234*/ 	.word	0x000057b0


	//   ....[58]....
        /*0238*/ 	.word	0x000057e0


	//   ....[59]....
        /*023c*/ 	.word	0x00005800


	//----- nvinfo : EIATTR_VRC_CTA_INIT_COUNT
	.align		4
.L_300:
        /*0240*/ 	.byte	0x02, 0x4a
	.zero		1
	.zero		1


	//----- nvinfo : EIATTR_EXIT_INSTR_OFFSETS
	.align		4
        /*0244*/ 	.byte	0x04, 0x1c
        /*0246*/ 	.short	(.L_302 - .L_301)


	//   ....[0]....
.L_301:
        /*0248*/ 	.word	0x00000030


	//   ....[1]....
        /*024c*/ 	.word	0x000064a0


	//   ....[2]....
        /*0250*/ 	.word	0x000064e0


	//----- nvinfo : EIATTR_MAX_THREADS
	.align		4
.L_302:
        /*0254*/ 	.byte	0x04, 0x05
        /*0256*/ 	.short	(.L_304 - .L_303)
.L_303:
        /*0258*/ 	.word	0x00000100
        /*025c*/ 	.word	0x00000001
        /*0260*/ 	.word	0x00000001


	//----- nvinfo : EIATTR_CRS_STACK_SIZE
	.align		4
.L_304:
        /*0264*/ 	.byte	0x04, 0x1e
        /*0266*/ 	.short	(.L_306 - .L_305)
.L_305:
        /*0268*/ 	.word	0x00000000


	//----- nvinfo : EIATTR_CBANK_PARAM_SIZE
	.align		4
.L_306:
        /*026c*/ 	.byte	0x03, 0x19
        /*026e*/ 	.short	0x001d


	//----- nvinfo : EIATTR_PARAM_CBANK
	.align		4
        /*0270*/ 	.byte	0x04, 0x0a
        /*0272*/ 	.short	(.L_308 - .L_307)
	.align		4
.L_307:
        /*0274*/ 	.word	index@(.nv.constant0._ZN6thrust24THRUST_300001_SM_1000_NS8cuda_cub4core6detail13_kernel_agentINS1_8__reduce11ReduceAgentINS0_12zip_iteratorIN4cuda3std3__45tupleIJNS0_10device_ptrIdEENS0_17counting_iteratorIlNS0_11use_defaultESF_SF_EEEEEEEPNSB_IJdlEEESJ_iNS1_9__extrema9arg_max_fIdl13AbsComparatorEEEEJSI_SK_iSO_EEEvDpT0_)
        /*0278*/ 	.short	0x0380
        /*027a*/ 	.short	0x001d


	//----- nvinfo : EIATTR_SW_WAR
	.align		4
.L_308:
        /*027c*/ 	.byte	0x04, 0x36
        /*027e*/ 	.short	(.L_310 - .L_309)
.L_309:
        /*0280*/ 	.word	0x00000008
.L_310:


//--------------------- .nv.info._Z20extractInverseKernelPKdPdi --------------------------
	.section	.nv.info._Z20extractInverseKernelPKdPdi,"",@"SHT_CUDA_INFO"
	.sectionflags	@""
	.align	4


	//----- nvinfo : EIATTR_CUDA_API_VERSION
	.align		4
        /*0000*/ 	.byte	0x04, 0x37
        /*0002*/ 	.short	(.L_312 - .L_311)
.L_311:
        /*0004*/ 	.word	0x00000082


	//----- nvinfo : EIATTR_KPARAM_INFO
	.align		4
.L_312:
        /*0008*/ 	.byte	0x04, 0x17
        /*000a*/ 	.short	(.L_314 - .L_313)
.L_313:
        /*000c*/ 	.word	0x00000000
        /*0010*/ 	.short	0x0002
        /*0012*/ 	.short	0x0010
        /*0014*/ 	.byte	0x00, 0xf0, 0x11, 0x00


	//----- nvinfo : EIATTR_KPARAM_INFO
	.align		4
.L_314:
        /*0018*/ 	.byte	0x04, 0x17
        /*001a*/ 	.short	(.L_316 - .L_315)
.L_315:
        /*001c*/ 	.word	0x00000000
        /*0020*/ 	.short	0x0001
        /*0022*/ 	.short	0x0008
        /*0024*/ 	.byte	0x00, 0xf5, 0x21, 0x00


	//----- nvinfo : EIATTR_KPARAM_INFO
	.align		4
.L_316:
        /*0028*/ 	.byte	0x04, 0x17
        /*002a*/ 	.short	(.L_318 - .L_317)
.L_317:
        /*002c*/ 	.word	0x00000000
        /*0030*/ 	.short	0x0000
        /*0032*/ 	.short	0x0000
        /*0034*/ 	.byte	0x00, 0xf5, 0x21, 0x00


	//----- nvinfo : EIATTR_SPARSE_MMA_MASK
	.align		4
.L_318:
        /*0038*/ 	.byte	0x03, 0x50
        /*003a*/ 	.short	0x0000


	//----- nvinfo : EIATTR_MAXREG_COUNT
	.align		4
        /*003c*/ 	.byte	0x03, 0x1b
        /*003e*/ 	.short	0x00ff


	//----- nvinfo : EIATTR_MERCURY_ISA_VERSION
	.align		4
        /*0040*/ 	.byte	0x03, 0x5f
        /*0042*/ 	.short	0x0101


	//----- nvinfo : EIATTR_VRC_CTA_INIT_COUNT
	.align		4
        /*0044*/ 	.byte	0x02, 0x4a
	.zero		1
	.zero		1


	//----- nvinfo : EIATTR_EXIT_INSTR_OFFSETS
	.align		4
        /*0048*/ 	.byte	0x04, 0x1c
        /*004a*/ 	.short	(.L_320 - .L_319)


	//   ....[0]....
.L_319:
        /*004c*/ 	.word	0x000000d0


	//   ....[1]....
        /*0050*/ 	.word	0x000007d0


	//----- nvinfo : EIATTR_CRS_STACK_SIZE
	.align		4
.L_320:
        /*0054*/ 	.byte	0x04, 0x1e
        /*0056*/ 	.short	(.L_322 - .L_321)
.L_321:
        /*0058*/ 	.word	0x00000000


	//----- nvinfo : EIATTR_CBANK_PARAM_SIZE
	.align		4
.L_322:
        /*005c*/ 	.byte	0x03, 0x19
        /*005e*/ 	.short	0x0014


	//----- nvinfo : EIATTR_PARAM_CBANK
	.align		4
        /*0060*/ 	.byte	0x04, 0x0a
        /*0062*/ 	.short	(.L_324 - .L_323)
	.align		4
.L_323:
        /*0064*/ 	.word	index@(.nv.constant0._Z20extractInverseKernelPKdPdi)
        /*0068*/ 	.short	0x0380
        /*006a*/ 	.short	0x0014


	//----- nvinfo : EIATTR_SW_WAR
	.align		4
.L_324:
        /*006c*/ 	.byte	0x04, 0x36
        /*006e*/ 	.short	(.L_326 - .L_325)
.L_325:
        /*0070*/ 	.word	0x00000008
.L_326:


//--------------------- .nv.info._Z15eliminateKernelPdiiii --------------------------
	.section	.nv.info._Z15eliminateKernelPdiiii,"",@"SHT_CUDA_INFO"
	.sectionflags	@""
	.align	4


	//----- nvinfo : EIATTR_CUDA_API_VERSION
	.align		4
        /*0000*/ 	.byte	0x04, 0x37
        /*0002*/ 	.short	(.L_328 - .L_327)
.L_327:
        /*0004*/ 	.word	0x00000082


	//----- nvinfo : EIATTR_KPARAM_INFO
	.align		4
.L_328:
        /*0008*/ 	.byte	0x04, 0x17
        /*000a*/ 	.short	(.L_330 - .L_329)
.L_329:
        /*000c*/ 	.word	0x00000000
        /*0010*/ 	.short	0x0004
        /*0012*/ 	.short	0x0014
        /*0014*/ 	.byte	0x00, 0xf0, 0x11, 0x00


	//----- nvinfo : EIATTR_KPARAM_INFO
	.align		4
.L_330:
        /*0018*/ 	.byte	0x04, 0x17
        /*001a*/ 	.short	(.L_332 - .L_331)
.L_331:
        /*001c*/ 	.word	0x00000000
        /*0020*/ 	.short	0x0003
        /*0022*/ 	.short	0x0010
        /*0024*/ 	.byte	0x00, 0xf0, 0x11, 0x00


	//----- nvinfo : EIATTR_KPARAM_INFO
	.align		4
.L_332:
        /*0028*/ 	.byte	0x04, 0x17
        /*002a*/ 	.short	(.L_334 - .L_333)
.L_333:
        /*002c*/ 	.word	0x00000000
        /*0030*/ 	.short	0x0002
        /*0032*/ 	.short	0x000c
        /*0034*/ 	.byte	0x00, 0xf0, 0x11, 0x00


	//----- nvinfo : EIATTR_KPARAM_INFO
	.align		4
.L_334:
        /*0038*/ 	.byte	0x04, 0x17
        /*003a*/ 	.short	(.L_336 - .L_335)
.L_335:
        /*003c*/ 	.word	0x00000000
        /*0040*/ 	.short	0x0001
        /*0042*/ 	.short	0x0008
        /*0044*/ 	.byte	0x00, 0xf0, 0x11, 0x00


	//----- nvinfo : EIATTR_KPARAM_INFO
	.align		4
.L_336:
        /*0048*/ 	.byte	0x04, 0x17
        /*004a*/ 	.short	(.L_338 - .L_337)
.L_337:
        /*004c*/ 	.word	0x00000000
        /*0050*/ 	.short	0x0000
        /*0052*/ 	.short	0x0000
        /*0054*/ 	.byte	0x00, 0xf5, 0x21, 0x00


	//----- nvinfo : EIATTR_SPARSE_MMA_MASK
	.align		4
.L_338:
        /*0058*/ 	.byte	0x03, 0x50
        /*005a*/ 	.short	0x0000


	//----- nvinfo : EIATTR_MAXREG_COUNT
	.align		4
        /*005c*/ 	.byte	0x03, 0x1b
        /*005e*/ 	.short	0x00ff


	//----- nvinfo : EIATTR_MERCURY_ISA_VERSION
	.align		4
        /*0060*/ 	.byte	0x03, 0x5f
        /*0062*/ 	.short	0x0101


	//----- nvinfo : EIATTR_VRC_CTA_INIT_COUNT
	.align		4
        /*0064*/ 	.byte	0x02, 0x4a
	.zero		1
	.zero		1


	//----- nvinfo : EIATTR_EXIT_INSTR_OFFSETS
	.align		4
        /*0068*/ 	.byte	0x04, 0x1c
        /*006a*/ 	.short	(.L_340 - .L_339)


	//   ....[0]....
.L_339:
        /*006c*/ 	.word	0x000000c0


	//   ....[1]....
        /*0070*/ 	.word	0x000008c0


	//----- nvinfo : EIATTR_CRS_STACK_SIZE
	.align		4
.L_340:
        /*0074*/ 	.byte	0x04, 0x1e
        /*0076*/ 	.short	(.L_342 - .L_341)
.L_341:
        /*0078*/ 	.word	0x00000000


	//----- nvinfo : EIATTR_CBANK_PARAM_SIZE
	.align		4
.L_342:
        /*007c*/ 	.byte	0x03, 0x19
        /*007e*/ 	.short	0x0018


	//----- nvinfo : EIATTR_PARAM_CBANK
	.align		4
        /*0080*/ 	.byte	0x04, 0x0a
        /*0082*/ 	.short	(.L_344 - .L_343)
	.align		4
.L_343:
        /*0084*/ 	.word	index@(.nv.constant0._Z15eliminateKernelPdiiii)
        /*0088*/ 	.short	0x0380
        /*008a*/ 	.short	0x0018


	//----- nvinfo : EIATTR_SW_WAR
	.align		4
.L_344:
        /*008c*/ 	.byte	0x04, 0x36
        /*008e*/ 	.short	(.L_346 - .L_345)
.L_345:
        /*0090*/ 	.word	0x00000008
.L_346:


//--------------------- .nv.info._Z15divideRowKernelPdiiiid --------------------------
	.section	.nv.info._Z15divideRowKernelPdiiiid,"",@"SHT_CUDA_INFO"
	.sectionflags	@""
	.align	4


	//----- nvinfo : EIATTR_CUDA_API_VERSION
	.align		4
        /*0000*/ 	.byte	0x04, 0x37
        /*0002*/ 	.short	(.L_348 - .L_347)
.L_347:
        /*0004*/ 	.word	0x00000082


	//----- nvinfo : EIATTR_KPARAM_INFO
	.align		4
.L_348:
        /*0008*/ 	.byte	0x04, 0x17
        /*000a*/ 	.short	(.L_350 - .L_349)
.L_349:
        /*000c*/ 	.word	0x00000000
        /*0010*/ 	.short	0x0005
        /*0012*/ 	.short	0x0018
        /*0014*/ 	.byte	0x00, 0xf0, 0x21, 0x00


	//----- nvinfo : EIATTR_KPARAM_INFO
	.align		4
.L_350:
        /*0018*/ 	.byte	0x04, 0x17
        /*001a*/ 	.short	(.L_352 - .L_351)
.L_351:
        /*001c*/ 	.word	0x00000000
        /*0020*/ 	.short	0x0004
        /*0022*/ 	.short	0x0014
        /*0024*/ 	.byte	0x00, 0xf0, 0x11, 0x00


	//----- nvinfo : EIATTR_KPARAM_INFO
	.align		4
.L_352:
        /*0028*/ 	.byte	0x04, 0x17
        /*002a*/ 	.short	(.L_354 - .L_353)
.L_353:
        /*002c*/ 	.word	0x00000000
        /*0030*/ 	.short	0x0003
        /*0032*/ 	.short	0x0010
        /*0034*/ 	.byte	0x00, 0xf0, 0x11, 0x00


	//----- nvinfo : EIATTR_KPARAM_INFO
	.align		4
.L_354:
        /*0038*/ 	.byte	0x04, 0x17
        /*003a*/ 	.short	(.L_356 - .L_355)
.L_355:
        /*003c*/ 	.word	0x00000000
        /*0040*/ 	.short	0x0002
        /*0042*/ 	.short	0x000c
        /*0044*/ 	.byte	0x00, 0xf0, 0x11, 0x00


	//----- nvinfo : EIATTR_KPARAM_INFO
	.align		4
.L_356:
        /*0048*/ 	.byte	0x04, 0x17
        /*004a*/ 	.short	(.L_358 - .L_357)
.L_357:
        /*004c*/ 	.word	0x00000000
        /*0050*/ 	.short	0x0001
        /*0052*/ 	.short	0x0008
        /*0054*/ 	.byte	0x00, 0xf0, 0x11, 0x00


	//----- nvinfo : EIATTR_KPARAM_INFO
	.align		4
.L_358:
        /*0058*/ 	.byte	0x04, 0x17
        /*005a*/ 	.short	(.L_360 - .L_359)
.L_359:
        /*005c*/ 	.word	0x00000000
        /*0060*/ 	.short	0x0000
        /*0062*/ 	.short	0x0000
        /*0064*/ 	.byte	0x00, 0xf5, 0x21, 0x00


	//----- nvinfo : EIATTR_SPARSE_MMA_MASK
	.align		4
.L_360:
        /*0068*/ 	.byte	0x03, 0x50
        /*006a*/ 	.short	0x0000


	//----- nvinfo : EIATTR_MAXREG_COUNT
	.align		4
        /*006c*/ 	.byte	0x03, 0x1b
        /*006e*/ 	.short	0x00ff


	//----- nvinfo : EIATTR_MERCURY_ISA_VERSION
	.align		4
        /*0070*/ 	.byte	0x03, 0x5f
        /*0072*/ 	.short	0x0101


	//----- nvinfo : EIATTR_VRC_CTA_INIT_COUNT
	.align		4
        /*0074*/ 	.byte	0x02, 0x4a
	.zero		1
	.zero		1


	//----- nvinfo : EIATTR_EXIT_INSTR_OFFSETS
	.align		4
        /*0078*/ 	.byte	0x04, 0x1c
        /*007a*/ 	.short	(.L_362 - .L_361)


	//   ....[0]....
.L_361:
        /*007c*/ 	.word	0x000000b0


	//   ....[1]....
        /*0080*/ 	.word	0x00000590


	//   ....[2]....
        /*0084*/ 	.word	0x00000c00


	//----- nvinfo : EIATTR_CRS_STACK_SIZE
	.align		4
.L_362:
        /*0088*/ 	.byte	0x04, 0x1e
        /*008a*/ 	.short	(.L_364 - .L_363)
.L_363:
        /*008c*/ 	.word	0x00000000


	//----- nvinfo : EIATTR_CBANK_PARAM_SIZE
	.align		4
.L_364:
        /*0090*/ 	.byte	0x03, 0x19
        /*0092*/ 	.short	0x0020


	//----- nvinfo : EIATTR_PARAM_CBANK
	.align		4
        /*0094*/ 	.byte	0x04, 0x0a
        /*0096*/ 	.short	(.L_366 - .L_365)
	.align		4
.L_365:
        /*0098*/ 	.word	index@(.nv.constant0._Z15divideRowKernelPdiiiid)
        /*009c*/ 	.short	0x0380
        /*009e*/ 	.short	0x0020


	//----- nvinfo : EIATTR_SW_WAR
	.align		4
.L_366:
        /*00a0*/ 	.byte	0x04, 0x36
        /*00a2*/ 	.short	(.L_368 - .L_367)
.L_367:
        /*00a4*/ 	.word	0x00000008
.L_368:


//--------------------- .nv.info._Z14swapRowsKernelPdiiii --------------------------
	.section	.nv.info._Z14swapRowsKernelPdiiii,"",@"SHT_CUDA_INFO"
	.sectionflags	@""
	.align	4


	//----- nvinfo : EIATTR_CUDA_API_VERSION
	.align		4
        /*0000*/ 	.byte	0x04, 0x37
        /*0002*/ 	.short	(.L_370 - .L_369)
.L_369:
        /*0004*/ 	.word	0x00000082


	//----- nvinfo : EIATTR_KPARAM_INFO
	.align		4
.L_370:
        /*0008*/ 	.byte	0x04, 0x17
        /*000a*/ 	.short	(.L_372 - .L_371)
.L_371:
        /*000c*/ 	.word	0x00000000
        /*0010*/ 	.short	0x0004
        /*0012*/ 	.short	0x0014
        /*0014*/ 	.byte	0x00, 0xf0, 0x11, 0x00


	//----- nvinfo : EIATTR_KPARAM_INFO
	.align		4
.L_372:
        /*0018*/ 	.byte	0x04, 0x17
        /*001a*/ 	.short	(.L_374 - .L_373)
.L_373:
        /*001c*/ 	.word	0x00000000
        /*0020*/ 	.short	0x0003
        /*0022*/ 	.short	0x0010
        /*0024*/ 	.byte	0x00, 0xf0, 0x11, 0x00


	//----- nvinfo : EIATTR_KPARAM_INFO
	.align		4
.L_374:
        /*0028*/ 	.byte	0x04, 0x17
        /*002a*/ 	.short	(.L_376 - .L_375)
.L_375:
        /*002c*/ 	.word	0x00000000
        /*0030*/ 	.short	0x0002
        /*0032*/ 	.short	0x000c
        /*0034*/ 	.byte	0x00, 0xf0, 0x11, 0x00


	//----- nvinfo : EIATTR_KPARAM_INFO
	.align		4
.L_376:
        /*0038*/ 	.byte	0x04, 0x17
        /*003a*/ 	.short	(.L_378 - .L_377)
.L_377:
        /*003c*/ 	.word	0x00000000
        /*0040*/ 	.short	0x0001
        /*0042*/ 	.short	0x0008
        /*0044*/ 	.byte	0x00, 0xf0, 0x11, 0x00


	//----- nvinfo : EIATTR_KPARAM_INFO
	.align		4
.L_378:
        /*0048*/ 	.byte	0x04, 0x17
        /*004a*/ 	.short	(.L_380 - .L_379)
.L_379:
        /*004c*/ 	.word	0x00000000
        /*0050*/ 	.short	0x0000
        /*0052*/ 	.short	0x0000
        /*0054*/ 	.byte	0x00, 0xf5, 0x21, 0x00


	//----- nvinfo : EIATTR_SPARSE_MMA_MASK
	.align		4
.L_380:
        /*0058*/ 	.byte	0x03, 0x50
        /*005a*/ 	.short	0x0000


	//----- nvinfo : EIATTR_MAXREG_COUNT
	.align		4
        /*005c*/ 	.byte	0x03, 0x1b
        /*005e*/ 	.short	0x00ff


	//----- nvinfo : EIATTR_MERCURY_ISA_VERSION
	.align		4
        /*0060*/ 	.byte	0x03, 0x5f
        /*0062*/ 	.short	0x0101


	//----- nvinfo : EIATTR_VRC_CTA_INIT_COUNT
	.align		4
        /*0064*/ 	.byte	0x02, 0x4a
	.zero		1
	.zero		1


	//----- nvinfo : EIATTR_EXIT_INSTR_OFFSETS
	.align		4
        /*0068*/ 	.byte	0x04, 0x1c
        /*006a*/ 	.short	(.L_382 - .L_381)


	//   ....[0]....
.L_381:
        /*006c*/ 	.word	0x00000090


	//   ....[1]....
        /*0070*/ 	.word	0x00000400


	//   ....[2]....
        /*0074*/ 	.word	0x00000670


	//----- nvinfo : EIATTR_CRS_STACK_SIZE
	.align		4
.L_382:
        /*0078*/ 	.byte	0x04, 0x1e
        /*007a*/ 	.short	(.L_384 - .L_383)
.L_383:
        /*007c*/ 	.word	0x00000000


	//----- nvinfo : EIATTR_CBANK_PARAM_SIZE
	.align		4
.L_384:
        /*0080*/ 	.byte	0x03, 0x19
        /*0082*/ 	.short	0x0018


	//----- nvinfo : EIATTR_PARAM_CBANK
	.align		4
        /*0084*/ 	.byte	0x04, 0x0a
        /*0086*/ 	.short	(.L_386 - .L_385)
	.align		4
.L_385:
        /*0088*/ 	.word	index@(.nv.constant0._Z14swapRowsKernelPdiiii)
        /*008c*/ 	.short	0x0380
        /*008e*/ 	.short	0x0018


	//----- nvinfo : EIATTR_SW_WAR
	.align		4
.L_386:
        /*0090*/ 	.byte	0x04, 0x36
        /*0092*/ 	.short	(.L_388 - .L_387)
.L_387:
        /*0094*/ 	.word	0x00000008
.L_388:


//--------------------- .nv.callgraph             --------------------------
	.section	.nv.callgraph,"",@"SHT_CUDA_CALLGRAPH"
	.align	4
	.sectionentsize	8
	.align		4
        /*0000*/ 	.word	0x00000000
	.align		4
        /*0004*/ 	.word	0xffffffff
	.align		4
        /*0008*/ 	.word	0x00000000
	.align		4
        /*000c*/ 	.word	0xfffffffe
	.align		4
        /*0010*/ 	.word	0x00000000
	.align		4
        /*0014*/ 	.word	0xfffffffd
	.align		4
        /*0018*/ 	.word	0x00000000
	.align		4
        /*001c*/ 	.word	0xfffffffc


//--------------------- .nv.constant4             --------------------------
	.section	.nv.constant4,"a",@progbits
	.align	8
	.align		8
.nv.constant4:
        /*0000*/ 	.dword	_ZN34_INTERNAL_44ac5b6d_4_k_cu_d4331cf34cuda3std3__45__cpo5beginE
	.align		8
        /*0008*/ 	.dword	_ZN34_INTERNAL_44ac5b6d_4_k_cu_d4331cf34cuda3std3__45__cpo3endE
	.align		8
        /*0010*/ 	.dword	_ZN34_INTERNAL_44ac5b6d_4_k_cu_d4331cf34cuda3std3__45__cpo6cbeginE
	.align		8
        /*0018*/ 	.dword	_ZN34_INTERNAL_44ac5b6d_4_k_cu_d4331cf34cuda3std3__45__cpo4cendE
	.align		8
        /*0020*/ 	.dword	_ZN34_INTERNAL_44ac5b6d_4_k_cu_d4331cf34cuda3std3__45__cpo6rbeginE
	.align		8
        /*0028*/ 	.dword	_ZN34_INTERNAL_44ac5b6d_4_k_cu_d4331cf34cuda3std3__45__cpo4rendE
	.align		8
        /*0030*/ 	.dword	_ZN34_INTERNAL_44ac5b6d_4_k_cu_d4331cf34cuda3std3__45__cpo7crbeginE
	.align		8
        /*0038*/ 	.dword	_ZN34_INTERNAL_44ac5b6d_4_k_cu_d4331cf34cuda3std3__45__cpo5crendE
	.align		8
        /*0040*/ 	.dword	_ZN34_INTERNAL_44ac5b6d_4_k_cu_d4331cf34cuda3std3__436_GLOBAL__N__44ac5b6d_4_k_cu_d4331cf36ignoreE
	.align		8
        /*0048*/ 	.dword	_ZN34_INTERNAL_44ac5b6d_4_k_cu_d4331cf34cuda3std3__419piecewise_constructE
	.align		8
        /*0050*/ 	.dword	_ZN34_INTERNAL_44ac5b6d_4_k_cu_d4331cf34cuda3std3__48in_placeE
	.align		8
        /*0058*/ 	.dword	_ZN34_INTERNAL_44ac5b6d_4_k_cu_d4331cf34cuda3std3__420unreachable_sentinelE
	.align		8
        /*0060*/ 	.dword	_ZN34_INTERNAL_44ac5b6d_4_k_cu_d4331cf34cuda3std3__47nulloptE
	.align		8
        /*0068*/ 	.dword	_ZN34_INTERNAL_44ac5b6d_4_k_cu_d4331cf34cuda3std3__48unexpectE
	.align		8
        /*0070*/ 	.dword	_ZN34_INTERNAL_44ac5b6d_4_k_cu_d4331cf34cuda3std6ranges3__45__cpo4swapE
	.align		8
        /*0078*/ 	.dword	_ZN34_INTERNAL_44ac5b6d_4_k_cu_d4331cf34cuda3std6ranges3__45__cpo9iter_moveE
	.align		8
        /*0080*/ 	.dword	_ZN34_INTERNAL_44ac5b6d_4_k_cu_d4331cf34cuda3std6ranges3__45__cpo5beginE
	.align		8
        /*0088*/ 	.dword	_ZN34_INTERNAL_44ac5b6d_4_k_cu_d4331cf34cuda3std6ranges3__45__cpo3endE
	.align		8
        /*0090*/ 	.dword	_ZN34_INTERNAL_44ac5b6d_4_k_cu_d4331cf34cuda3std6ranges3__45__cpo6cbeginE
	.align		8
        /*0098*/ 	.dword	_ZN34_INTERNAL_44ac5b6d_4_k_cu_d4331cf34cuda3std6ranges3__45__cpo4cendE
	.align		8
        /*00a0*/ 	.dword	_ZN34_INTERNAL_44ac5b6d_4_k_cu_d4331cf34cuda3std6ranges3__45__cpo7advanceE
	.align		8
        /*00a8*/ 	.dword	_ZN34_INTERNAL_44ac5b6d_4_k_cu_d4331cf34cuda3std6ranges3__45__cpo9iter_swapE
	.align		8
        /*00b0*/ 	.dword	_ZN34_INTERNAL_44ac5b6d_4_k_cu_d4331cf34cuda3std6ranges3__45__cpo4nextE
	.align		8
        /*00b8*/ 	.dword	_ZN34_INTERNAL_44ac5b6d_4_k_cu_d4331cf34cuda3std6ranges3__45__cpo4prevE
	.align		8
        /*00c0*/ 	.dword	_ZN34_INTERNAL_44ac5b6d_4_k_cu_d4331cf34cuda3std6ranges3__45__cpo4dataE
	.align		8
        /*00c8*/ 	.dword	_ZN34_INTERNAL_44ac5b6d_4_k_cu_d4331cf34cuda3std6ranges3__45__cpo5cdataE
	.align		8
        /*00d0*/ 	.dword	_ZN34_INTERNAL_44ac5b6d_4_k_cu_d4331cf34cuda3std6ranges3__45__cpo4sizeE
	.align		8
        /*00d8*/ 	.dword	_ZN34_INTERNAL_44ac5b6d_4_k_cu_d4331cf34cuda3std6ranges3__45__cpo5ssizeE
	.align		8
        /*00e0*/ 	.dword	_ZN34_INTERNAL_44ac5b6d_4_k_cu_d4331cf34cuda3std6ranges3__45__cpo8distanceE
	.align		8
        /*00e8*/ 	.dword	_ZN34_INTERNAL_44ac5b6d_4_k_cu_d4331cf36thrust24THRUST_300001_SM_1000_NS8cuda_cub3parE
	.align		8
        /*00f0*/ 	.dword	_ZN34_INTERNAL_44ac5b6d_4_k_cu_d4331cf36thrust24THRUST_300001_SM_1000_NS8cuda_cub10par_nosyncE
	.align		8
        /*00f8*/ 	.dword	_ZN34_INTERNAL_44ac5b6d_4_k_cu_d4331cf36thrust24THRUST_300001_SM_1000_NS6system6detail10sequential3seqE
	.align		8
        /*0100*/ 	.dword	_ZN34_INTERNAL_44ac5b6d_4_k_cu_d4331cf36thrust24THRUST_300001_SM_1000_NS6system3cpp3parE
	.align		8
        /*0108*/ 	.dword	_ZN34_INTERNAL_44ac5b6d_4_k_cu_d4331cf36thrust24THRUST_300001_SM_1000_NS12placeholders2_1E
	.align		8
        /*0110*/ 	.dword	_ZN34_INTERNAL_44ac5b6d_4_k_cu_d4331cf36thrust24THRUST_300001_SM_1000_NS12placeholders2_2E
	.align		8
        /*0118*/ 	.dword	_ZN34_INTERNAL_44ac5b6d_4_k_cu_d4331cf36thrust24THRUST_300001_SM_1000_NS12placeholders2_3E
	.align		8
        /*0120*/ 	.dword	_ZN34_INTERNAL_44ac5b6d_4_k_cu_d4331cf36thrust24THRUST_300001_SM_1000_NS12placeholders2_4E
	.align		8
        /*0128*/ 	.dword	_ZN34_INTERNAL_44ac5b6d_4_k_cu_d4331cf36thrust24THRUST_300001_SM_1000_NS12placeholders2_5E
	.align		8
        /*0130*/ 	.dword	_ZN34_INTERNAL_44ac5b6d_4_k_cu_d4331cf36thrust24THRUST_300001_SM_1000_NS12placeholders2_6E
	.align		8
        /*0138*/ 	.dword	_ZN34_INTERNAL_44ac5b6d_4_k_cu_d4331cf36thrust24THRUST_300001_SM_1000_NS12placeholders2_7E
	.align		8
        /*0140*/ 	.dword	_ZN34_INTERNAL_44ac5b6d_4_k_cu_d4331cf36thrust24THRUST_300001_SM_1000_NS12placeholders2_8E
	.align		8
        /*0148*/ 	.dword	_ZN34_INTERNAL_44ac5b6d_4_k_cu_d4331cf36thrust24THRUST_300001_SM_1000_NS12placeholders2_9E
	.align		8
        /*0150*/ 	.dword	_ZN34_INTERNAL_44ac5b6d_4_k_cu_d4331cf36thrust24THRUST_300001_SM_1000_NS12placeholders3_10E
	.align		8
        /*0158*/ 	.dword	_ZN34_INTERNAL_44ac5b6d_4_k_cu_d4331cf36thrust24THRUST_300001_SM_1000_NS3seqE
	.align		8
        /*0160*/ 	.dword	_ZN34_INTERNAL_44ac5b6d_4_k_cu_d4331cf36thrust24THRUST_300001_SM_1000_NS6deviceE


//--------------------- .text._ZN3cub18CUB_300001_SM_10006detail11EmptyKernelIvEEvv --------------------------
	.section	.text._ZN3cub18CUB_300001_SM_10006detail11EmptyKernelIvEEvv,"ax",@progbits
	.align	128
        .global         _ZN3cub18CUB_300001_SM_10006detail11EmptyKernelIvEEvv
        .type           _ZN3cub18CUB_300001_SM_10006detail11EmptyKernelIvEEvv,@function
        .size           _ZN3cub18CUB_300001_SM_10006detail11EmptyKernelIvEEvv,(.L_x_738 - _ZN3cub18CUB_300001_SM_10006detail11EmptyKernelIvEEvv)
        .other          _ZN3cub18CUB_300001_SM_10006detail11EmptyKernelIvEEvv,@"STO_CUDA_ENTRY STV_DEFAULT"
_ZN3cub18CUB_300001_SM_10006detail11EmptyKernelIvEEvv:
.text._ZN3cub18CUB_300001_SM_10006detail11EmptyKernelIvEEvv:
[----:B------:R-:W-:Y:S01]  /*0000*/  LDC R1, c[0x0][0x37c] ;  /* 0x0000df00ff017b82 */ /* 0x000fe20000000800 */
[----:B------:R-:W-:Y:S05]  /*0010*/  EXIT ;  /* 0x000000000000794d */ /* 0x000fea0003800000 */
.L_x_0:
[----:B------:R-:W-:-:S00]  /*0020*/  BRA `(.L_x_0) ;  /* 0xfffffffc00fc7947 */ /* 0x000fc0000383ffff */
[----:B------:R-:W-:-:S00]  /*0030*/  NOP ;  /* 0x0000000000007918 */ /* 0x000fc00000000000 */
        /* <DEDUP_REMOVED lines=12> */
.L_x_738:


//--------------------- .text._ZN6thrust24THRUST_300001_SM_1000_NS8cuda_cub4core6detail13_kernel_agentINS1_8__reduce11ReduceAgentIPN4cuda3std3__45tupleIJdlEEESC_SB_lNS1_9__extrema9arg_max_fIdl13AbsComparatorEEEEJSC_SC_iSG_EEEvDpT0_ --------------------------
	.section	.text._ZN6thrust24THRUST_300001_SM_1000_NS8cuda_cub4core6detail13_kernel_agentINS1_8__reduce11ReduceAgentIPN4cuda3std3__45tupleIJdlEEESC_SB_lNS1_9__extrema9arg_max_fIdl13AbsComparatorEEEEJSC_SC_iSG_EEEvDpT0_,"ax",@progbits
	.align	128
        .global         _ZN6thrust24THRUST_300001_SM_1000_NS8cuda_cub4core6detail13_kernel_agentINS1_8__reduce11ReduceAgentIPN4cuda3std3__45tupleIJdlEEESC_SB_lNS1_9__extrema9arg_max_fIdl13AbsComparatorEEEEJSC_SC_iSG_EEEvDpT0_
        .type           _ZN6thrust24THRUST_300001_SM_1000_NS8cuda_cub4core6detail13_kernel_agentINS1_8__reduce11ReduceAgentIPN4cuda3std3__45tupleIJdlEEESC_SB_lNS1_9__extrema9arg_max_fIdl13AbsComparatorEEEEJSC_SC_iSG_EEEvDpT0_,@function
        .size           _ZN6thrust24THRUST_300001_SM_1000_NS8cuda_cub4core6detail13_kernel_agentINS1_8__reduce11ReduceAgentIPN4cuda3std3__45tupleIJdlEEESC_SB_lNS1_9__extrema9arg_max_fIdl13AbsComparatorEEEEJSC_SC_iSG_EEEvDpT0_,(.L_x_739 - _ZN6thrust24THRUST_300001_SM_1000_NS8cuda_cub4core6detail13_kernel_agentINS1_8__reduce11ReduceAgentIPN4cuda3std3__45tupleIJdlEEESC_SB_lNS1_9__extrema9arg_max_fIdl13AbsComparatorEEEEJSC_SC_iSG_EEEvDpT0_)
        .other          _ZN6thrust24THRUST_300001_SM_1000_NS8cuda_cub4core6detail13_kernel_agentINS1_8__reduce11ReduceAgentIPN4cuda3std3__45tupleIJdlEEESC_SB_lNS1_9__extrema9arg_max_fIdl13AbsComparatorEEEEJSC_SC_iSG_EEEvDpT0_,@"STO_CUDA_ENTRY STV_DEFAULT"
_ZN6thrust24THRUST_300001_SM_1000_NS8cuda_cub4core6detail13_kernel_agentINS1_8__reduce11ReduceAgentIPN4cuda3std3__45tupleIJdlEEESC_SB_lNS1_9__extrema9arg_max_fIdl13AbsComparatorEEEEJSC_SC_iSG_EEEvDpT0_:
.text._ZN6thrust24THRUST_300001_SM_1000_NS8cuda_cub4core6detail13_kernel_agentINS1_8__reduce11ReduceAgentIPN4cuda3std3__45tupleIJdlEEESC_SB_lNS1_9__extrema9arg_max_fIdl13AbsComparatorEEEEJSC_SC_iSG_EEEvDpT0_:
[----:B------:R-:W-:Y:S01]  /*0000*/  LDC R1, c[0x0][0x37c] ;  /* 0x0000df00ff017b82 */ /* 0x000fe20000000800 */
[----:B------:R-:W0:Y:S02]  /*0010*/  LDCU UR8, c[0x0][0x390] ;  /* 0x00007200ff0877ac */ /* 0x000e240008000800 */
[----:B0-----:R-:W-:-:S13]  /*0020*/  ISETP.NE.AND P0, PT, RZ, UR8, PT ;  /* 0x00000008ff007c0c */ /* 0x001fda000bf05270 */
[----:B------:R-:W-:Y:S05]  /*0030*/  @!P0 EXIT ;  /* 0x000000000000894d */ /* 0x000fea0003800000 */
[----:B------:R-:W-:Y:S01]  /*0040*/  UISETP.GT.AND UP0, UPT, UR8, 0x4ff, UPT ;  /* 0x000004ff0800788c */ /* 0x000fe2000bf04270 */
[----:B------:R-:W-:Y:S01]  /*0050*/  BSSY.RECONVERGENT B0, `(.L_x_1) ;  /* 0x00006c1000007945 */ /* 0x000fe20003800200 */
[----:B------:R-:W0:Y:S07]  /*0060*/  LDCU.64 UR10, c[0x0][0x358] ;  /* 0x00006b00ff0a77ac */ /* 0x000e2e0008000a00 */
[----:B------:R-:W-:Y:S05]  /*0070*/  BRA.U UP0, `(.L_x_2) ;  /* 0x0000003900807547 */ /* 0x000fea000b800000 */
[----:B------:R-:W1:Y:S01]  /*0080*/  S2R R0, SR_TID.X ;  /* 0x0000000000007919 */ /* 0x000e620000002100 */
[----:B------:R-:W2:Y:S01]  /*0090*/  LDCU UR4, c[0x0][0x390] ;  /* 0x00007200ff0477ac */ /* 0x000ea20008000800 */
[----:B------:R-:W-:Y:S01]  /*00a0*/  BSSY.RECONVERGENT B1, `(.L_x_3) ;  /* 0x000000b000017945 */ /* 0x000fe20003800200 */
[----:B------:R-:W-:Y:S02]  /*00b0*/  CS2R R14, SRZ ;  /* 0x00000000000e7805 */ /* 0x000fe4000001ff00 */
[----:B------:R-:W-:Y:S02]  /*00c0*/  CS2R R12, SRZ ;  /* 0x00000000000c7805 */ /* 0x000fe4000001ff00 */
[----:B-1----:R-:W-:Y:S01]  /*00d0*/  ISETP.GE.AND P0, PT, R0, UR8, PT ;  /* 0x0000000800007c0c */ /* 0x002fe2000bf06270 */
[----:B------:R-:W-:-:S12]  /*00e0*/  IMAD.MOV.U32 R19, RZ, RZ, R0 ;  /* 0x000000ffff137224 */ /* 0x000fd800078e0000 */
[----:B--2---:R-:W-:Y:S05]  /*00f0*/  @P0 BRA `(.L_x_4) ;  /* 0x0000000000140947 */ /* 0x004fea0003800000 */
[----:B------:R-:W1:Y:S02]  /*0100*/  LDC.64 R2, c[0x0][0x380] ;  /* 0x0000e000ff027b82 */ /* 0x000e640000000a00 */
[----:B-1----:R-:W-:-:S05]  /*0110*/  IMAD.WIDE.U32 R2, R0, 0x10, R2 ;  /* 0x0000001000027825 */ /* 0x002fca00078e0002 */
[----:B0-----:R1:W5:Y:S04]  /*0120*/  LDG.E.64.CONSTANT R14, desc[UR10][R2.64] ;  /* 0x0000000a020e7981 */ /* 0x001368000c1e9b00 */
[----:B------:R1:W5:Y:S01]  /*0130*/  LDG.E.64.CONSTANT R12, desc[UR10][R2.64+0x8] ;  /* 0x0000080a020c7981 */ /* 0x000362000c1e9b00 */
[----:B------:R-:W-:-:S07]  /*0140*/  VIADD R19, R0, 0x100 ;  /* 0x0000010000137836 */ /* 0x000fce0000000000 */
.L_x_4:
[----:B0-----:R-:W-:Y:S05]  /*0150*/  BSYNC.RECONVERGENT B1 ;  /* 0x0000000000017941 */ /* 0x001fea0003800200 */
.L_x_3:
[----:B------:R-:W-:Y:S01]  /*0160*/  ISETP.GE.AND P0, PT, R19, UR8, PT ;  /* 0x0000000813007c0c */ /* 0x000fe2000bf06270 */
[----:B------:R-:W-:-:S12]  /*0170*/  BSSY.RECONVERGENT B1, `(.L_x_5) ;  /* 0x0000099000017945 */ /* 0x000fd80003800200 */
[----:B------:R-:W-:Y:S05]  /*0180*/  @P0 BRA `(.L_x_6) ;  /* 0x00000008005c0947 */ /* 0x000fea0003800000 */
[----:B------:R-:W-:Y:S01]  /*0190*/  LOP3.LUT R4, RZ, R19, RZ, 0x33, !PT ;  /* 0x00000013ff047212 */ /* 0x000fe200078e33ff */
[----:B------:R-:W-:Y:S04]  /*01a0*/  BSSY.RECONVERGENT B2, `(.L_x_7) ;  /* 0x000002e000027945 */ /* 0x000fe80003800200 */
[----:B------:R-:W-:-:S05]  /*01b0*/  VIADD R4, R4, UR8 ;  /* 0x0000000804047c36 */ /* 0x000fca0008000000 */
[----:B-1----:R-:W-:-:S04]  /*01c0*/  LOP3.LUT R2, R4, 0x300, RZ, 0xc0, !PT ;  /* 0x0000030004027812 */ /* 0x002fc800078ec0ff */
[----:B------:R-:W-:-:S13]  /*01d0*/  ISETP.NE.AND P0, PT, R2, 0x300, PT ;  /* 0x000003000200780c */ /* 0x000fda0003f05270 */
[----:B------:R-:W-:Y:S05]  /*01e0*/  @!P0 BRA `(.L_x_8) ;  /* 0x0000000000a48947 */ /* 0x000fea0003800000 */
[----:B------:R-:W0:Y:S01]  /*01f0*/  LDC.64 R2, c[0x0][0x380] ;  /* 0x0000e000ff027b82 */ /* 0x000e220000000a00 */
[----:B------:R-:W-:-:S04]  /*0200*/  LEA.HI R5, R4, 0x1, RZ, 0x18 ;  /* 0x0000000104057811 */ /* 0x000fc800078fc0ff */
[----:B------:R-:W-:-:S05]  /*0210*/  LOP3.LUT R5, R5, 0x3, RZ, 0xc0, !PT ;  /* 0x0000000305057812 */ /* 0x000fca00078ec0ff */
[----:B------:R-:W-:Y:S02]  /*0220*/  IMAD.MOV R5, RZ, RZ, -R5 ;  /* 0x000000ffff057224 */ /* 0x000fe400078e0a05 */
[----:B0-----:R-:W-:-:S04]  /*0230*/  IMAD.WIDE.U32 R2, R19, 0x10, R2 ;  /* 0x0000001013027825 */ /* 0x001fc800078e0002 */
[----:B------:R-:W-:-:S07]  /*0240*/  IMAD.MOV.U32 R16, RZ, RZ, R2 ;  /* 0x000000ffff107224 */ /* 0x000fce00078e0002 */
.L_x_11:
[----:B------:R-:W-:-:S05]  /*0250*/  IMAD.MOV.U32 R2, RZ, RZ, R16 ;  /* 0x000000ffff027224 */ /* 0x000fca00078e0010 */
[----:B------:R-:W2:Y:S04]  /*0260*/  LDG.E.64.CONSTANT R8, desc[UR10][R2.64] ;  /* 0x0000000a02087981 */ /* 0x000ea8000c1e9b00 */
[----:B------:R-:W3:Y:S01]  /*0270*/  LDG.E.64.CONSTANT R10, desc[UR10][R2.64+0x8] ;  /* 0x0000080a020a7981 */ /* 0x000ee2000c1e9b00 */
[----:B------:R-:W-:Y:S01]  /*0280*/  VIADD R5, R5, 0x1 ;  /* 0x0000000105057836 */ /* 0x000fe20000000000 */
[----:B------:R-:W-:Y:S01]  /*0290*/  BSSY.RECONVERGENT B3, `(.L_x_9) ;  /* 0x000001b000037945 */ /* 0x000fe20003800200 */
[----:B-----5:R-:W-:Y:S01]  /*02a0*/  IMAD.MOV.U32 R21, RZ, RZ, R13 ;  /* 0x000000ffff157224 */ /* 0x020fe200078e000d */
[----:B------:R-:W-:Y:S01]  /*02b0*/  IADD3 R16, P3, PT, R2, 0x1000, RZ ;  /* 0x0000100002107810 */ /* 0x000fe20007f7e0ff */
[----:B------:R-:W-:Y:S01]  /*02c0*/  IMAD.MOV.U32 R17, RZ, RZ, R12 ;  /* 0x000000ffff117224 */ /* 0x000fe200078e000c */
[----:B------:R-:W-:Y:S01]  /*02d0*/  ISETP.NE.AND P2, PT, R5, RZ, PT ;  /* 0x000000ff0500720c */ /* 0x000fe20003f45270 */
[----:B------:R-:W-:-:S02]  /*02e0*/  IMAD.MOV.U32 R6, RZ, RZ, R14 ;  /* 0x000000ffff067224 */ /* 0x000fc400078e000e */
[----:B------:R-:W-:Y:S01]  /*02f0*/  IMAD.MOV.U32 R7, RZ, RZ, R15 ;  /* 0x000000ffff077224 */ /* 0x000fe200078e000f */
[----:B--2---:R-:W-:Y:S01]  /*0300*/  DSETP.GEU.AND P0, PT, |R14|, |R8|, PT ;  /* 0x400000080e00722a */ /* 0x004fe20003f0e200 */
[----:B------:R-:W-:Y:S02]  /*0310*/  IMAD.MOV.U32 R14, RZ, RZ, R8 ;  /* 0x000000ffff0e7224 */ /* 0x000fe400078e0008 */
[----:B---3--:R-:W-:Y:S02]  /*0320*/  IMAD.MOV.U32 R12, RZ, RZ, R10 ;  /* 0x000000ffff0c7224 */ /* 0x008fe400078e000a */
[----:B------:R-:W-:Y:S02]  /*0330*/  IMAD.MOV.U32 R13, RZ, RZ, R11 ;  /* 0x000000ffff0d7224 */ /* 0x000fe400078e000b */
[----:B------:R-:W-:-:S07]  /*0340*/  IMAD.MOV.U32 R15, RZ, RZ, R9 ;  /* 0x000000ffff0f7224 */ /* 0x000fce00078e0009 */
[----:B------:R-:W-:Y:S05]  /*0350*/  @!P0 BRA `(.L_x_10) ;  /* 0x0000000000388947 */ /* 0x000fea0003800000 */
[----:B------:R-:W-:Y:S01]  /*0360*/  DSETP.GEU.AND P0, PT, |R8|, |R6|, PT ;  /* 0x400000060800722a */ /* 0x000fe20003f0e200 */
[----:B------:R-:W-:Y:S02]  /*0370*/  IMAD.MOV.U32 R14, RZ, RZ, R6 ;  /* 0x000000ffff0e7224 */ /* 0x000fe400078e0006 */
[----:B------:R-:W-:Y:S02]  /*0380*/  IMAD.MOV.U32 R15, RZ, RZ, R7 ;  /* 0x000000ffff0f7224 */ /* 0x000fe400078e0007 */
[----:B------:R-:W-:Y:S02]  /*0390*/  IMAD.MOV.U32 R12, RZ, RZ, R17 ;  /* 0x000000ffff0c7224 */ /* 0x000fe400078e0011 */
[----:B------:R-:W-:-:S07]  /*03a0*/  IMAD.MOV.U32 R13, RZ, RZ, R21 ;  /* 0x000000ffff0d7224 */ /* 0x000fce00078e0015 */
[----:B------:R-:W-:Y:S05]  /*03b0*/  @!P0 BRA `(.L_x_10) ;  /* 0x0000000000208947 */ /* 0x000fea0003800000 */
[CC--:B------:R-:W-:Y:S02]  /*03c0*/  ISETP.GE.U32.AND P1, PT, R17.reuse, R10.reuse, PT ;  /* 0x0000000a1100720c */ /* 0x0c0fe40003f26070 */
[----:B------:R-:W-:Y:S02]  /*03d0*/  ISETP.LT.U32.AND P0, PT, R17, R10, PT ;  /* 0x0000000a1100720c */ /* 0x000fe40003f01070 */
[CC--:B------:R-:W-:Y:S02]  /*03e0*/  ISETP.GE.AND.EX P1, PT, R21.reuse, R11.reuse, PT, P1 ;  /* 0x0000000b1500720c */ /* 0x0c0fe40003f26310 */
[----:B------:R-:W-:Y:S02]  /*03f0*/  ISETP.LT.AND.EX P0, PT, R21, R11, PT, P0 ;  /* 0x0000000b1500720c */ /* 0x000fe40003f01300 */
[----:B------:R-:W-:Y:S02]  /*0400*/  FSEL R14, R6, R8, !P1 ;  /* 0x00000008060e7208 */ /* 0x000fe40004800000 */
[----:B------:R-:W-:-:S02]  /*0410*/  FSEL R15, R7, R9, !P1 ;  /* 0x00000009070f7208 */ /* 0x000fc40004800000 */
[----:B------:R-:W-:Y:S02]  /*0420*/  SEL R12, R17, R10, P0 ;  /* 0x0000000a110c7207 */ /* 0x000fe40000000000 */
[----:B------:R-:W-:-:S07]  /*0430*/  SEL R13, R21, R11, P0 ;  /* 0x0000000b150d7207 */ /* 0x000fce0000000000 */
.L_x_10:
[----:B------:R-:W-:Y:S05]  /*0440*/  BSYNC.RECONVERGENT B3 ;  /* 0x0000000000037941 */ /* 0x000fea0003800200 */
.L_x_9:
[----:B------:R-:W-:Y:S02]  /*0450*/  IMAD.X R3, RZ, RZ, R3, P3 ;  /* 0x000000ffff037224 */ /* 0x000fe400018e0603 */
[----:B------:R-:W-:Y:S01]  /*0460*/  VIADD R19, R19, 0x100 ;  /* 0x0000010013137836 */ /* 0x000fe20000000000 */
[----:B------:R-:W-:Y:S06]  /*0470*/  @P2 BRA `(.L_x_11) ;  /* 0xfffffffc00742947 */ /* 0x000fec000383ffff */
.L_x_8:
[----:B------:R-:W-:Y:S05]  /*0480*/  BSYNC.RECONVERGENT B2 ;  /* 0x0000000000027941 */ /* 0x000fea0003800200 */
.L_x_7:
[----:B------:R-:W0:Y:S01]  /*0490*/  LDC.64 R8, c[0x0][0x380] ;  /* 0x0000e000ff087b82 */ /* 0x000e220000000a00 */
[----:B------:R-:W-:-:S13]  /*04a0*/  ISETP.GE.U32.AND P0, PT, R4, 0x300, PT ;  /* 0x000003000400780c */ /* 0x000fda0003f06070 */
[----:B------:R-:W-:Y:S05]  /*04b0*/  @!P0 BRA `(.L_x_6) ;  /* 0x0000000400908947 */ /* 0x000fea0003800000 */
.L_x_20:
[----:B0-----:R-:W-:-:S05]  /*04c0*/  IMAD.WIDE R20, R19, 0x10, R8 ;  /* 0x0000001013147825 */ /* 0x001fca00078e0208 */
[----:B------:R-:W2:Y:S04]  /*04d0*/  LDG.E.64.CONSTANT R10, desc[UR10][R20.64] ;  /* 0x0000000a140a7981 */ /* 0x000ea8000c1e9b00 */
[----:B------:R-:W3:Y:S04]  /*04e0*/  LDG.E.64.CONSTANT R16, desc[UR10][R20.64+0x8] ;  /* 0x0000080a14107981 */ /* 0x000ee8000c1e9b00 */
[----:B-----5:R0:W5:Y:S04]  /*04f0*/  LDG.E.64.CONSTANT R6, desc[UR10][R20.64+0x1000] ;  /* 0x0010000a14067981 */ /* 0x020168000c1e9b00 */
[----:B------:R0:W5:Y:S01]  /*0500*/  LDG.E.64.CONSTANT R4, desc[UR10][R20.64+0x1008] ;  /* 0x0010080a14047981 */ /* 0x000162000c1e9b00 */
[----:B------:R-:W-:Y:S01]  /*0510*/  BSSY.RECONVERGENT B2, `(.L_x_12) ;  /* 0x0000015000027945 */ /* 0x000fe20003800200 */
[----:B--2---:R-:W-:Y:S01]  /*0520*/  DSETP.GEU.AND P0, PT, |R14|, |R10|, PT ;  /* 0x4000000a0e00722a */ /* 0x004fe20003f0e200 */
[----:B------:R-:W-:-:S02]  /*0530*/  IMAD.MOV.U32 R2, RZ, RZ, R10 ;  /* 0x000000ffff027224 */ /* 0x000fc400078e000a */
[----:B------:R-:W-:Y:S02]  /*0540*/  IMAD.MOV.U32 R3, RZ, RZ, R11 ;  /* 0x000000ffff037224 */ /* 0x000fe400078e000b */
[----:B---3--:R-:W-:Y:S02]  /*0550*/  IMAD.MOV.U32 R23, RZ, RZ, R16 ;  /* 0x000000ffff177224 */ /* 0x008fe400078e0010 */
[----:B------:R-:W-:-:S07]  /*0560*/  IMAD.MOV.U32 R25, RZ, RZ, R17 ;  /* 0x000000ffff197224 */ /* 0x000fce00078e0011 */
[----:B0-----:R-:W-:Y:S05]  /*0570*/  @!P0 BRA `(.L_x_13) ;  /* 0x0000000000388947 */ /* 0x001fea0003800000 */
[----:B------:R-:W-:Y:S01]  /*0580*/  DSETP.GEU.AND P0, PT, |R10|, |R14|, PT ;  /* 0x4000000e0a00722a */ /* 0x000fe20003f0e200 */
[----:B------:R-:W-:Y:S02]  /*0590*/  IMAD.MOV.U32 R23, RZ, RZ, R12 ;  /* 0x000000ffff177224 */ /* 0x000fe400078e000c */
[----:B------:R-:W-:Y:S02]  /*05a0*/  IMAD.MOV.U32 R25, RZ, RZ, R13 ;  /* 0x000000ffff197224 */ /* 0x000fe400078e000d */
[----:B------:R-:W-:Y:S02]  /*05b0*/  IMAD.MOV.U32 R2, RZ, RZ, R14 ;  /* 0x000000ffff027224 */ /* 0x000fe400078e000e */
[----:B------:R-:W-:-:S07]  /*05c0*/  IMAD.MOV.U32 R3, RZ, RZ, R15 ;  /* 0x000000ffff037224 */ /* 0x000fce00078e000f */
[----:B------:R-:W-:Y:S05]  /*05d0*/  @!P0 BRA `(.L_x_13) ;  /* 0x0000000000208947 */ /* 0x000fea0003800000 */
[CC--:B------:R-:W-:Y:S02]  /*05e0*/  ISETP.LT.U32.AND P1, PT, R12.reuse, R16.reuse, PT ;  /* 0x000000100c00720c */ /* 0x0c0fe40003f21070 */
[CC--:B------:R-:W-:Y:S02]  /*05f0*/  ISETP.GE.U32.AND P0, PT, R12.reuse, R16.reuse, PT ;  /* 0x000000100c00720c */ /* 0x0c0fe40003f06070 */
[CC--:B------:R-:W-:Y:S02]  /*0600*/  ISETP.LT.AND.EX P1, PT, R13.reuse, R17.reuse, PT, P1 ;  /* 0x000000110d00720c */ /* 0x0c0fe40003f21310 */
[CC--:B------:R-:W-:Y:S02]  /*0610*/  ISETP.GE.AND.EX P0, PT, R13.reuse, R17.reuse, PT, P0 ;  /* 0x000000110d00720c */ /* 0x0c0fe40003f06300 */
[----:B------:R-:W-:Y:S02]  /*0620*/  SEL R23, R12, R16, P1 ;  /* 0x000000100c177207 */ /* 0x000fe40000800000 */
[----:B------:R-:W-:-:S02]  /*0630*/  SEL R25, R13, R17, P1 ;  /* 0x000000110d197207 */ /* 0x000fc40000800000 */
[----:B------:R-:W-:Y:S02]  /*0640*/  FSEL R2, R14, R10, !P0 ;  /* 0x0000000a0e027208 */ /* 0x000fe40004000000 */
[----:B------:R-:W-:-:S07]  /*0650*/  FSEL R3, R15, R11, !P0 ;  /* 0x0000000b0f037208 */ /* 0x000fce0004000000 */
.L_x_13:
[----:B------:R-:W-:Y:S05]  /*0660*/  BSYNC.RECONVERGENT B2 ;  /* 0x0000000000027941 */ /* 0x000fea0003800200 */
.L_x_12:
[----:B------:R0:W5:Y:S04]  /*0670*/  LDG.E.64.CONSTANT R14, desc[UR10][R20.64+0x2000] ;  /* 0x0020000a140e7981 */ /* 0x000168000c1e9b00 */
[----:B------:R0:W5:Y:S04]  /*0680*/  LDG.E.64.CONSTANT R12, desc[UR10][R20.64+0x2008] ;  /* 0x0020080a140c7981 */ /* 0x000168000c1e9b00 */
[----:B------:R0:W5:Y:S04]  /*0690*/  LDG.E.64.CONSTANT R10, desc[UR10][R20.64+0x3000] ;  /* 0x0030000a140a7981 */ /* 0x000168000c1e9b00 */
[----:B------:R0:W5:Y:S02]  /*06a0*/  LDG.E.64.CONSTANT R16, desc[UR10][R20.64+0x3008] ;  /* 0x0030080a14107981 */ /* 0x000164000c1e9b00 */
[----:B-----5:R-:W-:Y:S01]  /*06b0*/  DSETP.GEU.AND P0, PT, |R2|, |R6|, PT ;  /* 0x400000060200722a */ /* 0x020fe20003f0e200 */
[----:B------:R-:W-:Y:S01]  /*06c0*/  BSSY.RECONVERGENT B2, `(.L_x_14) ;  /* 0x0000014000027945 */ /* 0x000fe20003800200 */
[----:B------:R-:W-:-:S02]  /*06d0*/  IMAD.MOV.U32 R26, RZ, RZ, R6 ;  /* 0x000000ffff1a7224 */ /* 0x000fc400078e0006 */
[----:B------:R-:W-:Y:S02]  /*06e0*/  IMAD.MOV.U32 R27, RZ, RZ, R7 ;  /* 0x000000ffff1b7224 */ /* 0x000fe400078e0007 */
[----:B------:R-:W-:Y:S02]  /*06f0*/  IMAD.MOV.U32 R29, RZ, RZ, R4 ;  /* 0x000000ffff1d7224 */ /* 0x000fe400078e0004 */
[----:B------:R-:W-:-:S06]  /*0700*/  IMAD.MOV.U32 R18, RZ, RZ, R5 ;  /* 0x000000ffff127224 */ /* 0x000fcc00078e0005 */
[----:B0-----:R-:W-:Y:S05]  /*0710*/  @!P0 BRA `(.L_x_15) ;  /* 0x0000000000388947 */ /* 0x001fea0003800000 */
        /* <DEDUP_REMOVED lines=14> */
.L_x_15:
[----:B------:R-:W-:Y:S05]  /*0800*/  BSYNC.RECONVERGENT B2 ;  /* 0x0000000000027941 */ /* 0x000fea0003800200 */
.L_x_14:
[----:B------:R-:W-:Y:S01]  /*0810*/  DSETP.GEU.AND P0, PT, |R26|, |R14|, PT ;  /* 0x4000000e1a00722a */ /* 0x000fe20003f0e200 */
[----:B------:R-:W-:Y:S01]  /*0820*/  BSSY.RECONVERGENT B2, `(.L_x_16) ;  /* 0x0000014000027945 */ /* 0x000fe20003800200 */
[----:B------:R-:W-:Y:S02]  /*0830*/  IMAD.MOV.U32 R2, RZ, RZ, R14 ;  /* 0x000000ffff027224 */ /* 0x000fe400078e000e */
[----:B------:R-:W-:Y:S02]  /*0840*/  IMAD.MOV.U32 R3, RZ, RZ, R15 ;  /* 0x000000ffff037224 */ /* 0x000fe400078e000f */
[----:B------:R-:W-:Y:S02]  /*0850*/  IMAD.MOV.U32 R5, RZ, RZ, R12 ;  /* 0x000000ffff057224 */ /* 0x000fe400078e000c */
[----:B------:R-:W-:-:S06]  /*0860*/  IMAD.MOV.U32 R7, RZ, RZ, R13 ;  /* 0x000000ffff077224 */ /* 0x000fcc00078e000d */
        /* <DEDUP_REMOVED lines=15> */
.L_x_17:
[----:B------:R-:W-:Y:S05]  /*0960*/  BSYNC.RECONVERGENT B2 ;  /* 0x0000000000027941 */ /* 0x000fea0003800200 */
.L_x_16:
        /* <DEDUP_REMOVED lines=21> */
.L_x_19:
[----:B------:R-:W-:Y:S05]  /*0ac0*/  BSYNC.RECONVERGENT B2 ;  /* 0x0000000000027941 */ /* 0x000fea0003800200 */
.L_x_18:
[----:B------:R-:W-:-:S05]  /*0ad0*/  VIADD R19, R19, 0x400 ;  /* 0x0000040013137836 */ /* 0x000fca0000000000 */
[----:B------:R-:W-:-:S13]  /*0ae0*/  ISETP.GE.AND P0, PT, R19, UR4, PT ;  /* 0x0000000413007c0c */ /* 0x000fda000bf06270 */
[----:B------:R-:W-:Y:S05]  /*0af0*/  @!P0 BRA `(.L_x_20) ;  /* 0xfffffff800708947 */ /* 0x000fea000383ffff */
.L_x_6:
[----:B------:R-:W-:Y:S05]  /*0b00*/  BSYNC.RECONVERGENT B1 ;  /* 0x0000000000017941 */ /* 0x000fea0003800200 */
.L_x_5:
[----:B------:R-:W2:Y:S02]  /*0b10*/  LDCU UR6, c[0x0][0x390] ;  /* 0x00007200ff0677ac */ /* 0x000ea40008000800 */
[----:B--2---:R-:W-:-:S09]  /*0b20*/  UISETP.GE.AND UP0, UPT, UR6, 0x100, UPT ;  /* 0x000001000600788c */ /* 0x004fd2000bf06270 */
[----:B------:R-:W-:Y:S05]  /*0b30*/  BRA.U !UP0, `(.L_x_21) ;  /* 0x0000001508507547 */ /* 0x000fea000b800000 */
[----:B0-----:R-:W0:Y:S01]  /*0b40*/  S2R R9, SR_LANEID ;  /* 0x0000000000097919 */ /* 0x001e220000000000 */
[----:B------:R-:W-:Y:S01]  /*0b50*/  BSSY.RECONVERGENT B1, `(.L_x_22) ;  /* 0x000001f000017945 */ /* 0x000fe20003800200 */
[----:B-----5:R-:W-:Y:S01]  /*0b60*/  IMAD.MOV.U32 R11, RZ, RZ, R12 ;  /* 0x000000ffff0b7224 */ /* 0x020fe200078e000c */
[----:B------:R2:W3:Y:S01]  /*0b70*/  SHFL.DOWN PT, R4, R14, 0x1, 0x1f ;  /* 0x08201f000e047f89 */ /* 0x0004e200000e0000 */
[----:B------:R-:W-:Y:S02]  /*0b80*/  IMAD.MOV.U32 R16, RZ, RZ, R13 ;  /* 0x000000ffff107224 */ /* 0x000fe400078e000d */
[----:B-1----:R-:W-:Y:S01]  /*0b90*/  IMAD.MOV.U32 R2, RZ, RZ, R14 ;  /* 0x000000ffff027224 */ /* 0x002fe200078e000e */
[----:B------:R2:W1:Y:S01]  /*0ba0*/  SHFL.DOWN PT, R5, R15, 0x1, 0x1f ;  /* 0x08201f000f057f89 */ /* 0x00046200000e0000 */
[----:B------:R-:W-:-:S03]  /*0bb0*/  IMAD.MOV.U32 R3, RZ, RZ, R15 ;  /* 0x000000ffff037224 */ /* 0x000fc600078e000f */
[----:B------:R2:W4:Y:S04]  /*0bc0*/  SHFL.DOWN PT, R7, R12, 0x1, 0x1f ;  /* 0x08201f000c077f89 */ /* 0x00052800000e0000 */
[----:B------:R2:W1:Y:S01]  /*0bd0*/  SHFL.DOWN PT, R17, R13, 0x1, 0x1f ;  /* 0x08201f000d117f89 */ /* 0x00046200000e0000 */
[----:B0-----:R-:W-:-:S13]  /*0be0*/  ISETP.GT.AND P0, PT, R9, 0x1e, PT ;  /* 0x0000001e0900780c */ /* 0x001fda0003f04270 */
[----:B-1234-:R-:W-:Y:S05]  /*0bf0*/  @P0 BRA `(.L_x_23) ;  /* 0x0000000000500947 */ /* 0x01efea0003800000 */
[----:B------:R-:W-:Y:S01]  /*0c00*/  DSETP.GEU.AND P0, PT, |R14|, |R4|, PT ;  /* 0x400000040e00722a */ /* 0x000fe20003f0e200 */
[----:B------:R-:W-:Y:S02]  /*0c10*/  IMAD.MOV.U32 R11, RZ, RZ, R7 ;  /* 0x000000ffff0b7224 */ /* 0x000fe400078e0007 */
[----:B------:R-:W-:Y:S02]  /*0c20*/  IMAD.MOV.U32 R16, RZ, RZ, R17 ;  /* 0x000000ffff107224 */ /* 0x000fe400078e0011 */
        /* <DEDUP_REMOVED lines=9> */
[CC--:B------:R-:W-:Y:S02]  /*0cc0*/  ISETP.LT.U32.AND P1, PT, R12.reuse, R7.reuse, PT ;  /* 0x000000070c00720c */ /* 0x0c0fe40003f21070 */
[C---:B------:R-:W-:Y:S02]  /*0cd0*/  ISETP.GE.U32.AND P0, PT, R12.reuse, R7, PT ;  /* 0x000000070c00720c */ /* 0x040fe40003f06070 */
[CC--:B------:R-:W-:Y:S02]  /*0ce0*/  ISETP.LT.AND.EX P1, PT, R13.reuse, R17.reuse, PT, P1 ;  /* 0x000000110d00720c */ /* 0x0c0fe40003f21310 */
[C---:B------:R-:W-:Y:S02]  /*0cf0*/  ISETP.GE.AND.EX P0, PT, R13.reuse, R17, PT, P0 ;  /* 0x000000110d00720c */ /* 0x040fe40003f06300 */
[----:B------:R-:W-:Y:S02]  /*0d00*/  SEL R11, R12, R7, P1 ;  /* 0x000000070c0b7207 */ /* 0x000fe40000800000 */
[----:B------:R-:W-:-:S02]  /*0d10*/  SEL R16, R13, R17, P1 ;  /* 0x000000110d107207 */ /* 0x000fc40000800000 */
[----:B------:R-:W-:Y:S02]  /*0d20*/  FSEL R2, R14, R4, !P0 ;  /* 0x000000040e027208 */ /* 0x000fe40004000000 */
[----:B------:R-:W-:-:S07]  /*0d30*/  FSEL R3, R15, R5, !P0 ;  /* 0x000000050f037208 */ /* 0x000fce0004000000 */
.L_x_23:
[----:B------:R-:W-:Y:S05]  /*0d40*/  BSYNC.RECONVERGENT B1 ;  /* 0x0000000000017941 */ /* 0x000fea0003800200 */
.L_x_22:
[----:B------:R-:W-:Y:S01]  /*0d50*/  ISETP.GT.AND P0, PT, R9, 0x1d, PT ;  /* 0x0000001d0900780c */ /* 0x000fe20003f04270 */
[----:B------:R0:W1:Y:S01]  /*0d60*/  SHFL.DOWN PT, R6, R2, 0x2, 0x1f ;  /* 0x08401f0002067f89 */ /* 0x00006200000e0000 */
[----:B------:R-:W-:Y:S01]  /*0d70*/  BSSY.RECONVERGENT B1, `(.L_x_24) ;  /* 0x000001d000017945 */ /* 0x000fe20003800200 */
[----:B------:R-:W-:Y:S02]  /*0d80*/  IMAD.MOV.U32 R8, RZ, RZ, R11 ;  /* 0x000000ffff087224 */ /* 0x000fe400078e000b */
[----:B------:R0:W2:Y:S01]  /*0d90*/  SHFL.DOWN PT, R7, R3, 0x2, 0x1f ;  /* 0x08401f0003077f89 */ /* 0x0000a200000e0000 */
[----:B------:R-:W-:Y:S02]  /*0da0*/  IMAD.MOV.U32 R10, RZ, RZ, R16 ;  /* 0x000000ffff0a7224 */ /* 0x000fe400078e0010 */
[----:B------:R-:W-:Y:S01]  /*0db0*/  IMAD.MOV.U32 R4, RZ, RZ, R2 ;  /* 0x000000ffff047224 */ /* 0x000fe200078e0002 */
[----:B------:R0:W3:Y:S01]  /*0dc0*/  SHFL.DOWN PT, R12, R11, 0x2, 0x1f ;  /* 0x08401f000b0c7f89 */ /* 0x0000e200000e0000 */
[----:B------:R-:W-:-:S03]  /*0dd0*/  IMAD.MOV.U32 R5, RZ, RZ, R3 ;  /* 0x000000ffff057224 */ /* 0x000fc600078e0003 */
[----:B------:R0:W4:Y:S01]  /*0de0*/  SHFL.DOWN PT, R13, R16, 0x2, 0x1f ;  /* 0x08401f00100d7f89 */ /* 0x00012200000e0000 */
[----:B------:R-:W-:Y:S05]  /*0df0*/  @P0 BRA `(.L_x_25) ;  /* 0x0000000000500947 */ /* 0x000fea0003800000 */
[----:B-12---:R-:W-:Y:S01]  /*0e00*/  DSETP.GEU.AND P0, PT, |R2|, |R6|, PT ;  /* 0x400000060200722a */ /* 0x006fe20003f0e200 */
[----:B---3--:R-:W-:Y:S02]  /*0e10*/  IMAD.MOV.U32 R8, RZ, RZ, R12 ;  /* 0x000000ffff087224 */ /* 0x008fe400078e000c */
[----:B----4-:R-:W-:Y:S02]  /*0e20*/  IMAD.MOV.U32 R10, RZ, RZ, R13 ;  /* 0x000000ffff0a7224 */ /* 0x010fe400078e000d */
        /* <DEDUP_REMOVED lines=17> */
.L_x_25:
[----:B------:R-:W-:Y:S05]  /*0f40*/  BSYNC.RECONVERGENT B1 ;  /* 0x0000000000017941 */ /* 0x000fea0003800200 */
.L_x_24:
[----:B------:R-:W-:Y:S01]  /*0f50*/  ISETP.GT.AND P0, PT, R9, 0x1b, PT ;  /* 0x0000001b0900780c */ /* 0x000fe20003f04270 */
[----:B-1----:R1:W1:Y:S01]  /*0f60*/  SHFL.DOWN PT, R6, R4, 0x4, 0x1f ;  /* 0x08801f0004067f89 */ /* 0x00226200000e0000 */
[----:B------:R-:W-:Y:S01]  /*0f70*/  BSSY.RECONVERGENT B1, `(.L_x_26) ;  /* 0x000001d000017945 */ /* 0x000fe20003800200 */
[----:B0-----:R-:W-:Y:S02]  /*0f80*/  IMAD.MOV.U32 R11, RZ, RZ, R8 ;  /* 0x000000ffff0b7224 */ /* 0x001fe400078e0008 */
[----:B--2---:R0:W2:Y:S01]  /*0f90*/  SHFL.DOWN PT, R7, R5, 0x4, 0x1f ;  /* 0x08801f0005077f89 */ /* 0x0040a200000e0000 */
[----:B---3--:R-:W-:Y:S02]  /*0fa0*/  IMAD.MOV.U32 R12, RZ, RZ, R10 ;  /* 0x000000ffff0c7224 */ /* 0x008fe400078e000a */
[----:B------:R-:W-:Y:S01]  /*0fb0*/  IMAD.MOV.U32 R2, RZ, RZ, R4 ;  /* 0x000000ffff027224 */ /* 0x000fe200078e0004 */
[----:B----4-:R0:W3:Y:S01]  /*0fc0*/  SHFL.DOWN PT, R13, R8, 0x4, 0x1f ;  /* 0x08801f00080d7f89 */ /* 0x0100e200000e0000 */
        /* <DEDUP_REMOVED lines=23> */
.L_x_27:
[----:B------:R-:W-:Y:S05]  /*1140*/  BSYNC.RECONVERGENT B1 ;  /* 0x0000000000017941 */ /* 0x000fea0003800200 */
.L_x_26:
[----:B------:R-:W-:Y:S01]  /*1150*/  ISETP.GT.AND P0, PT, R9, 0x17, PT ;  /* 0x000000170900780c */ /* 0x000fe20003f04270 */
[----:B-1----:R1:W1:Y:S01]  /*1160*/  SHFL.DOWN PT, R6, R2, 0x8, 0x1f ;  /* 0x09001f0002067f89 */ /* 0x00226200000e0000 */
[----:B------:R-:W-:Y:S01]  /*1170*/  BSSY.RECONVERGENT B1, `(.L_x_28) ;  /* 0x000001d000017945 */ /* 0x000fe20003800200 */
[----:B0-----:R-:W-:Y:S02]  /*1180*/  IMAD.MOV.U32 R8, RZ, RZ, R11 ;  /* 0x000000ffff087224 */ /* 0x001fe400078e000b */
[----:B--2---:R0:W2:Y:S01]  /*1190*/  SHFL.DOWN PT, R7, R3, 0x8, 0x1f ;  /* 0x09001f0003077f89 */ /* 0x0040a200000e0000 */
[----:B------:R-:W-:Y:S02]  /*11a0*/  IMAD.MOV.U32 R10, RZ, RZ, R12 ;  /* 0x000000ffff0a7224 */ /* 0x000fe400078e000c */
[----:B------:R-:W-:Y:S01]  /*11b0*/  IMAD.MOV.U32 R4, RZ, RZ, R2 ;  /* 0x000000ffff047224 */ /* 0x000fe200078e0002 */
[----:B------:R0:W0:Y:S01]  /*11c0*/  SHFL.DOWN PT, R14, R11, 0x8, 0x1f ;  /* 0x09001f000b0e7f89 */ /* 0x00002200000e0000 */
[----:B------:R-:W-:-:S03]  /*11d0*/  IMAD.MOV.U32 R5, RZ, RZ, R3 ;  /* 0x000000ffff057224 */ /* 0x000fc600078e0003 */
[----:B---3--:R3:W0:Y:S01]  /*11e0*/  SHFL.DOWN PT, R13, R12, 0x8, 0x1f ;  /* 0x09001f000c0d7f89 */ /* 0x00862200000e0000 */
[----:B------:R-:W-:Y:S05]  /*11f0*/  @P0 BRA `(.L_x_29) ;  /* 0x0000000000500947 */ /* 0x000fea0003800000 */
[----:B-12---:R-:W-:Y:S01]  /*1200*/  DSETP.GEU.AND P0, PT, |R2|, |R6|, PT ;  /* 0x400000060200722a */ /* 0x006fe20003f0e200 */
[----:B0-----:R-:W-:Y:S02]  /*1210*/  IMAD.MOV.U32 R8, RZ, RZ, R14 ;  /* 0x000000ffff087224 */ /* 0x001fe400078e000e */
        /* <DEDUP_REMOVED lines=18> */
.L_x_29:
[----:B------:R-:W-:Y:S05]  /*1340*/  BSYNC.RECONVERGENT B1 ;  /* 0x0000000000017941 */ /* 0x000fea0003800200 */
.L_x_28:
[----:B------:R-:W-:Y:S01]  /*1350*/  ISETP.GT.AND P0, PT, R9, 0xf, PT ;  /* 0x0000000f0900780c */ /* 0x000fe20003f04270 */
[----:B-1----:R1:W1:Y:S01]  /*1360*/  SHFL.DOWN PT, R6, R4, 0x10, 0x1f ;  /* 0x0a001f0004067f89 */ /* 0x00226200000e0000 */
[----:B------:R-:W-:Y:S01]  /*1370*/  BSSY.RECONVERGENT B1, `(.L_x_30) ;  /* 0x000001d000017945 */ /* 0x000fe20003800200 */
[----:B0-----:R-:W-:Y:S02]  /*1380*/  IMAD.MOV.U32 R14, RZ, RZ, R8 ;  /* 0x000000ffff0e7224 */ /* 0x001fe400078e0008 */
[----:B--2---:R0:W2:Y:S01]  /*1390*/  SHFL.DOWN PT, R7, R5, 0x10, 0x1f ;  /* 0x0a001f0005077f89 */ /* 0x0040a200000e0000 */
[----:B----4-:R-:W-:Y:S02]  /*13a0*/  IMAD.MOV.U32 R15, RZ, RZ, R10 ;  /* 0x000000ffff0f7224 */ /* 0x010fe400078e000a */
[----:B------:R-:W-:Y:S01]  /*13b0*/  IMAD.MOV.U32 R2, RZ, RZ, R4 ;  /* 0x000000ffff027224 */ /* 0x000fe200078e0004 */
[----:B------:R0:W4:Y:S01]  /*13c0*/  SHFL.DOWN PT, R11, R8, 0x10, 0x1f ;  /* 0x0a001f00080b7f89 */ /* 0x00012200000e0000 */
[----:B------:R-:W-:-:S03]  /*13d0*/  IMAD.MOV.U32 R3, RZ, RZ, R5 ;  /* 0x000000ffff037224 */ /* 0x000fc600078e0005 */
[----:B------:R0:W0:Y:S01]  /*13e0*/  SHFL.DOWN PT, R13, R10, 0x10, 0x1f ;  /* 0x0a001f000a0d7f89 */ /* 0x00002200000e0000 */
[----:B------:R-:W-:Y:S05]  /*13f0*/  @P0 BRA `(.L_x_31) ;  /* 0x0000000000500947 */ /* 0x000fea0003800000 */
[----:B-12---:R-:W-:Y:S01]  /*1400*/  DSETP.GEU.AND P0, PT, |R4|, |R6|, PT ;  /* 0x400000060400722a */ /* 0x006fe20003f0e200 */
[----:B----4-:R-:W-:Y:S02]  /*1410*/  IMAD.MOV.U32 R14, RZ, RZ, R11 ;  /* 0x000000ffff0e7224 */ /* 0x010fe400078e000b */
[----:B0-----:R-:W-:Y:S02]  /*1420*/  IMAD.MOV.U32 R15, RZ, RZ, R13 ;  /* 0x000000ffff0f7224 */ /* 0x001fe400078e000d */
        /* <DEDUP_REMOVED lines=17> */
.L_x_31:
[----:B------:R-:W-:Y:S05]  /*1540*/  BSYNC.RECONVERGENT B1 ;  /* 0x0000000000017941 */ /* 0x000fea0003800200 */
.L_x_30:
[----:B------:R-:W-:Y:S01]  /*1550*/  ISETP.NE.AND P0, PT, R9, RZ, PT ;  /* 0x000000ff0900720c */ /* 0x000fe20003f05270 */
[----:B------:R-:W-:-:S12]  /*1560*/  BSSY.RECONVERGENT B1, `(.L_x_32) ;  /* 0x000000a000017945 */ /* 0x000fd80003800200 */
[----:B------:R-:W-:Y:S05]  /*1570*/  @P0 BRA `(.L_x_33) ;  /* 0x0000000000200947 */ /* 0x000fea0003800000 */
[----:B-1----:R-:W1:Y:S01]  /*1580*/  S2R R6, SR_CgaCtaId ;  /* 0x0000000000067919 */ /* 0x002e620000008800 */
[----:B0-----:R-:W-:Y:S02]  /*1590*/  MOV R5, 0x400 ;  /* 0x0000040000057802 */ /* 0x001fe40000000f00 */
[----:B------:R-:W-:-:S04]  /*15a0*/  SHF.R.U32.HI R4, RZ, 0x1, R0 ;  /* 0x00000001ff047819 */ /* 0x000fc80000011600 */
[----:B------:R-:W-:Y:S02]  /*15b0*/  LOP3.LUT R4, R4, 0x1f0, RZ, 0xc0, !PT ;  /* 0x000001f004047812 */ /* 0x000fe400078ec0ff */
[----:B-1----:R-:W-:-:S05]  /*15c0*/  LEA R5, R6, R5, 0x18 ;  /* 0x0000000506057211 */ /* 0x002fca00078ec0ff */
[----:B------:R-:W-:-:S05]  /*15d0*/  IMAD.IADD R5, R4, 0x1, R5 ;  /* 0x0000000104057824 */ /* 0x000fca00078e0205 */
[----:B------:R0:W-:Y:S04]  /*15e0*/  STS.64 [R5+0x10], R14 ;  /* 0x0000100e05007388 */ /* 0x0001e80000000a00 */
[----:B------:R0:W-:Y:S02]  /*15f0*/  STS.64 [R5+0x8], R2 ;  /* 0x0000080205007388 */ /* 0x0001e40000000a00 */
.L_x_33:
[----:B------:R-:W-:Y:S05]  /*1600*/  BSYNC.RECONVERGENT B1 ;  /* 0x0000000000017941 */ /* 0x000fea0003800200 */
.L_x_32:
[----:B------:R-:W-:Y:S01]  /*1610*/  BAR.SYNC.DEFER_BLOCKING 0x0 ;  /* 0x0000000000007b1d */ /* 0x000fe20000010000 */
[----:B------:R-:W-:-:S13]  /*1620*/  ISETP.NE.AND P1, PT, R0, RZ, PT ;  /* 0x000000ff0000720c */ /* 0x000fda0003f25270 */
[----:B------:R-:W-:Y:S05]  /*1630*/  @P1 BRA `(.L_x_34) ;  /* 0x0000005400881947 */ /* 0x000fea0003800000 */
[----:B0-----:R-:W0:Y:S01]  /*1640*/  S2R R5, SR_CgaCtaId ;  /* 0x0000000000057919 */ /* 0x001e220000008800 */
[----:B------:R-:W-:Y:S01]  /*1650*/  MOV R0, 0x400 ;  /* 0x0000040000007802 */ /* 0x000fe20000000f00 */
[----:B------:R-:W-:Y:S03]  /*1660*/  BSSY.RECONVERGENT B1, `(.L_x_35) ;  /* 0x000001a000017945 */ /* 0x000fe60003800200 */
[----:B0-----:R-:W-:-:S05]  /*1670*/  LEA R0, R5, R0, 0x18 ;  /* 0x0000000005007211 */ /* 0x001fca00078ec0ff */
[----:B------:R-:W0:Y:S04]  /*1680*/  LDS.64 R16, [R0+0x18] ;  /* 0x0000180000107984 */ /* 0x000e280000000a00 */
[----:B-12---:R-:W1:Y:S04]  /*1690*/  LDS.128 R4, [R0+0x20] ;  /* 0x0000200000047984 */ /* 0x006e680000000c00 */
[----:B---3--:R2:W3:Y:S04]  /*16a0*/  LDS.64 R12, [R0+0x80] ;  /* 0x00008000000c7984 */ /* 0x0084e80000000a00 */
[----:B----4-:R2:W4:Y:S01]  /*16b0*/  LDS.128 R8, [R0+0x30] ;  /* 0x0000300000087984 */ /* 0x0105220000000c00 */
[----:B0-----:R-:W-:Y:S01]  /*16c0*/  DSETP.GEU.AND P0, PT, |R2|, |R16|, PT ;  /* 0x400000100200722a */ /* 0x001fe20003f0e200 */
[----:B------:R-:W-:-:S02]  /*16d0*/  IMAD.MOV.U32 R24, RZ, RZ, R16 ;  /* 0x000000ffff187224 */ /* 0x000fc400078e0010 */
[----:B------:R-:W-:Y:S02]  /*16e0*/  IMAD.MOV.U32 R25, RZ, RZ, R17 ;  /* 0x000000ffff197224 */ /* 0x000fe400078e0011 */
[----:B-1----:R-:W-:Y:S02]  /*16f0*/  IMAD.MOV.U32 R26, RZ, RZ, R4 ;  /* 0x000000ffff1a7224 */ /* 0x002fe400078e0004 */
[----:B------:R-:W-:-:S07]  /*1700*/  IMAD.MOV.U32 R27, RZ, RZ, R5 ;  /* 0x000000ffff1b7224 */ /* 0x000fce00078e0005 */
[----:B--234-:R-:W-:Y:S05]  /*1710*/  @!P0 BRA `(.L_x_36) ;  /* 0x0000000000388947 */ /* 0x01cfea0003800000 */
        /* <DEDUP_REMOVED lines=14> */
.L_x_36:
[----:B------:R-:W-:Y:S05]  /*1800*/  BSYNC.RECONVERGENT B1 ;  /* 0x0000000000017941 */ /* 0x000fea0003800200 */
.L_x_35:
[----:B------:R0:W1:Y:S01]  /*1810*/  LDS.128 R16, [R0+0x40] ;  /* 0x0000400000107984 */ /* 0x0000620000000c00 */
[----:B------:R-:W-:Y:S01]  /*1820*/  DSETP.GEU.AND P0, PT, |R24|, |R6|, PT ;  /* 0x400000061800722a */ /* 0x000fe20003f0e200 */
[----:B------:R-:W-:Y:S01]  /*1830*/  BSSY.RECONVERGENT B1, `(.L_x_37) ;  /* 0x0000015000017945 */ /* 0x000fe20003800200 */
[----:B------:R-:W-:Y:S01]  /*1840*/  IMAD.MOV.U32 R4, RZ, RZ, R6 ;  /* 0x000000ffff047224 */ /* 0x000fe200078e0006 */
[----:B------:R0:W2:Y:S01]  /*1850*/  LDS.128 R20, [R0+0x50] ;  /* 0x0000500000147984 */ /* 0x0000a20000000c00 */
        /* <DEDUP_REMOVED lines=18> */
.L_x_38:
[----:B------:R-:W-:Y:S05]  /*1980*/  BSYNC.RECONVERGENT B1 ;  /* 0x0000000000017941 */ /* 0x000fea0003800200 */
.L_x_37:
[----:B------:R-:W-:Y:S01]  /*1990*/  DSETP.GEU.AND P0, PT, |R4|, |R10|, PT ;  /* 0x4000000a0400722a */ /* 0x000fe20003f0e200 */
[----:B------:R-:W-:Y:S01]  /*19a0*/  BSSY.RECONVERGENT B1, `(.L_x_39) ;  /* 0x0000014000017945 */ /* 0x000fe20003800200 */
[----:B------:R-:W-:Y:S02]  /*19b0*/  IMAD.MOV.U32 R2, RZ, RZ, R10 ;  /* 0x000000ffff027224 */ /* 0x000fe400078e000a */
[----:B------:R-:W-:Y:S02]  /*19c0*/  IMAD.MOV.U32 R3, RZ, RZ, R11 ;  /* 0x000000ffff037224 */ /* 0x000fe400078e000b */
[----:B-1----:R-:W-:Y:S02]  /*19d0*/  IMAD.MOV.U32 R27, RZ, RZ, R16 ;  /* 0x000000ffff1b7224 */ /* 0x002fe400078e0010 */
        /* <DEDUP_REMOVED lines=16> */
.L_x_40:
[----:B------:R-:W-:Y:S05]  /*1ae0*/  BSYNC.RECONVERGENT B1 ;  /* 0x0000000000017941 */ /* 0x000fea0003800200 */
.L_x_39:
[----:B------:R0:W1:Y:S01]  /*1af0*/  LDS.128 R8, [R0+0x60] ;  /* 0x0000600000087984 */ /* 0x0000620000000c00 */
[----:B------:R-:W-:Y:S01]  /*1b00*/  DSETP.GEU.AND P0, PT, |R2|, |R18|, PT ;  /* 0x400000120200722a */ /* 0x000fe20003f0e200 */
[----:B------:R-:W-:Y:S01]  /*1b10*/  BSSY.RECONVERGENT B1, `(.L_x_41) ;  /* 0x0000015000017945 */ /* 0x000fe20003800200 */
[----:B------:R-:W-:Y:S01]  /*1b20*/  IMAD.MOV.U32 R14, RZ, RZ, R18 ;  /* 0x000000ffff0e7224 */ /* 0x000fe200078e0012 */
[----:B------:R0:W3:Y:S01]  /*1b30*/  LDS.128 R4, [R0+0x70] ;  /* 0x0000700000047984 */ /* 0x0000e20000000c00 */
[----:B------:R-:W-:Y:S02]  /*1b40*/  IMAD.MOV.U32 R15, RZ, RZ, R19 ;  /* 0x000000ffff0f7224 */ /* 0x000fe400078e0013 */
[----:B--2---:R-:W-:Y:S02]  /*1b50*/  IMAD.MOV.U32 R17, RZ, RZ, R20 ;  /* 0x000000ffff117224 */ /* 0x004fe400078e0014 */
        /* <DEDUP_REMOVED lines=16> */
.L_x_42:
[----:B------:R-:W-:Y:S05]  /*1c60*/  BSYNC.RECONVERGENT B1 ;  /* 0x0000000000017941 */ /* 0x000fea0003800200 */
.L_x_41:
        /* <DEDUP_REMOVED lines=21> */
.L_x_44:
[----:B------:R-:W-:Y:S05]  /*1dc0*/  BSYNC.RECONVERGENT B1 ;  /* 0x0000000000017941 */ /* 0x000fea0003800200 */
.L_x_43:
[----:B------:R-:W-:Y:S01]  /*1dd0*/  DSETP.GEU.AND P0, PT, |R2|, |R10|, PT ;  /* 0x4000000a0200722a */ /* 0x000fe20003f0e200 */
[----:B------:R-:W-:Y:S01]  /*1de0*/  BSSY.RECONVERGENT B1, `(.L_x_45) ;  /* 0x0000014000017945 */ /* 0x000fe20003800200 */
[----:B------:R-:W-:Y:S02]  /*1df0*/  IMAD.MOV.U32 R8, RZ, RZ, R10 ;  /* 0x000000ffff087224 */ /* 0x000fe400078e000a */
[----:B------:R-:W-:Y:S02]  /*1e00*/  IMAD.MOV.U32 R9, RZ, RZ, R11 ;  /* 0x000000ffff097224 */ /* 0x000fe400078e000b */
[----:B---3--:R-:W-:Y:S02]  /*1e10*/  IMAD.MOV.U32 R17, RZ, RZ, R4 ;  /* 0x000000ffff117224 */ /* 0x008fe400078e0004 */
        /* <DEDUP_REMOVED lines=16> */
.L_x_46:
[----:B------:R-:W-:Y:S05]  /*1f20*/  BSYNC.RECONVERGENT B1 ;  /* 0x0000000000017941 */ /* 0x000fea0003800200 */
.L_x_45:
        /* <DEDUP_REMOVED lines=19> */
[----:B------:R-:W-:Y:S01]  /*2060*/  SEL R15, R0, R13, P2 ;  /* 0x0000000d000f7207 */ /* 0x000fe20001000000 */
[----:B------:R-:W-:Y:S06]  /*2070*/  BRA `(.L_x_34) ;  /* 0x0000004800f87947 */ /* 0x000fec0003800000 */
.L_x_21:
[----:B------:R-:W2:Y:S01]  /*2080*/  S2R R4, SR_LANEID ;  /* 0x0000000000047919 */ /* 0x000ea20000000000 */
[----:B-1----:R-:W-:Y:S01]  /*2090*/  LOP3.LUT R2, R0, 0x3e0, RZ, 0xc0, !PT ;  /* 0x000003e000027812 */ /* 0x002fe200078ec0ff */
[----:B------:R-:W-:Y:S01]  /*20a0*/  BSSY.RECONVERGENT B1, `(.L_x_47) ;  /* 0x0000024000017945 */ /* 0x000fe20003800200 */
[----:B-----5:R-:W-:Y:S02]  /*20b0*/  IMAD.MOV.U32 R16, RZ, RZ, R12 ;  /* 0x000000ffff107224 */ /* 0x020fe400078e000c */
[----:B------:R-:W-:Y:S02]  /*20c0*/  IMAD.MOV.U32 R18, RZ, RZ, R13 ;  /* 0x000000ffff127224 */ /* 0x000fe400078e000d */
[----:B------:R-:W-:Y:S01]  /*20d0*/  VIADD R3, R2, 0x20 ;  /* 0x0000002002037836 */ /* 0x000fe20000000000 */
[----:B------:R-:W-:-:S04]  /*20e0*/  LOP3.LUT R2, RZ, R2, RZ, 0x33, !PT ;  /* 0x00000002ff027212 */ /* 0x000fc800078e33ff */
[----:B------:R-:W-:Y:S01]  /*20f0*/  ISETP.GT.AND P0, PT, R3, UR6, PT ;  /* 0x0000000603007c0c */ /* 0x000fe2000bf04270 */
[----:B------:R-:W-:Y:S02]  /*2100*/  VIADD R2, R2, UR6 ;  /* 0x0000000602027c36 */ /* 0x000fe40008000000 */
[----:B------:R-:W-:-:S03]  /*2110*/  IMAD.MOV.U32 R3, RZ, RZ, R15 ;  /* 0x000000ffff037224 */ /* 0x000fc600078e000f */
[----:B------:R-:W-:Y:S01]  /*2120*/  SEL R5, R2, 0x1f, P0 ;  /* 0x0000001f02057807 */ /* 0x000fe20000000000 */
[----:B------:R-:W-:-:S04]  /*2130*/  IMAD.MOV.U32 R2, RZ, RZ, R14 ;  /* 0x000000ffff027224 */ /* 0x000fc800078e000e */
[----:B------:R1:W3:Y:S04]  /*2140*/  SHFL.DOWN PT, R6, R14, 0x1, R5 ;  /* 0x082000000e067989 */ /* 0x0002e800000e0005 */
[----:B------:R1:W4:Y:S04]  /*2150*/  SHFL.DOWN PT, R7, R15, 0x1, R5 ;  /* 0x082000000f077989 */ /* 0x00032800000e0005 */
[----:B0-----:R1:W0:Y:S01]  /*2160*/  SHFL.DOWN PT, R9, R12, 0x1, R5 ;  /* 0x082000000c097989 */ /* 0x00122200000e0005 */
[----:B--2---:R-:W-:-:S03]  /*2170*/  ISETP.GE.AND P0, PT, R4, R5, PT ;  /* 0x000000050400720c */ /* 0x004fc60003f06270 */
[----:B------:R1:W2:Y:S10]  /*2180*/  SHFL.DOWN PT, R11, R13, 0x1, R5 ;  /* 0x082000000d0b7989 */ /* 0x0002b400000e0005 */
[----:B-1----:R-:W-:Y:S05]  /*2190*/  @P0 BRA `(.L_x_48) ;  /* 0x0000000000500947 */ /* 0x002fea0003800000 */
[----:B---34-:R-:W-:Y:S01]  /*21a0*/  DSETP.GEU.AND P0, PT, |R14|, |R6|, PT ;  /* 0x400000060e00722a */ /* 0x018fe20003f0e200 */
[----:B0-----:R-:W-:Y:S02]  /*21b0*/  IMAD.MOV.U32 R16, RZ, RZ, R9 ;  /* 0x000000ffff107224 */ /* 0x001fe400078e0009 */
[----:B--2---:R-:W-:Y:S02]  /*21c0*/  IMAD.MOV.U32 R18, RZ, RZ, R11 ;  /* 0x000000ffff127224 */ /* 0x004fe400078e000b */
        /* <DEDUP_REMOVED lines=17> */
.L_x_48:
[----:B------:R-:W-:Y:S05]  /*22e0*/  BSYNC.RECONVERGENT B1 ;  /* 0x0000000000017941 */ /* 0x000fea0003800200 */
.L_x_47:
[----:B---3--:R-:W-:Y:S01]  /*22f0*/  VIADD R6, R4, 0x2 ;  /* 0x0000000204067836 */ /* 0x008fe20000000000 */
[----:B------:R1:W3:Y:S01]  /*2300*/  SHFL.DOWN PT, R8, R2, 0x2, R5 ;  /* 0x0840000002087989 */ /* 0x0002e200000e0005 */
[----:B------:R-:W-:Y:S01]  /*2310*/  BSSY.RECONVERGENT B1, `(.L_x_49) ;  /* 0x000001e000017945 */ /* 0x000fe20003800200 */
[----:B------:R-:W-:Y:S02]  /*2320*/  IMAD.MOV.U32 R10, RZ, RZ, R16 ;  /* 0x000000ffff0a7224 */ /* 0x000fe400078e0010 */
[----:B------:R-:W-:Y:S01]  /*2330*/  ISETP.GT.AND P0, PT, R6, R5, PT ;  /* 0x000000050600720c */ /* 0x000fe20003f04270 */
[----:B0-----:R1:W0:Y:S01]  /*2340*/  SHFL.DOWN PT, R9, R3, 0x2, R5 ;  /* 0x0840000003097989 */ /* 0x00122200000e0005 */
[----:B------:R-:W-:Y:S02]  /*2350*/  IMAD.MOV.U32 R12, RZ, RZ, R18 ;  /* 0x000000ffff0c7224 */ /* 0x000fe400078e0012 */
[----:B------:R-:W-:Y:S01]  /*2360*/  IMAD.MOV.U32 R6, RZ, RZ, R2 ;  /* 0x000000ffff067224 */ /* 0x000fe200078e0002 */
[----:B--2---:R1:W2:Y:S01]  /*2370*/  SHFL.DOWN PT, R11, R16, 0x2, R5 ;  /* 0x08400000100b7989 */ /* 0x0042a200000e0005 */
[----:B----4-:R-:W-:-:S03]  /*2380*/  IMAD.MOV.U32 R7, RZ, RZ, R3 ;  /* 0x000000ffff077224 */ /* 0x010fc600078e0003 */
[----:B------:R1:W4:Y:S04]  /*2390*/  SHFL.DOWN PT, R13, R18, 0x2, R5 ;  /* 0x08400000120d7989 */ /* 0x00032800000e0005 */
[----:B------:R-:W-:Y:S05]  /*23a0*/  @P0 BRA `(.L_x_50) ;  /* 0x0000000000500947 */ /* 0x000fea0003800000 */
[----:B0--3--:R-:W-:Y:S01]  /*23b0*/  DSETP.GEU.AND P0, PT, |R2|, |R8|, PT ;  /* 0x400000080200722a */ /* 0x009fe20003f0e200 */
[----:B--2---:R-:W-:Y:S02]  /*23c0*/  IMAD.MOV.U32 R10, RZ, RZ, R11 ;  /* 0x000000ffff0a7224 */ /* 0x004fe400078e000b */
        /* <DEDUP_REMOVED lines=18> */
.L_x_50:
[----:B------:R-:W-:Y:S05]  /*24f0*/  BSYNC.RECONVERGENT B1 ;  /* 0x0000000000017941 */ /* 0x000fea0003800200 */
.L_x_49:
[----:B-1----:R-:W-:Y:S01]  /*2500*/  VIADD R2, R4, 0x4 ;  /* 0x0000000404027836 */ /* 0x002fe20000000000 */
[----:B---3--:R1:W3:Y:S01]  /*2510*/  SHFL.DOWN PT, R8, R6, 0x4, R5 ;  /* 0x0880000006087989 */ /* 0x0082e200000e0005 */
[----:B------:R-:W-:Y:S01]  /*2520*/  BSSY.RECONVERGENT B1, `(.L_x_51) ;  /* 0x000001e000017945 */ /* 0x000fe20003800200 */
[----:B------:R-:W-:Y:S02]  /*2530*/  IMAD.MOV.U32 R14, RZ, RZ, R10 ;  /* 0x000000ffff0e7224 */ /* 0x000fe400078e000a */
[----:B------:R-:W-:Y:S01]  /*2540*/  ISETP.GT.AND P0, PT, R2, R5, PT ;  /* 0x000000050200720c */ /* 0x000fe20003f04270 */
[----:B0-----:R1:W0:Y:S01]  /*2550*/  SHFL.DOWN PT, R9, R7, 0x4, R5 ;  /* 0x0880000007097989 */ /* 0x00122200000e0005 */
[----:B------:R-:W-:Y:S02]  /*2560*/  IMAD.MOV.U32 R16, RZ, RZ, R12 ;  /* 0x000000ffff107224 */ /* 0x000fe400078e000c */
[----:B------:R-:W-:Y:S01]  /*2570*/  IMAD.MOV.U32 R2, RZ, RZ, R6 ;  /* 0x000000ffff027224 */ /* 0x000fe200078e0006 */
[----:B--2---:R1:W2:Y:S01]  /*2580*/  SHFL.DOWN PT, R11, R10, 0x4, R5 ;  /* 0x088000000a0b7989 */ /* 0x0042a200000e0005 */
[----:B------:R-:W-:-:S03]  /*2590*/  IMAD.MOV.U32 R3, RZ, RZ, R7 ;  /* 0x000000ffff037224 */ /* 0x000fc600078e0007 */
[----:B----4-:R1:W4:Y:S04]  /*25a0*/  SHFL.DOWN PT, R13, R12, 0x4, R5 ;  /* 0x088000000c0d7989 */ /* 0x01032800000e0005 */
        /* <DEDUP_REMOVED lines=21> */
.L_x_52:
[----:B------:R-:W-:Y:S05]  /*2700*/  BSYNC.RECONVERGENT B1 ;  /* 0x0000000000017941 */ /* 0x000fea0003800200 */
.L_x_51:
        /* <DEDUP_REMOVED lines=32> */
.L_x_54:
[----:B------:R-:W-:Y:S05]  /*2910*/  BSYNC.RECONVERGENT B1 ;  /* 0x0000000000017941 */ /* 0x000fea0003800200 */
.L_x_53:
        /* <DEDUP_REMOVED lines=32> */
.L_x_56:
[----:B------:R-:W-:Y:S05]  /*2b20*/  BSYNC.RECONVERGENT B1 ;  /* 0x0000000000017941 */ /* 0x000fea0003800200 */
.L_x_55:
[----:B------:R-:W-:Y:S01]  /*2b30*/  ISETP.NE.AND P0, PT, R4, RZ, PT ;  /* 0x000000ff0400720c */ /* 0x000fe20003f05270 */
[----:B------:R-:W-:-:S12]  /*2b40*/  BSSY.RECONVERGENT B1, `(.L_x_57) ;  /* 0x000000a000017945 */ /* 0x000fd80003800200 */
[----:B------:R-:W-:Y:S05]  /*2b50*/  @P0 BRA `(.L_x_58) ;  /* 0x0000000000200947 */ /* 0x000fea0003800000 */
[----:B-1----:R-:W1:Y:S01]  /*2b60*/  S2R R6, SR_CgaCtaId ;  /* 0x0000000000067919 */ /* 0x002e620000008800 */
[----:B------:R-:W-:Y:S02]  /*2b70*/  MOV R5, 0x400 ;  /* 0x0000040000057802 */ /* 0x000fe40000000f00 */
[----:B------:R-:W-:-:S04]  /*2b80*/  SHF.R.U32.HI R4, RZ, 0x1, R0 ;  /* 0x00000001ff047819 */ /* 0x000fc80000011600 */
[----:B------:R-:W-:Y:S02]  /*2b90*/  LOP3.LUT R4, R4, 0x1f0, RZ, 0xc0, !PT ;  /* 0x000001f004047812 */ /* 0x000fe400078ec0ff */
[----:B-1----:R-:W-:-:S05]  /*2ba0*/  LEA R5, R6, R5, 0x18 ;  /* 0x0000000506057211 */ /* 0x002fca00078ec0ff */
[----:B------:R-:W-:-:S05]  /*2bb0*/  IMAD.IADD R5, R4, 0x1, R5 ;  /* 0x0000000104057824 */ /* 0x000fca00078e0205 */
[----:B------:R1:W-:Y:S04]  /*2bc0*/  STS.64 [R5+0x10], R14 ;  /* 0x0000100e05007388 */ /* 0x0003e80000000a00 */
[----:B------:R1:W-:Y:S02]  /*2bd0*/  STS.64 [R5+0x8], R2 ;  /* 0x0000080205007388 */ /* 0x0003e40000000a00 */
.L_x_58:
[----:B------:R-:W-:Y:S05]  /*2be0*/  BSYNC.RECONVERGENT B1 ;  /* 0x0000000000017941 */ /* 0x000fea0003800200 */
.L_x_57:
[----:B------:R-:W-:Y:S01]  /*2bf0*/  BAR.SYNC.DEFER_BLOCKING 0x0 ;  /* 0x0000000000007b1d */ /* 0x000fe20000010000 */
[----:B------:R-:W-:-:S13]  /*2c00*/  ISETP.NE.AND P1, PT, R0, RZ, PT ;  /* 0x000000ff0000720c */ /* 0x000fda0003f25270 */
[----:B------:R-:W-:Y:S05]  /*2c10*/  @P1 BRA `(.L_x_34) ;  /* 0x0000004000101947 */ /* 0x000fea0003800000 */
[----:B------:R-:W-:Y:S01]  /*2c20*/  UISETP.GE.AND UP0, UPT, UR6, 0x21, UPT ;  /* 0x000000210600788c */ /* 0x000fe2000bf06270 */
[----:B--2---:R-:W-:Y:S02]  /*2c30*/  IMAD.MOV.U32 R11, RZ, RZ, R14 ;  /* 0x000000ffff0b7224 */ /* 0x004fe400078e000e */
[----:B---3--:R-:W-:Y:S02]  /*2c40*/  IMAD.MOV.U32 R8, RZ, RZ, R15 ;  /* 0x000000ffff087224 */ /* 0x008fe400078e000f */
[----:B------:R-:W-:Y:S02]  /*2c50*/  IMAD.MOV.U32 R4, RZ, RZ, R2 ;  /* 0x000000ffff047224 */ /* 0x000fe400078e0002 */
[----:B-1----:R-:W-:Y:S02]  /*2c60*/  IMAD.MOV.U32 R5, RZ, RZ, R3 ;  /* 0x000000ffff057224 */ /* 0x002fe400078e0003 */
[----:B------:R-:W-:Y:S05]  /*2c70*/  BRA.U !UP0, `(.L_x_59) ;  /* 0x00000001086c7547 */ /* 0x000fea000b800000 */
[----:B------:R-:W1:Y:S01]  /*2c80*/  S2UR UR5, SR_CgaCtaId ;  /* 0x00000000000579c3 */ /* 0x000e620000008800 */
[----:B------:R-:W-:Y:S01]  /*2c90*/  UMOV UR4, 0x400 ;  /* 0x0000040000047882 */ /* 0x000fe20000000000 */
[----:B------:R-:W-:Y:S01]  /*2ca0*/  BSSY.RECONVERGENT B1, `(.L_x_59) ;  /* 0x0000018000017945 */ /* 0x000fe20003800200 */
[----:B-1----:R-:W-:-:S09]  /*2cb0*/  ULEA UR4, UR5, UR4, 0x18 ;  /* 0x0000000405047291 */ /* 0x002fd2000f8ec0ff */
[----:B------:R-:W1:Y:S04]  /*2cc0*/  LDS.64 R6, [UR4+0x18] ;  /* 0x00001804ff067984 */ /* 0x000e680008000a00 */
[----:B----4-:R-:W2:Y:S01]  /*2cd0*/  LDS.64 R12, [UR4+0x20] ;  /* 0x00002004ff0c7984 */ /* 0x010ea20008000a00 */
[----:B-1----:R-:W-:Y:S01]  /*2ce0*/  DSETP.GEU.AND P0, PT, |R2|, |R6|, PT ;  /* 0x400000060200722a */ /* 0x002fe20003f0e200 */
[----:B------:R-:W-:Y:S02]  /*2cf0*/  IMAD.MOV.U32 R4, RZ, RZ, R6 ;  /* 0x000000ffff047224 */ /* 0x000fe400078e0006 */
[----:B------:R-:W-:Y:S02]  /*2d00*/  IMAD.MOV.U32 R5, RZ, RZ, R7 ;  /* 0x000000ffff057224 */ /* 0x000fe400078e0007 */
[----:B--2---:R-:W-:-:S02]  /*2d10*/  IMAD.MOV.U32 R11, RZ, RZ, R12 ;  /* 0x000000ffff0b7224 */ /* 0x004fc400078e000c */
        /* <DEDUP_REMOVED lines=16> */
.L_x_60:
[----:B------:R-:W-:Y:S05]  /*2e20*/  BSYNC.RECONVERGENT B1 ;  /* 0x0000000000017941 */ /* 0x000fea0003800200 */
.L_x_59:
[----:B------:R-:W-:Y:S01]  /*2e30*/  UISETP.GE.AND UP0, UPT, UR6, 0x41, UPT ;  /* 0x000000410600788c */ /* 0x000fe2000bf06270 */
[----:B0-----:R-:W-:Y:S02]  /*2e40*/  IMAD.MOV.U32 R9, RZ, RZ, R11 ;  /* 0x000000ffff097224 */ /* 0x001fe400078e000b */
[----:B------:R-:W-:Y:S02]  /*2e50*/  IMAD.MOV.U32 R0, RZ, RZ, R8 ;  /* 0x000000ffff007224 */ /* 0x000fe400078e0008 */
[----:B------:R-:W-:Y:S02]  /*2e60*/  IMAD.MOV.U32 R2, RZ, RZ, R4 ;  /* 0x000000ffff027224 */ /* 0x000fe400078e0004 */
[----:B------:R-:W-:Y:S02]  /*2e70*/  IMAD.MOV.U32 R3, RZ, RZ, R5 ;  /* 0x000000ffff037224 */ /* 0x000fe400078e0005 */
[----:B------:R-:W-:Y:S05]  /*2e80*/  BRA.U !UP0, `(.L_x_61) ;  /* 0x00000001086c7547 */ /* 0x000fea000b800000 */
[----:B------:R-:W0:Y:S01]  /*2e90*/  S2UR UR5, SR_CgaCtaId ;  /* 0x00000000000579c3 */ /* 0x000e220000008800 */
[----:B------:R-:W-:Y:S01]  /*2ea0*/  UMOV UR4, 0x400 ;  /* 0x0000040000047882 */ /* 0x000fe20000000000 */
[----:B------:R-:W-:Y:S01]  /*2eb0*/  BSSY.RECONVERGENT B1, `(.L_x_61) ;  /* 0x0000018000017945 */ /* 0x000fe20003800200 */
[----:B0-----:R-:W-:-:S09]  /*2ec0*/  ULEA UR4, UR5, UR4, 0x18 ;  /* 0x0000000405047291 */ /* 0x001fd2000f8ec0ff */
[----:B------:R-:W0:Y:S04]  /*2ed0*/  LDS.64 R6, [UR4+0x28] ;  /* 0x00002804ff067984 */ /* 0x000e280008000a00 */
[----:B----4-:R-:W1:Y:S01]  /*2ee0*/  LDS.64 R12, [UR4+0x30] ;  /* 0x00003004ff0c7984 */ /* 0x010e620008000a00 */
[----:B0-----:R-:W-:Y:S01]  /*2ef0*/  DSETP.GEU.AND P0, PT, |R4|, |R6|, PT ;  /* 0x400000060400722a */ /* 0x001fe20003f0e200 */
[----:B------:R-:W-:Y:S02]  /*2f00*/  IMAD.MOV.U32 R2, RZ, RZ, R6 ;  /* 0x000000ffff027224 */ /* 0x000fe400078e0006 */
[----:B------:R-:W-:Y:S02]  /*2f10*/  IMAD.MOV.U32 R3, RZ, RZ, R7 ;  /* 0x000000ffff037224 */ /* 0x000fe400078e0007 */
[----:B-1----:R-:W-:-:S02]  /*2f20*/  IMAD.MOV.U32 R9, RZ, RZ, R12 ;  /* 0x000000ffff097224 */ /* 0x002fc400078e000c */
        /* <DEDUP_REMOVED lines=16> */
.L_x_62:
[----:B------:R-:W-:Y:S05]  /*3030*/  BSYNC.RECONVERGENT B1 ;  /* 0x0000000000017941 */ /* 0x000fea0003800200 */
.L_x_61:
[----:B------:R-:W-:Y:S01]  /*3040*/  UISETP.GE.AND UP0, UPT, UR6, 0x61, UPT ;  /* 0x000000610600788c */ /* 0x000fe2000bf06270 */
[----:B------:R-:W-:Y:S02]  /*3050*/  IMAD.MOV.U32 R11, RZ, RZ, R9 ;  /* 0x000000ffff0b7224 */ /* 0x000fe400078e0009 */
        /* <DEDUP_REMOVED lines=30> */
.L_x_64:
[----:B------:R-:W-:Y:S05]  /*3240*/  BSYNC.RECONVERGENT B1 ;  /* 0x0000000000017941 */ /* 0x000fea0003800200 */
.L_x_63:
        /* <DEDUP_REMOVED lines=32> */
.L_x_66:
[----:B------:R-:W-:Y:S05]  /*3450*/  BSYNC.RECONVERGENT B1 ;  /* 0x0000000000017941 */ /* 0x000fea0003800200 */
.L_x_65:
        /* <DEDUP_REMOVED lines=32> */
.L_x_68:
[----:B------:R-:W-:Y:S05]  /*3660*/  BSYNC.RECONVERGENT B1 ;  /* 0x0000000000017941 */ /* 0x000fea0003800200 */
.L_x_67:
        /* <DEDUP_REMOVED lines=32> */
.L_x_70:
[----:B------:R-:W-:Y:S05]  /*3870*/  BSYNC.RECONVERGENT B1 ;  /* 0x0000000000017941 */ /* 0x000fea0003800200 */
.L_x_69:
[----:B------:R-:W-:Y:S01]  /*3880*/  UISETP.GE.AND UP0, UPT, UR6, 0xe1, UPT ;  /* 0x000000e10600788c */ /* 0x000fe2000bf06270 */
[----:B------:R-:W-:Y:S02]  /*3890*/  IMAD.MOV.U32 R14, RZ, RZ, R9 ;  /* 0x000000ffff0e7224 */ /* 0x000fe400078e0009 */
[----:B------:R-:W-:Y:S02]  /*38a0*/  IMAD.MOV.U32 R15, RZ, RZ, R0 ;  /* 0x000000ffff0f7224 */ /* 0x000fe400078e0000 */
[----:B------:R-:W-:Y:S02]  /*38b0*/  IMAD.MOV.U32 R2, RZ, RZ, R6 ;  /* 0x000000ffff027224 */ /* 0x000fe400078e0006 */
[----:B------:R-:W-:Y:S02]  /*38c0*/  IMAD.MOV.U32 R3, RZ, RZ, R7 ;  /* 0x000000ffff037224 */ /* 0x000fe400078e0007 */
[----:B------:R-:W-:Y:S05]  /*38d0*/  BRA.U !UP0, `(.L_x_34) ;  /* 0x0000003108e07547 */ /* 0x000fea000b800000 */
[----:B------:R-:W0:Y:S01]  /*38e0*/  S2UR UR5, SR_CgaCtaId ;  /* 0x00000000000579c3 */ /* 0x000e220000008800 */
[----:B------:R-:W-:Y:S02]  /*38f0*/  UMOV UR4, 0x400 ;  /* 0x0000040000047882 */ /* 0x000fe40000000000 */
[----:B0-----:R-:W-:-:S09]  /*3900*/  ULEA UR4, UR5, UR4, 0x18 ;  /* 0x0000000405047291 */ /* 0x001fd2000f8ec0ff */
[----:B------:R-:W0:Y:S04]  /*3910*/  LDS.64 R4, [UR4+0x78] ;  /* 0x00007804ff047984 */ /* 0x000e280008000a00 */
[----:B------:R-:W1:Y:S01]  /*3920*/  LDS.64 R10, [UR4+0x80] ;  /* 0x00008004ff0a7984 */ /* 0x000e620008000a00 */
        /* <DEDUP_REMOVED lines=21> */
.L_x_2:
[----:B------:R-:W1:Y:S01]  /*3a80*/  S2R R0, SR_TID.X ;  /* 0x0000000000007919 */ /* 0x000e620000002100 */
[----:B------:R-:W1:Y:S02]  /*3a90*/  LDC.64 R2, c[0x0][0x380] ;  /* 0x0000e000ff027b82 */ /* 0x000e640000000a00 */
[----:B-1----:R-:W-:-:S05]  /*3aa0*/  IMAD.WIDE.U32 R18, R0, 0x10, R2 ;  /* 0x0000001000127825 */ /* 0x002fca00078e0002 */
[----:B0-----:R-:W2:Y:S04]  /*3ab0*/  LDG.E.64.CONSTANT R20, desc[UR10][R18.64] ;  /* 0x0000000a12147981 */ /* 0x001ea8000c1e9b00 */
[----:B------:R-:W2:Y:S04]  /*3ac0*/  LDG.E.64.CONSTANT R14, desc[UR10][R18.64+0x1000] ;  /* 0x0010000a120e7981 */ /* 0x000ea8000c1e9b00 */
[----:B------:R-:W3:Y:S04]  /*3ad0*/  LDG.E.64.CONSTANT R12, desc[UR10][R18.64+0x8] ;  /* 0x0000080a120c7981 */ /* 0x000ee8000c1e9b00 */
[----:B------:R-:W3:Y:S04]  /*3ae0*/  LDG.E.64.CONSTANT R10, desc[UR10][R18.64+0x1008] ;  /* 0x0010080a120a7981 */ /* 0x000ee8000c1e9b00 */
[----:B------:R-:W4:Y:S04]  /*3af0*/  LDG.E.64.CONSTANT R8, desc[UR10][R18.64+0x2000] ;  /* 0x0020000a12087981 */ /* 0x000f28000c1e9b00 */
[----:B------:R-:W5:Y:S04]  /*3b00*/  LDG.E.64.CONSTANT R6, desc[UR10][R18.64+0x2008] ;  /* 0x0020080a12067981 */ /* 0x000f68000c1e9b00 */
[----:B------:R-:W5:Y:S04]  /*3b10*/  LDG.E.64.CONSTANT R4, desc[UR10][R18.64+0x3000] ;  /* 0x0030000a12047981 */ /* 0x000f68000c1e9b00 */
[----:B------:R-:W5:Y:S04]  /*3b20*/  LDG.E.64.CONSTANT R2, desc[UR10][R18.64+0x3008] ;  /* 0x0030080a12027981 */ /* 0x000f68000c1e9b00 */
[----:B------:R-:W5:Y:S04]  /*3b30*/  LDG.E.64.CONSTANT R16, desc[UR10][R18.64+0x4000] ;  /* 0x0040000a12107981 */ /* 0x000f68000c1e9b00 */
[----:B------:R-:W5:Y:S01]  /*3b40*/  LDG.E.64.CONSTANT R22, desc[UR10][R18.64+0x4008] ;  /* 0x0040080a12167981 */ /* 0x000f62000c1e9b00 */
[----:B------:R-:W-:Y:S01]  /*3b50*/  UISETP.GE.U32.AND UP0, UPT, UR8, 0xa00, UPT ;  /* 0x00000a000800788c */ /* 0x000fe2000bf06070 */
[----:B--2---:R-:W-:-:S14]  /*3b60*/  DSETP.GEU.AND P2, PT, |R20|, |R14|, PT ;  /* 0x4000000e1400722a */ /* 0x004fdc0003f4e200 */
[----:B---3--:R-:W-:-:S04]  /*3b70*/  @P2 ISETP.GE.U32.AND P0, PT, R12, R10, PT ;  /* 0x0000000a0c00220c */ /* 0x008fc80003f06070 */
[----:B------:R-:W-:-:S13]  /*3b80*/  @P2 ISETP.GE.AND.EX P0, PT, R13, R11, PT, P0 ;  /* 0x0000000b0d00220c */ /* 0x000fda0003f06300 */
[----:B------:R-:W-:-:S06]  /*3b90*/  @P2 DSETP.LT.OR P0, PT, |R14|, |R20|, !P0 ;  /* 0x400000140e00222a */ /* 0x000fcc0004701600 */
[----:B------:R-:W-:Y:S02]  /*3ba0*/  @P2 FSEL R20, R20, R14, P0 ;  /* 0x0000000e14142208 */ /* 0x000fe40000000000 */
[----:B------:R-:W-:Y:S02]  /*3bb0*/  @P2 FSEL R21, R21, R15, P0 ;  /* 0x0000000f15152208 */ /* 0x000fe40000000000 */
[----:B------:R-:W-:Y:S01]  /*3bc0*/  @P2 SEL R10, R12, R10, P0 ;  /* 0x0000000a0c0a2207 */ /* 0x000fe20000000000 */
[----:B------:R-:W-:Y:S01]  /*3bd0*/  @P2 IMAD.MOV.U32 R14, RZ, RZ, R20 ;  /* 0x000000ffff0e2224 */ /* 0x000fe200078e0014 */
[----:B------:R-:W-:Y:S01]  /*3be0*/  @P2 SEL R11, R13, R11, P0 ;  /* 0x0000000b0d0b2207 */ /* 0x000fe20000000000 */
[----:B------:R-:W-:-:S06]  /*3bf0*/  @P2 IMAD.MOV.U32 R15, RZ, RZ, R21 ;  /* 0x000000ffff0f2224 */ /* 0x000fcc00078e0015 */
[----:B----4-:R-:W-:-:S14]  /*3c00*/  DSETP.GEU.AND P1, PT, |R14|, |R8|, PT ;  /* 0x400000080e00722a */ /* 0x010fdc0003f2e200 */
[----:B-----5:R-:W-:-:S04]  /*3c10*/  @P1 ISETP.GE.U32.AND P0, PT, R10, R6, PT ;  /* 0x000000060a00120c */ /* 0x020fc80003f06070 */
        /* <DEDUP_REMOVED lines=8> */
[----:B------:R-:W-:-:S14]  /*3ca0*/  DSETP.GEU.AND P2, PT, |R8|, |R4|, PT ;  /* 0x400000040800722a */ /* 0x000fdc0003f4e200 */
[----:B------:R-:W-:-:S04]  /*3cb0*/  @P2 ISETP.GE.U32.AND P0, PT, R6, R2, PT ;  /* 0x000000020600220c */ /* 0x000fc80003f06070 */
        /* <DEDUP_REMOVED lines=15> */
[----:B------:R-:W-:Y:S01]  /*3db0*/  IMAD.MOV.U32 R2, RZ, RZ, RZ ;  /* 0x000000ffff027224 */ /* 0x000fe200078e00ff */
[----:B------:R-:W-:Y:S01]  /*3dc0*/  @P1 SEL R23, R3, R23, P0 ;  /* 0x0000001703171207 */ /* 0x000fe20000000000 */
[----:B------:R-:W-:Y:S02]  /*3dd0*/  IMAD.MOV.U32 R3, RZ, RZ, 0x500 ;  /* 0x00000500ff037424 */ /* 0x000fe400078e00ff */
[----:B------:R-:W-:Y:S02]  /*3de0*/  @P1 IMAD.MOV.U32 R16, RZ, RZ, R4 ;  /* 0x000000ffff101224 */ /* 0x000fe400078e0004 */
[----:B------:R-:W-:Y:S01]  /*3df0*/  @P1 IMAD.MOV.U32 R17, RZ, RZ, R5 ;  /* 0x000000ffff111224 */ /* 0x000fe200078e0005 */
[----:B------:R-:W-:Y:S06]  /*3e00*/  BRA.U !UP0, `(.L_x_71) ;  /* 0x0000000d08987547 */ /* 0x000fec000b800000 */
[----:B------:R-:W-:Y:S01]  /*3e10*/  UIADD3 UR9, UP0, UPT, UR8, -0xa00, URZ ;  /* 0xfffff60008097890 */ /* 0x000fe2000ff1e0ff */
[----:B------:R-:W-:Y:S02]  /*3e20*/  IMAD.MOV.U32 R3, RZ, RZ, 0x500 ;  /* 0x00000500ff037424 */ /* 0x000fe400078e00ff */
[----:B------:R-:W-:Y:S01]  /*3e30*/  IMAD.MOV.U32 R2, RZ, RZ, RZ ;  /* 0x000000ffff027224 */ /* 0x000fe200078e00ff */
[----:B------:R-:W-:Y:S02]  /*3e40*/  ULEA.HI.X.SX32 UR8, UR8, 0xffffffff, 0x1, UP0 ;  /* 0xffffffff08087891 */ /* 0x000fe400080f0eff */
[----:B------:R-:W-:Y:S02]  /*3e50*/  UIMAD.WIDE.U32 UR12, UR9, -0x33333333, URZ ;  /* 0xcccccccd090c78a5 */ /* 0x000fe4000f8e00ff */
[----:B------:R-:W-:Y:S02]  /*3e60*/  UIMAD.WIDE.U32 UR4, UR8, -0x33333333, URZ ;  /* 0xcccccccd080478a5 */ /* 0x000fe4000f8e00ff */
[----:B------:R-:W-:-:S02]  /*3e70*/  UISETP.GE.U32.AND UP1, UPT, UR9, 0x500, UPT ;  /* 0x000005000900788c */ /* 0x000fc4000bf26070 */
[----:B------:R-:W-:Y:S02]  /*3e80*/  UIMAD.WIDE.U32 UR4, UP0, UR9, -0x33333334, UR4 ;  /* 0xcccccccc090478a5 */ /* 0x000fe4000f800004 */
[----:B------:R-:W-:Y:S02]  /*3e90*/  UISETP.GE.U32.AND.EX UP1, UPT, UR8, URZ, UPT, UP1 ;  /* 0x000000ff0800728c */ /* 0x000fe4000bf26110 */
[----:B------:R-:W-:Y:S02]  /*3ea0*/  UIADD3.X UR7, UPT, UPT, URZ, URZ, URZ, UP0, !UPT ;  /* 0x000000ffff077290 */ /* 0x000fe400087fe4ff */
[----:B------:R-:W-:Y:S01]  /*3eb0*/  UIADD3 URZ, UP0, UPT, UR13, UR4, URZ ;  /* 0x000000040dff7290 */ /* 0x000fe2000ff1e0ff */
[----:B------:R-:W-:-:S03]  /*3ec0*/  UMOV UR6, UR5 ;  /* 0x0000000500067c82 */ /* 0x000fc60008000000 */
[----:B------:R-:W-:-:S04]  /*3ed0*/  UIMAD.WIDE.U32.X UR4, UR8, -0x33333334, UR6, UP0 ;  /* 0xcccccccc080478a5 */ /* 0x000fc800080e0406 */
[----:B------:R-:W-:-:S04]  /*3ee0*/  USHF.R.U64 UR6, UR4, 0xa, UR5 ;  /* 0x0000000a04067899 */ /* 0x000fc80008001205 */
[----:B------:R-:W-:-:S04]  /*3ef0*/  ULOP3.LUT UR7, UR6, 0x1, URZ, 0xc0, !UPT ;  /* 0x0000000106077892 */ /* 0x000fc8000f8ec0ff */
[----:B------:R-:W-:-:S04]  /*3f00*/  UISETP.NE.U32.AND UP0, UPT, UR7, 0x1, UPT ;  /* 0x000000010700788c */ /* 0x000fc8000bf05070 */
[----:B------:R-:W-:Y:S01]  /*3f10*/  UISETP.NE.U32.AND.EX UP0, UPT, URZ, URZ, UPT, UP0 ;  /* 0x000000ffff00728c */ /* 0x000fe2000bf05100 */
[----:B------:R-:W-:Y:S10]  /*3f20*/  BRA.U !UP1, `(.L_x_72) ;  /* 0x00000009093c7547 */ /* 0x000ff4000b800000 */
[----:B------:R-:W0:Y:S01]  /*3f30*/  LDCU.64 UR8, c[0x0][0x380] ;  /* 0x00007000ff0877ac */ /* 0x000e220008000a00 */
[----:B------:R-:W-:Y:S02]  /*3f40*/  IMAD.MOV.U32 R3, RZ, RZ, 0x500 ;  /* 0x00000500ff037424 */ /* 0x000fe400078e00ff */
[----:B------:R-:W-:Y:S01]  /*3f50*/  IMAD.MOV.U32 R2, RZ, RZ, RZ ;  /* 0x000000ffff027224 */ /* 0x000fe200078e00ff */
[----:B------:R-:W-:-:S04]  /*3f60*/  UIADD3 UR4, UP1, UPT, UR6, 0x1, URZ ;  /* 0x0000000106047890 */ /* 0x000fc8000ff3e0ff */
[----:B------:R-:W-:Y:S02]  /*3f70*/  ULEA.HI.X UR5, UR5, URZ, URZ, 0x16, UP1 ;  /* 0x000000ff05057291 */ /* 0x000fe400088fb4ff */
[----:B------:R-:W-:Y:S02]  /*3f80*/  ULOP3.LUT UR4, UR4, 0xfffffffe, URZ, 0xc0, !UPT ;  /* 0xfffffffe04047892 */ /* 0x000fe4000f8ec0ff */
[----:B------:R-:W-:Y:S01]  /*3f90*/  ULOP3.LUT UR5, UR5, 0x7fffff, URZ, 0xc0, !UPT ;  /* 0x007fffff05057892 */ /* 0x000fe2000f8ec0ff */
[----:B0-----:R-:W-:-:S04]  /*3fa0*/  LEA R6, P0, R0, UR8, 0x4 ;  /* 0x0000000800067c11 */ /* 0x001fc8000f8020ff */
[----:B------:R-:W-:Y:S02]  /*3fb0*/  IADD3 R6, P1, PT, R6, 0xe008, RZ ;  /* 0x0000e00806067810 */ /* 0x000fe40007f3e0ff */
[----:B------:R-:W-:-:S05]  /*3fc0*/  LEA.HI.X R5, R0, UR9, RZ, 0x4, P0 ;  /* 0x0000000900057c11 */ /* 0x000fca00080f24ff */
[----:B------:R-:W-:-:S07]  /*3fd0*/  IMAD.X R5, RZ, RZ, R5, P1 ;  /* 0x000000ffff057224 */ /* 0x000fce00008e0605 */
.L_x_73:
[----:B------:R-:W-:-:S05]  /*3fe0*/  IMAD.MOV.U32 R4, RZ, RZ, R6 ;  /* 0x000000ffff047224 */ /* 0x000fca00078e0006 */
[----:B------:R-:W2:Y:S04]  /*3ff0*/  LDG.E.64.CONSTANT R12, desc[UR10][R4.64+-0x9008] ;  /* 0xff6ff80a040c7981 */ /* 0x000ea8000c1e9b00 */
[----:B------:R-:W3:Y:S04]  /*4000*/  LDG.E.64.CONSTANT R8, desc[UR10][R4.64+-0x9000] ;  /* 0xff70000a04087981 */ /* 0x000ee8000c1e9b00 */
[----:B------:R-:W4:Y:S04]  /*4010*/  LDG.E.64.CONSTANT R10, desc[UR10][R4.64+-0x8008] ;  /* 0xff7ff80a040a7981 */ /* 0x000f28000c1e9b00 */
[----:B------:R-:W5:Y:S04]  /*4020*/  LDG.E.64.CONSTANT R6, desc[UR10][R4.64+-0x8000] ;  /* 0xff80000a04067981 */ /* 0x000f68000c1e9b00 */
[----:B------:R-:W5:Y:S04]  /*4030*/  LDG.E.64.CONSTANT R26, desc[UR10][R4.64+-0x7008] ;  /* 0xff8ff80a041a7981 */ /* 0x000f68000c1e9b00 */
[----:B------:R-:W5:Y:S04]  /*4040*/  LDG.E.64.CONSTANT R24, desc[UR10][R4.64+-0x7000] ;  /* 0xff90000a04187981 */ /* 0x000f68000c1e9b00 */
[----:B------:R-:W5:Y:S04]  /*4050*/  LDG.E.64.CONSTANT R20, desc[UR10][R4.64+-0x6008] ;  /* 0xff9ff80a04147981 */ /* 0x000f68000c1e9b00 */
[----:B------:R-:W5:Y:S01]  /*4060*/  LDG.E.64.CONSTANT R18, desc[UR10][R4.64+-0x6000] ;  /* 0xffa0000a04127981 */ /* 0x000f62000c1e9b00 */
[----:B--2---:R-:W-:-:S14]  /*4070*/  DSETP.GEU.AND P2, PT, |R16|, |R12|, PT ;  /* 0x4000000c1000722a */ /* 0x004fdc0003f4e200 */
[----:B---3--:R-:W-:-:S04]  /*4080*/  @P2 ISETP.GE.U32.AND P0, PT, R22, R8, PT ;  /* 0x000000081600220c */ /* 0x008fc80003f06070 */
[----:B------:R-:W-:-:S13]  /*4090*/  @P2 ISETP.GE.AND.EX P0, PT, R23, R9, PT, P0 ;  /* 0x000000091700220c */ /* 0x000fda0003f06300 */
[----:B------:R-:W-:-:S06]  /*40a0*/  @P2 DSETP.LT.OR P0, PT, |R12|, |R16|, !P0 ;  /* 0x400000100c00222a */ /* 0x000fcc0004701600 */
[----:B------:R-:W-:Y:S02]  /*40b0*/  @P2 FSEL R17, R17, R13, P0 ;  /* 0x0000000d11112208 */ /* 0x000fe40000000000 */
[----:B------:R-:W-:-:S03]  /*40c0*/  @P2 FSEL R14, R16, R12, P0 ;  /* 0x0000000c100e2208 */ /* 0x000fc60000000000 */
[----:B------:R-:W-:Y:S02]  /*40d0*/  @P2 IMAD.MOV.U32 R13, RZ, RZ, R17 ;  /* 0x000000ffff0d2224 */ /* 0x000fe400078e0011 */
[----:B------:R-:W2:Y:S01]  /*40e0*/  LDG.E.64.CONSTANT R16, desc[UR10][R4.64+-0x5008] ;  /* 0xffaff80a04107981 */ /* 0x000ea2000c1e9b00 */
[----:B------:R-:W-:-:S03]  /*40f0*/  @P2 IMAD.MOV.U32 R12, RZ, RZ, R14 ;  /* 0x000000ffff0c2224 */ /* 0x000fc600078e000e */
[----:B------:R-:W3:Y:S03]  /*4100*/  LDG.E.64.CONSTANT R14, desc[UR10][R4.64+-0x5000] ;  /* 0xffb0000a040e7981 */ /* 0x000ee6000c1e9b00 */
[----:B----4-:R-:W-:Y:S01]  /*4110*/  DSETP.GEU.AND P1, PT, |R12|, |R10|, PT ;  /* 0x4000000a0c00722a */ /* 0x010fe20003f2e200 */
[----:B------:R-:W-:Y:S02]  /*4120*/  @P2 SEL R8, R22, R8, P0 ;  /* 0x0000000816082207 */ /* 0x000fe40000000000 */
[----:B------:R-:W-:Y:S02]  /*4130*/  @P2 SEL R9, R23, R9, P0 ;  /* 0x0000000917092207 */ /* 0x000fe40000000000 */
[----:B------:R-:W4:Y:S09]  /*4140*/  LDG.E.64.CONSTANT R22, desc[UR10][R4.64+-0x4008] ;  /* 0xffbff80a04167981 */ /* 0x000f32000c1e9b00 */
[----:B-----5:R-:W-:-:S04]  /*4150*/  @P1 ISETP.GE.U32.AND P0, PT, R8, R6, PT ;  /* 0x000000060800120c */ /* 0x020fc80003f06070 */
[----:B------:R-:W-:-:S13]  /*4160*/  @P1 ISETP.GE.AND.EX P0, PT, R9, R7, PT, P0 ;  /* 0x000000070900120c */ /* 0x000fda0003f06300 */
[----:B------:R-:W-:-:S06]  /*4170*/  @P1 DSETP.LT.OR P0, PT, |R10|, |R12|, !P0 ;  /* 0x4000000c0a00122a */ /* 0x000fcc0004701600 */
[----:B------:R-:W-:Y:S02]  /*4180*/  @P1 FSEL R12, R12, R10, P0 ;  /* 0x0000000a0c0c1208 */ /* 0x000fe40000000000 */
[----:B------:R-:W-:-:S03]  /*4190*/  @P1 FSEL R13, R13, R11, P0 ;  /* 0x0000000b0d0d1208 */ /* 0x000fc60000000000 */
[----:B------:R-:W-:Y:S02]  /*41a0*/  @P1 IMAD.MOV.U32 R10, RZ, RZ, R12 ;  /* 0x000000ffff0a1224 */ /* 0x000fe400078e000c */
[----:B------:R-:W-:Y:S02]  /*41b0*/  @P1 IMAD.MOV.U32 R11, RZ, RZ, R13 ;  /* 0x000000ffff0b1224 */ /* 0x000fe400078e000d */
[----:B------:R-:W5:Y:S04]  /*41c0*/  LDG.E.64.CONSTANT R12, desc[UR10][R4.64+-0x4000] ;  /* 0xffc0000a040c7981 */ /* 0x000f68000c1e9b00 */
[----:B------:R-:W-:Y:S01]  /*41d0*/  DSETP.GEU.AND P2, PT, |R10|, |R26|, PT ;  /* 0x4000001a0a00722a */ /* 0x000fe20003f4e200 */
[----:B------:R-:W-:Y:S02]  /*41e0*/  @P1 SEL R6, R8, R6, P0 ;  /* 0x0000000608061207 */ /* 0x000fe40000000000 */
[----:B------:R-:W-:-:S11]  /*41f0*/  @P1 SEL R7, R9, R7, P0 ;  /* 0x0000000709071207 */ /* 0x000fd60000000000 */
[----:B------:R-:W-:-:S04]  /*4200*/  @P2 ISETP.GE.U32.AND P0, PT, R6, R24, PT ;  /* 0x000000180600220c */ /* 0x000fc80003f06070 */
[----:B------:R-:W-:-:S13]  /*4210*/  @P2 ISETP.GE.AND.EX P0, PT, R7, R25, PT, P0 ;  /* 0x000000190700220c */ /* 0x000fda0003f06300 */
[----:B------:R-:W-:-:S06]  /*4220*/  @P2 DSETP.LT.OR P0, PT, |R26|, |R10|, !P0 ;  /* 0x4000000a1a00222a */ /* 0x000fcc0004701600 */
[----:B------:R-:W-:Y:S02]  /*4230*/  @P2 FSEL R8, R10, R26, P0 ;  /* 0x0000001a0a082208 */ /* 0x000fe40000000000 */
[----:B------:R-:W-:-:S03]  /*4240*/  @P2 FSEL R11, R11, R27, P0 ;  /* 0x0000001b0b0b2208 */ /* 0x000fc60000000000 */
[----:B------:R-:W-:Y:S02]  /*4250*/  @P2 IMAD.MOV.U32 R26, RZ, RZ, R8 ;  /* 0x000000ffff1a2224 */ /* 0x000fe400078e0008 */
[----:B------:R-:W-:Y:S01]  /*4260*/  @P2 IMAD.MOV.U32 R27, RZ, RZ, R11 ;  /* 0x000000ffff1b2224 */ /* 0x000fe200078e000b */
[----:B------:R-:W5:Y:S04]  /*4270*/  LDG.E.64.CONSTANT R8, desc[UR10][R4.64+-0x3000] ;  /* 0xffd0000a04087981 */ /* 0x000f68000c1e9b00 */
[----:B------:R-:W5:Y:S01]  /*4280*/  LDG.E.64.CONSTANT R10, desc[UR10][R4.64+-0x3008] ;  /* 0xffcff80a040a7981 */ /* 0x000f62000c1e9b00 */
        /* <DEDUP_REMOVED lines=10> */
[----:B------:R-:W5:Y:S01]  /*4330*/  LDG.E.64.CONSTANT R6, desc[UR10][R4.64+-0x2008] ;  /* 0xffdff80a04067981 */ /* 0x000f62000c1e9b00 */
[----:B------:R-:W-:Y:S02]  /*4340*/  @P1 SEL R18, R24, R18, P0 ;  /* 0x0000001218121207 */ /* 0x000fe40000000000 */
[----:B------:R-:W-:Y:S02]  /*4350*/  @P1 SEL R19, R25, R19, P0 ;  /* 0x0000001319131207 */ /* 0x000fe40000000000 */
        /* <DEDUP_REMOVED lines=8> */
[----:B------:R-:W-:Y:S02]  /*43e0*/  @P2 IMAD.MOV.U32 R17, RZ, RZ, R21 ;  /* 0x000000ffff112224 */ /* 0x000fe400078e0015 */
[----:B------:R-:W2:Y:S04]  /*43f0*/  LDG.E.64.CONSTANT R20, desc[UR10][R4.64+-0x1008] ;  /* 0xffeff80a04147981 */ /* 0x000ea8000c1e9b00 */
[----:B----4-:R-:W-:Y:S01]  /*4400*/  DSETP.GEU.AND P1, PT, |R16|, |R22|, PT ;  /* 0x400000161000722a */ /* 0x010fe20003f2e200 */
[----:B------:R-:W-:Y:S02]  /*4410*/  @P2 SEL R14, R18, R14, P0 ;  /* 0x0000000e120e2207 */ /* 0x000fe40000000000 */
[----:B------:R-:W-:-:S02]  /*4420*/  @P2 SEL R15, R19, R15, P0 ;  /* 0x0000000f130f2207 */ /* 0x000fc40000000000 */
[----:B------:R-:W3:Y:S09]  /*4430*/  LDG.E.64.CONSTANT R18, desc[UR10][R4.64+-0x1000] ;  /* 0xfff0000a04127981 */ /* 0x000ef2000c1e9b00 */
[----:B-----5:R-:W-:-:S04]  /*4440*/  @P1 ISETP.GE.U32.AND P0, PT, R14, R12, PT ;  /* 0x0000000c0e00120c */ /* 0x020fc80003f06070 */
[----:B------:R-:W-:Y:S01]  /*4450*/  @P1 ISETP.GE.AND.EX P0, PT, R15, R13, PT, P0 ;  /* 0x0000000d0f00120c */ /* 0x000fe20003f06300 */
[----:B------:R-:W-:Y:S02]  /*4460*/  IMAD.MOV.U32 R26, RZ, RZ, R22 ;  /* 0x000000ffff1a7224 */ /* 0x000fe400078e0016 */
[----:B------:R-:W-:-:S10]  /*4470*/  IMAD.MOV.U32 R27, RZ, RZ, R23 ;  /* 0x000000ffff1b7224 */ /* 0x000fd400078e0017 */
[----:B------:R-:W-:Y:S01]  /*4480*/  @P1 DSETP.LT.OR P0, PT, |R22|, |R16|, !P0 ;  /* 0x400000101600122a */ /* 0x000fe20004701600 */
[----:B------:R-:W4:Y:S05]  /*4490*/  LDG.E.64.CONSTANT R22, desc[UR10][R4.64] ;  /* 0x0000000a04167981 */ /* 0x000f2a000c1e9b00 */
        /* <DEDUP_REMOVED lines=14> */
[----:B------:R-:W-:-:S06]  /*4580*/  @P2 IMAD.MOV.U32 R11, RZ, RZ, R27 ;  /* 0x000000ffff0b2224 */ /* 0x000fcc00078e001b */
        /* <DEDUP_REMOVED lines=10> */
[----:B------:R-:W-:Y:S02]  /*4630*/  @P1 SEL R24, R8, R24, P0 ;  /* 0x0000001808181207 */ /* 0x000fe40000000000 */
[----:B------:R-:W-:Y:S01]  /*4640*/  @P1 SEL R25, R9, R25, P0 ;  /* 0x0000001909191207 */ /* 0x000fe20000000000 */
[----:B------:R-:W-:-:S04]  /*4650*/  UIADD3 UR4, UP1, UPT, UR4, -0x2, URZ ;  /* 0xfffffffe04047890 */ /* 0x000fc8000ff3e0ff */
[----:B------:R-:W-:Y:S02]  /*4660*/  UIADD3.X UR5, UPT, UPT, UR5, -0x1, URZ, UP1, !UPT ;  /* 0xffffffff05057890 */ /* 0x000fe40008ffe4ff */
[----:B------:R-:W-:-:S04]  /*4670*/  UISETP.NE.U32.AND UP1, UPT, UR4, URZ, UPT ;  /* 0x000000ff0400728c */ /* 0x000fc8000bf25070 */
[----:B------:R-:W-:Y:S01]  /*4680*/  UISETP.NE.AND.EX UP1, UPT, UR5, URZ, UPT, UP1 ;  /* 0x000000ff0500728c */ /* 0x000fe2000bf25310 */
[----:B--2---:R-:W-:-:S14]  /*4690*/  DSETP.GEU.AND P2, PT, |R6|, |R20|, PT ;  /* 0x400000140600722a */ /* 0x004fdc0003f4e200 */
[----:B---3--:R-:W-:-:S04]  /*46a0*/  @P2 ISETP.GE.U32.AND P0, PT, R24, R18, PT ;  /* 0x000000121800220c */ /* 0x008fc80003f06070 */
[----:B------:R-:W-:-:S13]  /*46b0*/  @P2 ISETP.GE.AND.EX P0, PT, R25, R19, PT, P0 ;  /* 0x000000131900220c */ /* 0x000fda0003f06300 */
[----:B------:R-:W-:-:S06]  /*46c0*/  @P2 DSETP.LT.OR P0, PT, |R20|, |R6|, !P0 ;  /* 0x400000061400222a */ /* 0x000fcc0004701600 */
[----:B------:R-:W-:Y:S02]  /*46d0*/  @P2 FSEL R6, R6, R20, P0 ;  /* 0x0000001406062208 */ /* 0x000fe40000000000 */
[----:B------:R-:W-:-:S03]  /*46e0*/  @P2 FSEL R7, R7, R21, P0 ;  /* 0x0000001507072208 */ /* 0x000fc60000000000 */
[----:B------:R-:W-:Y:S02]  /*46f0*/  @P2 IMAD.MOV.U32 R20, RZ, RZ, R6 ;  /* 0x000000ffff142224 */ /* 0x000fe400078e0006 */
[----:B------:R-:W-:-:S06]  /*4700*/  @P2 IMAD.MOV.U32 R21, RZ, RZ, R7 ;  /* 0x000000ffff152224 */ /* 0x000fcc00078e0007 */
[----:B-----5:R-:W-:Y:S01]  /*4710*/  DSETP.GEU.AND P1, PT, |R20|, |R16|, PT ;  /* 0x400000101400722a */ /* 0x020fe20003f2e200 */
[----:B------:R-:W-:Y:S02]  /*4720*/  @P2 SEL R18, R24, R18, P0 ;  /* 0x0000001218122207 */ /* 0x000fe40000000000 */
[----:B------:R-:W-:-:S11]  /*4730*/  @P2 SEL R19, R25, R19, P0 ;  /* 0x0000001319132207 */ /* 0x000fd60000000000 */
[----:B----4-:R-:W-:-:S04]  /*4740*/  @P1 ISETP.GE.U32.AND P0, PT, R18, R22, PT ;  /* 0x000000161200120c */ /* 0x010fc80003f06070 */
[----:B------:R-:W-:Y:S02]  /*4750*/  @P1 ISETP.GE.AND.EX P0, PT, R19, R23, PT, P0 ;  /* 0x000000171300120c */ /* 0x000fe40003f06300 */
[----:B------:R-:W-:-:S05]  /*4760*/  IADD3 R6, P2, PT, R4, 0xa000, RZ ;  /* 0x0000a00004067810 */ /* 0x000fca0007f5e0ff */
[----:B------:R-:W-:-:S06]  /*4770*/  IMAD.X R5, RZ, RZ, R5, P2 ;  /* 0x000000ffff057224 */ /* 0x000fcc00010e0605 */
[----:B------:R-:W-:Y:S01]  /*4780*/  @P1 DSETP.LT.OR P0, PT, |R16|, |R20|, !P0 ;  /* 0x400000141000122a */ /* 0x000fe20004701600 */
[----:B------:R-:W-:-:S05]  /*4790*/  IADD3 R3, P2, PT, R3, 0xa00, RZ ;  /* 0x00000a0003037810 */ /* 0x000fca0007f5e0ff */
[----:B------:R-:W-:Y:S02]  /*47a0*/  @P1 FSEL R4, R20, R16, P0 ;  /* 0x0000001014041208 */ /* 0x000fe40000000000 */
[----:B------:R-:W-:Y:S01]  /*47b0*/  @P1 FSEL R21, R21, R17, P0 ;  /* 0x0000001115151208 */ /* 0x000fe20000000000 */
[----:B------:R-:W-:Y:S01]  /*47c0*/  IMAD.X R2, RZ, RZ, R2, P2 ;  /* 0x000000ffff027224 */ /* 0x000fe200010e0602 */
[----:B------:R-:W-:Y:S01]  /*47d0*/  @P1 SEL R22, R18, R22, P0 ;  /* 0x0000001612161207 */ /* 0x000fe20000000000 */
[----:B------:R-:W-:Y:S01]  /*47e0*/  @P1 IMAD.MOV.U32 R16, RZ, RZ, R4 ;  /* 0x000000ffff101224 */ /* 0x000fe200078e0004 */
[----:B------:R-:W-:Y:S01]  /*47f0*/  @P1 SEL R23, R19, R23, P0 ;  /* 0x0000001713171207 */ /* 0x000fe20000000000 */
[----:B------:R-:W-:Y:S01]  /*4800*/  @P1 IMAD.MOV.U32 R17, RZ, RZ, R21 ;  /* 0x000000ffff111224 */ /* 0x000fe200078e0015 */
[----:B------:R-:W-:Y:S06]  /*4810*/  BRA.U UP1, `(.L_x_73) ;  /* 0xfffffff501f07547 */ /* 0x000fec000b83ffff */
.L_x_72:
[----:B------:R-:W-:Y:S05]  /*4820*/  BRA.U !UP0, `(.L_x_71) ;  /* 0x0000000508107547 */ /* 0x000fea000b800000 */
[----:B------:R-:W0:Y:S02]  /*4830*/  LDC.64 R4, c[0x0][0x380] ;  /* 0x0000e000ff047b82 */ /* 0x000e240000000a00 */
[----:B0-----:R-:W-:-:S03]  /*4840*/  IMAD.WIDE.U32 R4, R0, 0x10, R4 ;  /* 0x0000001000047825 */ /* 0x001fc600078e0004 */
[----:B------:R-:W-:-:S04]  /*4850*/  LEA R24, P0, R3, R4, 0x4 ;  /* 0x0000000403187211 */ /* 0x000fc800078020ff */
[----:B------:R-:W-:-:S05]  /*4860*/  LEA.HI.X R25, R3, R5, R2, 0x4, P0 ;  /* 0x0000000503197211 */ /* 0x000fca00000f2402 */
[----:B------:R-:W2:Y:S04]  /*4870*/  LDG.E.64.CONSTANT R20, desc[UR10][R24.64] ;  /* 0x0000000a18147981 */ /* 0x000ea8000c1e9b00 */
[----:B------:R-:W3:Y:S04]  /*4880*/  LDG.E.64.CONSTANT R18, desc[UR10][R24.64+0x8] ;  /* 0x0000080a18127981 */ /* 0x000ee8000c1e9b00 */
[----:B------:R-:W4:Y:S04]  /*4890*/  LDG.E.64.CONSTANT R14, desc[UR10][R24.64+0x1000] ;  /* 0x0010000a180e7981 */ /* 0x000f28000c1e9b00 */
[----:B------:R-:W5:Y:S04]  /*48a0*/  LDG.E.64.CONSTANT R12, desc[UR10][R24.64+0x1008] ;  /* 0x0010080a180c7981 */ /* 0x000f68000c1e9b00 */
        /* <DEDUP_REMOVED lines=16> */
[----:B------:R-:W-:-:S11]  /*49b0*/  @P2 SEL R19, R23, R19, P0 ;  /* 0x0000001317132207 */ /* 0x000fd60000000000 */
[----:B-----5:R-:W-:-:S04]  /*49c0*/  @P1 ISETP.GE.U32.AND P0, PT, R18, R12, PT ;  /* 0x0000000c1200120c */ /* 0x020fc80003f06070 */
        /* <DEDUP_REMOVED lines=27> */
[----:B------:R-:W-:Y:S02]  /*4b80*/  @P1 SEL R5, R9, R5, P0 ;  /* 0x0000000509051207 */ /* 0x000fe40000000000 */
[----:B------:R-:W-:-:S05]  /*4b90*/  IADD3 R3, P1, PT, R3, 0x500, RZ ;  /* 0x0000050003037810 */ /* 0x000fca0007f3e0ff */
[----:B------:R-:W-:Y:S01]  /*4ba0*/  IMAD.X R2, RZ, RZ, R2, P1 ;  /* 0x000000ffff027224 */ /* 0x000fe200008e0602 */
[----:B--2---:R-:W-:-:S14]  /*4bb0*/  DSETP.GEU.AND P2, PT, |R6|, |R16|, PT ;  /* 0x400000100600722a */ /* 0x004fdc0003f4e200 */
[----:B------:R-:W-:-:S04]  /*4bc0*/  @P2 ISETP.GE.U32.AND P0, PT, R4, R26, PT ;  /* 0x0000001a0400220c */ /* 0x000fc80003f06070 */
[----:B------:R-:W-:-:S13]  /*4bd0*/  @P2 ISETP.GE.AND.EX P0, PT, R5, R27, PT, P0 ;  /* 0x0000001b0500220c */ /* 0x000fda0003f06300 */
[----:B------:R-:W-:-:S06]  /*4be0*/  @P2 DSETP.LT.OR P0, PT, |R16|, |R6|, !P0 ;  /* 0x400000061000222a */ /* 0x000fcc0004701600 */
[----:B------:R-:W-:Y:S02]  /*4bf0*/  @P2 FSEL R6, R6, R16, P0 ;  /* 0x0000001006062208 */ /* 0x000fe40000000000 */
[----:B------:R-:W-:Y:S02]  /*4c00*/  @P2 FSEL R7, R7, R17, P0 ;  /* 0x0000001107072208 */ /* 0x000fe40000000000 */
[----:B------:R-:W-:Y:S02]  /*4c10*/  @P2 SEL R26, R4, R26, P0 ;  /* 0x0000001a041a2207 */ /* 0x000fe40000000000 */
[----:B------:R-:W-:Y:S01]  /*4c20*/  @P2 SEL R27, R5, R27, P0 ;  /* 0x0000001b051b2207 */ /* 0x000fe20000000000 */
[----:B------:R-:W-:Y:S02]  /*4c30*/  @P2 IMAD.MOV.U32 R16, RZ, RZ, R6 ;  /* 0x000000ffff102224 */ /* 0x000fe400078e0006 */
[----:B------:R-:W-:Y:S02]  /*4c40*/  @P2 IMAD.MOV.U32 R17, RZ, RZ, R7 ;  /* 0x000000ffff112224 */ /* 0x000fe400078e0007 */
[----:B------:R-:W-:-:S02]  /*4c50*/  IMAD.MOV.U32 R22, RZ, RZ, R26 ;  /* 0x000000ffff167224 */ /* 0x000fc400078e001a */
[----:B------:R-:W-:-:S07]  /*4c60*/  IMAD.MOV.U32 R23, RZ, RZ, R27 ;  /* 0x000000ffff177224 */ /* 0x000fce00078e001b */
.L_x_71:
[----:B------:R-:W0:Y:S02]  /*4c70*/  LDCU UR4, c[0x0][0x390] ;  /* 0x00007200ff0477ac */ /* 0x000e240008000800 */
[----:B0-----:R-:W-:Y:S02]  /*4c80*/  USHF.R.S32.HI UR5, URZ, 0x1f, UR4 ;  /* 0x0000001fff057899 */ /* 0x001fe40008011404 */
[----:B------:R-:W-:-:S04]  /*4c90*/  ISETP.GE.U32.AND P0, PT, R3, UR4, PT ;  /* 0x0000000403007c0c */ /* 0x000fc8000bf06070 */
[----:B------:R-:W-:-:S13]  /*4ca0*/  ISETP.GE.AND.EX P0, PT, R2, UR5, PT, P0 ;  /* 0x0000000502007c0c */ /* 0x000fda000bf06300 */
[----:B------:R-:W-:Y:S05]  /*4cb0*/  @P0 BRA `(.L_x_74) ;  /* 0x00000008009c0947 */ /* 0x000fea0003800000 */
[----:B------:R-:W-:Y:S01]  /*4cc0*/  IADD3 R21, PT, PT, -R3, UR4, RZ ;  /* 0x0000000403157c10 */ /* 0x000fe2000fffe1ff */
[----:B------:R-:W-:Y:S03]  /*4cd0*/  BSSY.RECONVERGENT B1, `(.L_x_74) ;  /* 0x00000a5000017945 */ /* 0x000fe60003800200 */
[----:B------:R-:W-:-:S13]  /*4ce0*/  ISETP.GE.AND P0, PT, R0, R21, PT ;  /* 0x000000150000720c */ /* 0x000fda0003f06270 */
[----:B------:R-:W-:Y:S05]  /*4cf0*/  @P0 BRA `(.L_x_75) ;  /* 0x0000000800880947 */ /* 0x000fea0003800000 */
[----:B------:R-:W-:Y:S01]  /*4d00*/  LOP3.LUT R12, RZ, R0, RZ, 0x33, !PT ;  /* 0x00000000ff0c7212 */ /* 0x000fe200078e33ff */
[----:B------:R-:W-:Y:S01]  /*4d10*/  BSSY.RECONVERGENT B2, `(.L_x_76) ;  /* 0x0000032000027945 */ /* 0x000fe20003800200 */
[----:B------:R-:W-:Y:S02]  /*4d20*/  IMAD.MOV.U32 R20, RZ, RZ, R0 ;  /* 0x000000ffff147224 */ /* 0x000fe400078e0000 */
[----:B------:R-:W-:-:S04]  /*4d30*/  IADD3 R12, PT, PT, -R3, UR4, R12 ;  /* 0x00000004030c7c10 */ /* 0x000fc8000fffe10c */
[----:B------:R-:W-:-:S04]  /*4d40*/  LOP3.LUT R4, R12, 0x300, RZ, 0xc0, !PT ;  /* 0x000003000c047812 */ /* 0x000fc800078ec0ff */
[----:B------:R-:W-:-:S13]  /*4d50*/  ISETP.NE.AND P0, PT, R4, 0x300, PT ;  /* 0x000003000400780c */ /* 0x000fda0003f05270 */
[----:B------:R-:W-:Y:S05]  /*4d60*/  @!P0 BRA `(.L_x_77) ;  /* 0x0000000000b08947 */ /* 0x000fea0003800000 */
[----:B------:R-:W0:Y:S01]  /*4d70*/  LDCU.64 UR6, c[0x0][0x380] ;  /* 0x00007000ff0677ac */ /* 0x000e220008000a00 */
[----:B------:R-:W-:Y:S01]  /*4d80*/  IADD3 R5, P0, PT, R0, R3, RZ ;  /* 0x0000000300057210 */ /* 0x000fe20007f1e0ff */
[----:B------:R-:W-:Y:S01]  /*4d90*/  IMAD.MOV.U32 R20, RZ, RZ, R0 ;  /* 0x000000ffff147224 */ /* 0x000fe200078e0000 */
[----:B------:R-:W-:-:S03]  /*4da0*/  LEA.HI R4, R12, 0x1, RZ, 0x18 ;  /* 0x000000010c047811 */ /* 0x000fc600078fc0ff */
[----:B------:R-:W-:Y:S01]  /*4db0*/  IMAD.X R6, RZ, RZ, R2, P0 ;  /* 0x000000ffff067224 */ /* 0x000fe200000e0602 */
[----:B------:R-:W-:-:S05]  /*4dc0*/  LOP3.LUT R4, R4, 0x3, RZ, 0xc0, !PT ;  /* 0x0000000304047812 */ /* 0x000fca00078ec0ff */
[----:B------:R-:W-:Y:S01]  /*4dd0*/  IMAD.MOV R13, RZ, RZ, -R4 ;  /* 0x000000ffff0d7224 */ /* 0x000fe200078e0a04 */
[----:B0-----:R-:W-:-:S04]  /*4de0*/  LEA R14, P1, R5, UR6, 0x4 ;  /* 0x00000006050e7c11 */ /* 0x001fc8000f8220ff */
[----:B------:R-:W-:-:S09]  /*4df0*/  LEA.HI.X R5, R5, UR7, R6, 0x4, P1 ;  /* 0x0000000705057c11 */ /* 0x000fd200088f2406 */
.L_x_80:
[----:B------:R-:W-:-:S05]  /*4e00*/  IMAD.MOV.U32 R4, RZ, RZ, R14 ;  /* 0x000000ffff047224 */ /* 0x000fca00078e000e */
[----:B------:R-:W2:Y:S04]  /*4e10*/  LDG.E.64.CONSTANT R8, desc[UR10][R4.64] ;  /* 0x0000000a04087981 */ /* 0x000ea8000c1e9b00 */
[----:B------:R-:W3:Y:S01]  /*4e20*/  LDG.E.64.CONSTANT R6, desc[UR10][R4.64+0x8] ;  /* 0x0000080a04067981 */ /* 0x000ee2000c1e9b00 */
[----:B------:R-:W-:Y:S01]  /*4e30*/  VIADD R13, R13, 0x1 ;  /* 0x000000010d0d7836 */ /* 0x000fe20000000000 */
[----:B------:R-:W-:Y:S01]  /*4e40*/  BSSY.RECONVERGENT B3, `(.L_x_78) ;  /* 0x000001b000037945 */ /* 0x000fe20003800200 */
[----:B------:R-:W-:Y:S01]  /*4e50*/  IMAD.MOV.U32 R15, RZ, RZ, R22 ;  /* 0x000000ffff0f7224 */ /* 0x000fe200078e0016 */
        /* <DEDUP_REMOVED lines=25> */
.L_x_79:
[----:B------:R-:W-:Y:S05]  /*4ff0*/  BSYNC.RECONVERGENT B3 ;  /* 0x0000000000037941 */ /* 0x000fea0003800200 */
.L_x_78:
[----:B------:R-:W-:Y:S02]  /*5000*/  IMAD.X R5, RZ, RZ, R5, P3 ;  /* 0x000000ffff057224 */ /* 0x000fe400018e0605 */
[----:B------:R-:W-:Y:S01]  /*5010*/  VIADD R20, R20, 0x100 ;  /* 0x0000010014147836 */ /* 0x000fe20000000000 */
[----:B------:R-:W-:Y:S06]  /*5020*/  @P2 BRA `(.L_x_80) ;  /* 0xfffffffc00742947 */ /* 0x000fec000383ffff */
.L_x_77:
[----:B------:R-:W-:Y:S05]  /*5030*/  BSYNC.RECONVERGENT B2 ;  /* 0x0000000000027941 */ /* 0x000fea0003800200 */
.L_x_76:
[----:B------:R-:W-:-:S13]  /*5040*/  ISETP.GE.U32.AND P0, PT, R12, 0x300, PT ;  /* 0x000003000c00780c */ /* 0x000fda0003f06070 */
[----:B------:R-:W-:Y:S05]  /*5050*/  @!P0 BRA `(.L_x_75) ;  /* 0x0000000400b08947 */ /* 0x000fea0003800000 */
[----:B------:R-:W0:Y:S01]  /*5060*/  LDCU.64 UR6, c[0x0][0x380] ;  /* 0x00007000ff0677ac */ /* 0x000e220008000a00 */
[----:B------:R-:W-:-:S05]  /*5070*/  IADD3 R3, P0, PT, R20, R3, RZ ;  /* 0x0000000314037210 */ /* 0x000fca0007f1e0ff */
[----:B------:R-:W-:Y:S01]  /*5080*/  IMAD.X R2, RZ, RZ, R2, P0 ;  /* 0x000000ffff027224 */ /* 0x000fe200000e0602 */
[----:B0-----:R-:W-:-:S04]  /*5090*/  LEA R8, P1, R3, UR6, 0x4 ;  /* 0x0000000603087c11 */ /* 0x001fc8000f8220ff */
[----:B------:R-:W-:Y:S02]  /*50a0*/  IADD3 R8, P0, PT, R8, 0x3008, RZ ;  /* 0x0000300808087810 */ /* 0x000fe40007f1e0ff */
[----:B------:R-:W-:-:S05]  /*50b0*/  LEA.HI.X R9, R3, UR7, R2, 0x4, P1 ;  /* 0x0000000703097c11 */ /* 0x000fca00088f2402 */
[----:B------:R-:W-:-:S07]  /*50c0*/  IMAD.X R9, RZ, RZ, R9, P0 ;  /* 0x000000ffff097224 */ /* 0x000fce00000e0609 */
.L_x_89:
[----:B------:R-:W2:Y:S04]  /*50d0*/  LDG.E.64.CONSTANT R10, desc[UR10][R8.64+-0x3008] ;  /* 0xffcff80a080a7981 */ /* 0x000ea8000c1e9b00 */
[----:B------:R-:W3:Y:S04]  /*50e0*/  LDG.E.64.CONSTANT R12, desc[UR10][R8.64+-0x3000] ;  /* 0xffd0000a080c7981 */ /* 0x000ee8000c1e9b00 */
[----:B------:R0:W5:Y:S04]  /*50f0*/  LDG.E.64.CONSTANT R6, desc[UR10][R8.64+-0x2008] ;  /* 0xffdff80a08067981 */ /* 0x000168000c1e9b00 */
        /* <DEDUP_REMOVED lines=22> */
.L_x_82:
[----:B------:R-:W-:Y:S05]  /*5260*/  BSYNC.RECONVERGENT B2 ;  /* 0x0000000000027941 */ /* 0x000fea0003800200 */
.L_x_81:
        /* <DEDUP_REMOVED lines=25> */
.L_x_84:
[----:B------:R-:W-:Y:S05]  /*5400*/  BSYNC.RECONVERGENT B2 ;  /* 0x0000000000027941 */ /* 0x000fea0003800200 */
.L_x_83:
        /* <DEDUP_REMOVED lines=21> */
.L_x_86:
[----:B------:R-:W-:Y:S05]  /*5560*/  BSYNC.RECONVERGENT B2 ;  /* 0x0000000000027941 */ /* 0x000fea0003800200 */
.L_x_85:
        /* <DEDUP_REMOVED lines=21> */
.L_x_88:
[----:B------:R-:W-:Y:S05]  /*56c0*/  BSYNC.RECONVERGENT B2 ;  /* 0x0000000000027941 */ /* 0x000fea0003800200 */
.L_x_87:
[----:B------:R-:W-:Y:S01]  /*56d0*/  VIADD R20, R20, 0x400 ;  /* 0x0000040014147836 */ /* 0x000fe20000000000 */
[----:B------:R-:W-:-:S04]  /*56e0*/  IADD3 R8, P1, PT, R8, 0x4000, RZ ;  /* 0x0000400008087810 */ /* 0x000fc80007f3e0ff */
[----:B------:R-:W-:Y:S01]  /*56f0*/  ISETP.GE.AND P0, PT, R20, R21, PT ;  /* 0x000000151400720c */ /* 0x000fe20003f06270 */
[----:B------:R-:W-:-:S12]  /*5700*/  IMAD.X R9, RZ, RZ, R9, P1 ;  /* 0x000000ffff097224 */ /* 0x000fd800008e0609 */
[----:B------:R-:W-:Y:S05]  /*5710*/  @!P0 BRA `(.L_x_89) ;  /* 0xfffffff8006c8947 */ /* 0x000fea000383ffff */
.L_x_75:
[----:B------:R-:W-:Y:S05]  /*5720*/  BSYNC.RECONVERGENT B1 ;  /* 0x0000000000017941 */ /* 0x000fea0003800200 */
.L_x_74:
[----:B------:R-:W0:Y:S01]  /*5730*/  S2R R8, SR_LANEID ;  /* 0x0000000000087919 */ /* 0x000e220000000000 */
[----:B------:R-:W-:Y:S01]  /*5740*/  BSSY.RECONVERGENT B1, `(.L_x_90) ;  /* 0x000001f000017945 */ /* 0x000fe20003800200 */
[----:B------:R-:W-:Y:S01]  /*5750*/  IMAD.MOV.U32 R11, RZ, RZ, R22 ;  /* 0x000000ffff0b7224 */ /* 0x000fe200078e0016 */
[----:B------:R1:W2:Y:S01]  /*5760*/  SHFL.DOWN PT, R4, R16, 0x1, 0x1f ;  /* 0x08201f0010047f89 */ /* 0x0002a200000e0000 */
[----:B------:R-:W-:Y:S02]  /*5770*/  IMAD.MOV.U32 R12, RZ, RZ, R23 ;  /* 0x000000ffff0c7224 */ /* 0x000fe400078e0017 */
[----:B------:R-:W-:Y:S01]  /*5780*/  IMAD.MOV.U32 R2, RZ, RZ, R16 ;  /* 0x000000ffff027224 */ /* 0x000fe200078e0010 */
[----:B------:R1:W3:Y:S01]  /*5790*/  SHFL.DOWN PT, R5, R17, 0x1, 0x1f ;  /* 0x08201f0011057f89 */ /* 0x0002e200000e0000 */
        /* <DEDUP_REMOVED lines=25> */
.L_x_91:
[----:B------:R-:W-:Y:S05]  /*5930*/  BSYNC.RECONVERGENT B1 ;  /* 0x0000000000017941 */ /* 0x000fea0003800200 */
.L_x_90:
        /* <DEDUP_REMOVED lines=31> */
.L_x_93:
[----:B------:R-:W-:Y:S05]  /*5b30*/  BSYNC.RECONVERGENT B1 ;  /* 0x0000000000017941 */ /* 0x000fea0003800200 */
.L_x_92:
[----:B------:R-:W-:Y:S01]  /*5b40*/  ISETP.GT.AND P0, PT, R8, 0x1b, PT ;  /* 0x0000001b0800780c */ /* 0x000fe20003f04270 */
[----:B-1----:R1:W1:Y:S01]  /*5b50*/  SHFL.DOWN PT, R6, R4, 0x4, 0x1f ;  /* 0x08801f0004067f89 */ /* 0x00226200000e0000 */
[----:B------:R-:W-:Y:S01]  /*5b60*/  BSSY.RECONVERGENT B1, `(.L_x_94) ;  /* 0x000001d000017945 */ /* 0x000fe20003800200 */
[----:B0-----:R-:W-:Y:S02]  /*5b70*/  IMAD.MOV.U32 R11, RZ, RZ, R9 ;  /* 0x000000ffff0b7224 */ /* 0x001fe400078e0009 */
[----:B--2---:R0:W2:Y:S01]  /*5b80*/  SHFL.DOWN PT, R7, R5, 0x4, 0x1f ;  /* 0x08801f0005077f89 */ /* 0x0040a200000e0000 */
[----:B------:R-:W-:Y:S02]  /*5b90*/  IMAD.MOV.U32 R12, RZ, RZ, R10 ;  /* 0x000000ffff0c7224 */ /* 0x000fe400078e000a */
[----:B------:R-:W-:Y:S01]  /*5ba0*/  IMAD.MOV.U32 R2, RZ, RZ, R4 ;  /* 0x000000ffff027224 */ /* 0x000fe200078e0004 */
[----:B---3--:R0:W3:Y:S01]  /*5bb0*/  SHFL.DOWN PT, R14, R9, 0x4, 0x1f ;  /* 0x08801f00090e7f89 */ /* 0x0080e200000e0000 */
[----:B------:R-:W-:-:S03]  /*5bc0*/  IMAD.MOV.U32 R3, RZ, RZ, R5 ;  /* 0x000000ffff037224 */ /* 0x000fc600078e0005 */
[----:B----4-:R0:W4:Y:S01]  /*5bd0*/  SHFL.DOWN PT, R13, R10, 0x4, 0x1f ;  /* 0x08801f000a0d7f89 */ /* 0x01012200000e0000 */
        /* <DEDUP_REMOVED lines=21> */
.L_x_95:
[----:B------:R-:W-:Y:S05]  /*5d30*/  BSYNC.RECONVERGENT B1 ;  /* 0x0000000000017941 */ /* 0x000fea0003800200 */
.L_x_94:
        /* <DEDUP_REMOVED lines=31> */
.L_x_97:
[----:B------:R-:W-:Y:S05]  /*5f30*/  BSYNC.RECONVERGENT B1 ;  /* 0x0000000000017941 */ /* 0x000fea0003800200 */
.L_x_96:
[----:B------:R-:W-:Y:S01]  /*5f40*/  ISETP.GT.AND P0, PT, R8, 0xf, PT ;  /* 0x0000000f0800780c */ /* 0x000fe20003f04270 */
[----:B-1----:R1:W1:Y:S01]  /*5f50*/  SHFL.DOWN PT, R6, R4, 0x10, 0x1f ;  /* 0x0a001f0004067f89 */ /* 0x00226200000e0000 */
[----:B------:R-:W-:Y:S01]  /*5f60*/  BSSY.RECONVERGENT B1, `(.L_x_98) ;  /* 0x000001d000017945 */ /* 0x000fe20003800200 */
[----:B---3--:R-:W-:Y:S02]  /*5f70*/  IMAD.MOV.U32 R14, RZ, RZ, R9 ;  /* 0x000000ffff0e7224 */ /* 0x008fe400078e0009 */
[----:B--2---:R2:W3:Y:S01]  /*5f80*/  SHFL.DOWN PT, R7, R5, 0x10, 0x1f ;  /* 0x0a001f0005077f89 */ /* 0x0044e200000e0000 */
[----:B------:R-:W-:Y:S02]  /*5f90*/  IMAD.MOV.U32 R15, RZ, RZ, R10 ;  /* 0x000000ffff0f7224 */ /* 0x000fe400078e000a */
[----:B------:R-:W-:Y:S01]  /*5fa0*/  IMAD.MOV.U32 R2, RZ, RZ, R4 ;  /* 0x000000ffff027224 */ /* 0x000fe200078e0004 */
[----:B0-----:R2:W0:Y:S01]  /*5fb0*/  SHFL.DOWN PT, R12, R9, 0x10, 0x1f ;  /* 0x0a001f00090c7f89 */ /* 0x00142200000e0000 */
[----:B------:R-:W-:-:S03]  /*5fc0*/  IMAD.MOV.U32 R3, RZ, RZ, R5 ;  /* 0x000000ffff037224 */ /* 0x000fc600078e0005 */
[----:B------:R2:W0:Y:S01]  /*5fd0*/  SHFL.DOWN PT, R11, R10, 0x10, 0x1f ;  /* 0x0a001f000a0b7f89 */ /* 0x00042200000e0000 */
[----:B------:R-:W-:Y:S05]  /*5fe0*/  @P0 BRA `(.L_x_99) ;  /* 0x0000000000500947 */ /* 0x000fea0003800000 */
[----:B-1-3--:R-:W-:Y:S01]  /*5ff0*/  DSETP.GEU.AND P0, PT, |R4|, |R6|, PT ;  /* 0x400000060400722a */ /* 0x00afe20003f0e200 */
        /* <DEDUP_REMOVED lines=19> */
.L_x_99:
[----:B------:R-:W-:Y:S05]  /*6130*/  BSYNC.RECONVERGENT B1 ;  /* 0x0000000000017941 */ /* 0x000fea0003800200 */
.L_x_98:
[----:B------:R-:W-:Y:S01]  /*6140*/  ISETP.NE.AND P0, PT, R8, RZ, PT ;  /* 0x000000ff0800720c */ /* 0x000fe20003f05270 */
[----:B------:R-:W-:-:S12]  /*6150*/  BSSY.RECONVERGENT B1, `(.L_x_100) ;  /* 0x000000a000017945 */ /* 0x000fd80003800200 */
[----:B------:R-:W-:Y:S05]  /*6160*/  @P0 BRA `(.L_x_101) ;  /* 0x0000000000200947 */ /* 0x000fea0003800000 */
[----:B-1----:R-:W1:Y:S01]  /*6170*/  S2R R6, SR_CgaCtaId ;  /* 0x0000000000067919 */ /* 0x002e620000008800 */
[----:B--2---:R-:W-:Y:S02]  /*6180*/  MOV R5, 0x400 ;  /* 0x0000040000057802 */ /* 0x004fe40000000f00 */
[----:B------:R-:W-:-:S04]  /*6190*/  SHF.R.U32.HI R4, RZ, 0x1, R0 ;  /* 0x00000001ff047819 */ /* 0x000fc80000011600 */
[----:B------:R-:W-:Y:S02]  /*61a0*/  LOP3.LUT R4, R4, 0x1f0, RZ, 0xc0, !PT ;  /* 0x000001f004047812 */ /* 0x000fe400078ec0ff */
[----:B-1----:R-:W-:-:S05]  /*61b0*/  LEA R5, R6, R5, 0x18 ;  /* 0x0000000506057211 */ /* 0x002fca00078ec0ff */
[----:B------:R-:W-:-:S05]  /*61c0*/  IMAD.IADD R5, R4, 0x1, R5 ;  /* 0x0000000104057824 */ /* 0x000fca00078e0205 */
[----:B------:R1:W-:Y:S04]  /*61d0*/  STS.64 [R5+0x10], R14 ;  /* 0x0000100e05007388 */ /* 0x0003e80000000a00 */
[----:B------:R1:W-:Y:S02]  /*61e0*/  STS.64 [R5+0x8], R2 ;  /* 0x0000080205007388 */ /* 0x0003e40000000a00 */
.L_x_101:
[----:B------:R-:W-:Y:S05]  /*61f0*/  BSYNC.RECONVERGENT B1 ;  /* 0x0000000000017941 */ /* 0x000fea0003800200 */
.L_x_100:
[----:B------:R-:W-:Y:S01]  /*6200*/  BAR.SYNC.DEFER_BLOCKING 0x0 ;  /* 0x0000000000007b1d */ /* 0x000fe20000010000 */
[----:B------:R-:W-:-:S13]  /*6210*/  ISETP.NE.AND P1, PT, R0, RZ, PT ;  /* 0x000000ff0000720c */ /* 0x000fda0003f25270 */
[----:B------:R-:W-:Y:S05]  /*6220*/  @P1 BRA `(.L_x_34) ;  /* 0x00000008008c1947 */ /* 0x000fea0003800000 */
[----:B-12---:R-:W1:Y:S01]  /*6230*/  S2R R5, SR_CgaCtaId ;  /* 0x0000000000057919 */ /* 0x006e620000008800 */
[----:B------:R-:W-:Y:S01]  /*6240*/  MOV R0, 0x400 ;  /* 0x0000040000007802 */ /* 0x000fe20000000f00 */
[----:B------:R-:W-:Y:S03]  /*6250*/  BSSY.RECONVERGENT B1, `(.L_x_102) ;  /* 0x000001a000017945 */ /* 0x000fe60003800200 */
[----:B-1----:R-:W-:-:S05]  /*6260*/  LEA R0, R5, R0, 0x18 ;  /* 0x0000000005007211 */ /* 0x002fca00078ec0ff */
[----:B------:R-:W1:Y:S04]  /*6270*/  LDS.64 R16, [R0+0x18] ;  /* 0x0000180000107984 */ /* 0x000e680000000a00 */
[----:B---3--:R-:W2:Y:S04]  /*6280*/  LDS.128 R4, [R0+0x20] ;  /* 0x0000200000047984 */ /* 0x008ea80000000c00 */
[----:B0---4-:R0:W3:Y:S04]  /*6290*/  LDS.64 R12, [R0+0x80] ;  /* 0x00008000000c7984 */ /* 0x0110e80000000a00 */
[----:B------:R0:W4:Y:S01]  /*62a0*/  LDS.128 R8, [R0+0x30] ;  /* 0x0000300000087984 */ /* 0x0001220000000c00 */
[----:B-1----:R-:W-:Y:S01]  /*62b0*/  DSETP.GEU.AND P0, PT, |R2|, |R16|, PT ;  /* 0x400000100200722a */ /* 0x002fe20003f0e200 */
[----:B------:R-:W-:-:S02]  /*62c0*/  IMAD.MOV.U32 R24, RZ, RZ, R16 ;  /* 0x000000ffff187224 */ /* 0x000fc400078e0010 */
[----:B------:R-:W-:Y:S02]  /*62d0*/  IMAD.MOV.U32 R25, RZ, RZ, R17 ;  /* 0x000000ffff197224 */ /* 0x000fe400078e0011 */
[----:B--2---:R-:W-:Y:S02]  /*62e0*/  IMAD.MOV.U32 R27, RZ, RZ, R4 ;  /* 0x000000ffff1b7224 */ /* 0x004fe400078e0004 */
[----:B------:R-:W-:-:S07]  /*62f0*/  IMAD.MOV.U32 R29, RZ, RZ, R5 ;  /* 0x000000ffff1d7224 */ /* 0x000fce00078e0005 */
[----:B0--34-:R-:W-:Y:S05]  /*6300*/  @!P0 BRA `(.L_x_103) ;  /* 0x0000000000388947 */ /* 0x019fea0003800000 */
        /* <DEDUP_REMOVED lines=14> */
.L_x_103:
[----:B------:R-:W-:Y:S05]  /*63f0*/  BSYNC.RECONVERGENT B1 ;  /* 0x0000000000017941 */ /* 0x000fea0003800200 */
.L_x_102:
        /* <DEDUP_REMOVED lines=23> */
.L_x_105:
[----:B------:R-:W-:Y:S05]  /*6570*/  BSYNC.RECONVERGENT B1 ;  /* 0x0000000000017941 */ /* 0x000fea0003800200 */
.L_x_104:
        /* <DEDUP_REMOVED lines=21> */
.L_x_107:
[----:B------:R-:W-:Y:S05]  /*66d0*/  BSYNC.RECONVERGENT B1 ;  /* 0x0000000000017941 */ /* 0x000fea0003800200 */
.L_x_106:
        /* <DEDUP_REMOVED lines=23> */
.L_x_109:
[----:B------:R-:W-:Y:S05]  /*6850*/  BSYNC.RECONVERGENT B1 ;  /* 0x0000000000017941 */ /* 0x000fea0003800200 */
.L_x_108:
        /* <DEDUP_REMOVED lines=21> */
.L_x_111:
[----:B------:R-:W-:Y:S05]  /*69b0*/  BSYNC.RECONVERGENT B1 ;  /* 0x0000000000017941 */ /* 0x000fea0003800200 */
.L_x_110:
        /* <DEDUP_REMOVED lines=21> */
.L_x_113:
[----:B------:R-:W-:Y:S05]  /*6b10*/  BSYNC.RECONVERGENT B1 ;  /* 0x0000000000017941 */ /* 0x000fea0003800200 */
.L_x_112:
        /* <DEDUP_REMOVED lines=20> */
.L_x_34:
[----:B------:R-:W-:Y:S05]  /*6c60*/  BSYNC.RECONVERGENT B0 ;  /* 0x0000000000007941 */ /* 0x000fea0003800200 */
.L_x_1:
[----:B------:R-:W-:Y:S05]  /*6c70*/  @P1 EXIT ;  /* 0x000000000000194d */ /* 0x000fea0003800000 */
[----:B012---:R-:W0:Y:S02]  /*6c80*/  LDC.64 R4, c[0x0][0x388] ;  /* 0x0000e200ff047b82 */ /* 0x007e240000000a00 */
[----:B0-----:R-:W-:Y:S04]  /*6c90*/  STG.E.64 desc[UR10][R4.64], R2 ;  /* 0x0000000204007986 */ /* 0x001fe8000c101b0a */
[----:B------:R-:W-:Y:S01]  /*6ca0*/  STG.E.64 desc[UR10][R4.64+0x8], R14 ;  /* 0x0000080e04007986 */ /* 0x000fe2000c101b0a */
[----:B------:R-:W-:Y:S05]  /*6cb0*/  EXIT ;  /* 0x000000000000794d */ /* 0x000fea0003800000 */
.L_x_114:
        /* <DEDUP_REMOVED lines=12> */
.L_x_739:


//--------------------- .text._ZN6thrust24THRUST_300001_SM_1000_NS8cuda_cub4core6detail13_kernel_agentINS1_8__reduce10DrainAgentIlEEJN3cub18CUB_300001_SM_10009GridQueueIyEElEEEvDpT0_ --------------------------
	.section	.text._ZN6thrust24THRUST_300001_SM_1000_NS8cuda_cub4core6detail13_kernel_agentINS1_8__reduce10DrainAgentIlEEJN3cub18CUB_300001_SM_10009GridQueueIyEElEEEvDpT0_,"ax",@progbits
	.align	128
        .global         _ZN6thrust24THRUST_300001_SM_1000_NS8cuda_cub4core6detail13_kernel_agentINS1_8__reduce10DrainAgentIlEEJN3cub18CUB_300001_SM_10009GridQueueIyEElEEEvDpT0_
        .type           _ZN6thrust24THRUST_300001_SM_1000_NS8cuda_cub4core6detail13_kernel_agentINS1_8__reduce10DrainAgentIlEEJN3cub18CUB_300001_SM_10009GridQueueIyEElEEEvDpT0_,@function
        .size           _ZN6thrust24THRUST_300001_SM_1000_NS8cuda_cub4core6detail13_kernel_agentINS1_8__reduce10DrainAgentIlEEJN3cub18CUB_300001_SM_10009GridQueueIyEElEEEvDpT0_,(.L_x_740 - _ZN6thrust24THRUST_300001_SM_1000_NS8cuda_cub4core6detail13_kernel_agentINS1_8__reduce10DrainAgentIlEEJN3cub18CUB_300001_SM_10009GridQueueIyEElEEEvDpT0_)
        .other          _ZN6thrust24THRUST_300001_SM_1000_NS8cuda_cub4core6detail13_kernel_agentINS1_8__reduce10DrainAgentIlEEJN3cub18CUB_300001_SM_10009GridQueueIyEElEEEvDpT0_,@"STO_CUDA_ENTRY STV_DEFAULT"
_ZN6thrust24THRUST_300001_SM_1000_NS8cuda_cub4core6detail13_kernel_agentINS1_8__reduce10DrainAgentIlEEJN3cub18CUB_300001_SM_10009GridQueueIyEElEEEvDpT0_:
.text._ZN6thrust24THRUST_300001_SM_1000_NS8cuda_cub4core6detail13_kernel_agentINS1_8__reduce10DrainAgentIlEEJN3cub18CUB_300001_SM_10009GridQueueIyEElEEEvDpT0_:
[----:B------:R-:W-:Y:S08]  /*0000*/  LDC R1, c[0x0][0x37c] ;  /* 0x0000df00ff017b82 */ /* 0x000ff00000000800 */
[----:B------:R-:W0:Y:S01]  /*0010*/  LDC.64 R2, c[0x0][0x380] ;  /* 0x0000e000ff027b82 */ /* 0x000e220000000a00 */
[----:B------:R-:W0:Y:S07]  /*0020*/  LDCU.64 UR4, c[0x0][0x358] ;  /* 0x00006b00ff0477ac */ /* 0x000e2e0008000a00 */
[----:B------:R-:W1:Y:S01]  /*0030*/  LDC.64 R4, c[0x0][0x388] ;  /* 0x0000e200ff047b82 */ /* 0x000e620000000a00 */
[----:B0-----:R-:W-:Y:S04]  /*0040*/  STG.E.64 desc[UR4][R2.64+0x8], RZ ;  /* 0x000008ff02007986 */ /* 0x001fe8000c101b04 */
[----:B-1----:R-:W-:Y:S01]  /*0050*/  STG.E.64 desc[UR4][R2.64], R4 ;  /* 0x0000000402007986 */ /* 0x002fe2000c101b04 */
[----:B------:R-:W-:Y:S05]  /*0060*/  EXIT ;  /* 0x000000000000794d */ /* 0x000fea0003800000 */
.L_x_115:
        /* <DEDUP_REMOVED lines=9> */
.L_x_740:


//--------------------- .text._ZN6thrust24THRUST_300001_SM_1000_NS8cuda_cub4core6detail13_kernel_agentINS1_8__reduce11ReduceAgentINS0_12zip_iteratorIN4cuda3std3__45tupleIJNS0_10device_ptrIdEENS0_17counting_iteratorIlNS0_11use_defaultESF_SF_EEEEEEEPNSB_IJdlEEESJ_lNS1_9__extrema9arg_max_fIdl13AbsComparatorEEEEJSI_SK_lN3cub18CUB_300001_SM_100013GridEvenShareIlEENSR_9GridQueueIyEESO_EEEvDpT0_ --------------------------
	.section	.text._ZN6thrust24THRUST_300001_SM_1000_NS8cuda_cub4core6detail13_kernel_agentINS1_8__reduce11ReduceAgentINS0_12zip_iteratorIN4cuda3std3__45tupleIJNS0_10device_ptrIdEENS0_17counting_iteratorIlNS0_11use_defaultESF_SF_EEEEEEEPNSB_IJdlEEESJ_lNS1_9__extrema9arg_max_fIdl13AbsComparatorEEEEJSI_SK_lN3cub18CUB_300001_SM_100013GridEvenShareIlEENSR_9GridQueueIyEESO_EEEvDpT0_,"ax",@progbits
	.align	128
        .global         _ZN6thrust24THRUST_300001_SM_1000_NS8cuda_cub4core6detail13_kernel_agentINS1_8__reduce11ReduceAgentINS0_12zip_iteratorIN4cuda3std3__45tupleIJNS0_10device_ptrIdEENS0_17counting_iteratorIlNS0_11use_defaultESF_SF_EEEEEEEPNSB_IJdlEEESJ_lNS1_9__extrema9arg_max_fIdl13AbsComparatorEEEEJSI_SK_lN3cub18CUB_300001_SM_100013GridEvenShareIlEENSR_9GridQueueIyEESO_EEEvDpT0_
        .type           _ZN6thrust24THRUST_300001_SM_1000_NS8cuda_cub4core6detail13_kernel_agentINS1_8__reduce11ReduceAgentINS0_12zip_iteratorIN4cuda3std3__45tupleIJNS0_10device_ptrIdEENS0_17counting_iteratorIlNS0_11use_defaultESF_SF_EEEEEEEPNSB_IJdlEEESJ_lNS1_9__extrema9arg_max_fIdl13AbsComparatorEEEEJSI_SK_lN3cub18CUB_300001_SM_100013GridEvenShareIlEENSR_9GridQueueIyEESO_EEEvDpT0_,@function
        .size           _ZN6thrust24THRUST_300001_SM_1000_NS8cuda_cub4core6detail13_kernel_agentINS1_8__reduce11ReduceAgentINS0_12zip_iteratorIN4cuda3std3__45tupleIJNS0_10device_ptrIdEENS0_17counting_iteratorIlNS0_11use_defaultESF_SF_EEEEEEEPNSB_IJdlEEESJ_lNS1_9__extrema9arg_max_fIdl13AbsComparatorEEEEJSI_SK_lN3cub18CUB_300001_SM_100013GridEvenShareIlEENSR_9GridQueueIyEESO_EEEvDpT0_,(.L_x_741 - _ZN6thrust24THRUST_300001_SM_1000_NS8cuda_cub4core6detail13_kernel_agentINS1_8__reduce11ReduceAgentINS0_12zip_iteratorIN4cuda3std3__45tupleIJNS0_10device_ptrIdEENS0_17counting_iteratorIlNS0_11use_defaultESF_SF_EEEEEEEPNSB_IJdlEEESJ_lNS1_9__extrema9arg_max_fIdl13AbsComparatorEEEEJSI_SK_lN3cub18CUB_300001_SM_100013GridEvenShareIlEENSR_9GridQueueIyEESO_EEEvDpT0_)
        .other          _ZN6thrust24THRUST_300001_SM_1000_NS8cuda_cub4core6detail13_kernel_agentINS1_8__reduce11ReduceAgentINS0_12zip_iteratorIN4cuda3std3__45tupleIJNS0_10device_ptrIdEENS0_17counting_iteratorIlNS0_11use_defaultESF_SF_EEEEEEEPNSB_IJdlEEESJ_lNS1_9__extrema9arg_max_fIdl13AbsComparatorEEEEJSI_SK_lN3cub18CUB_300001_SM_100013GridEvenShareIlEENSR_9GridQueueIyEESO_EEEvDpT0_,@"STO_CUDA_ENTRY STV_DEFAULT"
_ZN6thrust24THRUST_300001_SM_1000_NS8cuda_cub4core6detail13_kernel_agentINS1_8__reduce11ReduceAgentINS0_12zip_iteratorIN4cuda3std3__45tupleIJNS0_10device_ptrIdEENS0_17counting_iteratorIlNS0_11use_defaultESF_SF_EEEEEEEPNSB_IJdlEEESJ_lNS1_9__extrema9arg_max_fIdl13AbsComparatorEEEEJSI_SK_lN3cub18CUB_300001_SM_100013GridEvenShareIlEENSR_9GridQueueIyEESO_EEEvDpT0_:
.text._ZN6thrust24THRUST_300001_SM_1000_NS8cuda_cub4core6detail13_kernel_agentINS1_8__reduce11ReduceAgentINS0_12zip_iteratorIN4cuda3std3__45tupleIJNS0_10device_ptrIdEENS0_17counting_iteratorIlNS0_11use_defaultESF_SF_EEEEEEEPNSB_IJdlEEESJ_lNS1_9__extrema9arg_max_fIdl13AbsComparatorEEEEJSI_SK_lN3cub18CUB_300001_SM_100013GridEvenShareIlEENSR_9GridQueueIyEESO_EEEvDpT0_:
[----:B------:R-:W-:Y:S01]  /*0000*/  LDC R1, c[0x0][0x37c] ;  /* 0x0000df00ff017b82 */ /* 0x000fe20000000800 */
[----:B------:R-:W0:Y:S01]  /*0010*/  S2R R0, SR_CTAID.X ;  /* 0x0000000000007919 */ /* 0x000e220000002500 */
[----:B------:R-:W1:Y:S01]  /*0020*/  LDCU.64 UR4, c[0x0][0x398] ;  /* 0x00007300ff0477ac */ /* 0x000e620008000a00 */
[----:B------:R-:W-:Y:S01]  /*0030*/  BSSY.RECONVERGENT B0, `(.L_x_116) ;  /* 0x0000689000007945 */ /* 0x000fe20003800200 */
[----:B------:R-:W2:Y:S01]  /*0040*/  LDCU UR6, c[0x0][0x370] ;  /* 0x00006e00ff0677ac */ /* 0x000ea20008000800 */
[----:B------:R-:W3:Y:S01]  /*0050*/  LDCU.64 UR10, c[0x0][0x358] ;  /* 0x00006b00ff0a77ac */ /* 0x000ee20008000a00 */
[----:B-1----:R-:W-:Y:S02]  /*0060*/  IMAD.U32 R25, RZ, RZ, UR4 ;  /* 0x00000004ff197e24 */ /* 0x002fe4000f8e00ff */
[----:B------:R-:W-:Y:S01]  /*0070*/  IMAD.U32 R16, RZ, RZ, UR5 ;  /* 0x00000005ff107e24 */ /* 0x000fe2000f8e00ff */
[----:B--2---:R-:W-:Y:S01]  /*0080*/  UIMAD UR6, UR6, 0x500, URZ ;  /* 0x00000500060678a4 */ /* 0x004fe2000f8e02ff */
[----:B0-----:R-:W-:-:S05]  /*0090*/  IMAD R8, R0, 0x500, RZ ;  /* 0x0000050000087824 */ /* 0x001fca00078e02ff */
[----:B------:R-:W-:-:S04]  /*00a0*/  IADD3 R2, P1, PT, R8, 0x500, RZ ;  /* 0x0000050008027810 */ /* 0x000fc80007f3e0ff */
[----:B------:R-:W-:Y:S01]  /*00b0*/  ISETP.GT.U32.AND P0, PT, R2, R25, PT ;  /* 0x000000190200720c */ /* 0x000fe20003f04070 */
[----:B------:R-:W-:-:S05]  /*00c0*/  IMAD.X R3, RZ, RZ, RZ, P1 ;  /* 0x000000ffff037224 */ /* 0x000fca00008e06ff */
[----:B------:R-:W-:-:S13]  /*00d0*/  ISETP.GT.AND.EX P0, PT, R3, R16, PT, P0 ;  /* 0x000000100300720c */ /* 0x000fda0003f04300 */
[----:B---3--:R-:W-:Y:S05]  /*00e0*/  @!P0 BRA `(.L_x_117) ;  /* 0x0000003800e48947 */ /* 0x008fea0003800000 */
[----:B------:R-:W0:Y:S01]  /*00f0*/  S2R R10, SR_TID.X ;  /* 0x00000000000a7919 */ /* 0x000e220000002100 */
[----:B------:R-:W-:Y:S01]  /*0100*/  IMAD.IADD R9, R25, 0x1, -R8 ;  /* 0x0000000119097824 */ /* 0x000fe200078e0a08 */
[----:B------:R-:W-:Y:S01]  /*0110*/  BSSY.RECONVERGENT B1, `(.L_x_118) ;  /* 0x000000f000017945 */ /* 0x000fe20003800200 */
[----:B------:R-:W-:Y:S02]  /*0120*/  CS2R R20, SRZ ;  /* 0x0000000000147805 */ /* 0x000fe4000001ff00 */
[----:B------:R-:W-:Y:S02]  /*0130*/  CS2R R14, SRZ ;  /* 0x00000000000e7805 */ /* 0x000fe4000001ff00 */
[----:B0-----:R-:W-:Y:S01]  /*0140*/  ISETP.GE.AND P0, PT, R10, R9, PT ;  /* 0x000000090a00720c */ /* 0x001fe20003f06270 */
[----:B------:R-:W-:-:S12]  /*0150*/  IMAD.MOV.U32 R6, RZ, RZ, R10 ;  /* 0x000000ffff067224 */ /* 0x000fd800078e000a */
[----:B------:R-:W-:Y:S05]  /*0160*/  @P0 BRA `(.L_x_119) ;  /* 0x0000000000240947 */ /* 0x000fea0003800000 */
[----:B------:R-:W0:Y:S01]  /*0170*/  LDCU.128 UR4, c[0x0][0x380] ;  /* 0x00007000ff0477ac */ /* 0x000e220008000c00 */
[----:B------:R-:W-:-:S05]  /*0180*/  IADD3 R21, P0, PT, R8, R10, RZ ;  /* 0x0000000a08157210 */ /* 0x000fca0007f1e0ff */
[----:B------:R-:W-:Y:S01]  /*0190*/  IMAD.X R20, RZ, RZ, RZ, P0 ;  /* 0x000000ffff147224 */ /* 0x000fe200000e06ff */
[----:B0-----:R-:W-:-:S04]  /*01a0*/  LEA R14, P1, R21, UR4, 0x3 ;  /* 0x00000004150e7c11 */ /* 0x001fc8000f8218ff */
[----:B------:R-:W-:-:S06]  /*01b0*/  LEA.HI.X R15, R21, UR5, R20, 0x3, P1 ;  /* 0x00000005150f7c11 */ /* 0x000fcc00088f1c14 */
[----:B------:R-:W5:Y:S01]  /*01c0*/  LDG.E.64 R14, desc[UR10][R14.64] ;  /* 0x0000000a0e0e7981 */ /* 0x000f62000c1e1b00 */
[----:B------:R-:W-:Y:S01]  /*01d0*/  IADD3 R21, P0, PT, R21, UR6, RZ ;  /* 0x0000000615157c10 */ /* 0x000fe2000ff1e0ff */
[----:B------:R-:W-:-:S03]  /*01e0*/  VIADD R6, R10, 0x100 ;  /* 0x000001000a067836 */ /* 0x000fc60000000000 */
[----:B------:R-:W-:-:S09]  /*01f0*/  IADD3.X R20, PT, PT, R20, UR7, RZ, P0, !PT ;  /* 0x0000000714147c10 */ /* 0x000fd200087fe4ff */
.L_x_119:
[----:B------:R-:W-:Y:S05]  /*0200*/  BSYNC.RECONVERGENT B1 ;  /* 0x0000000000017941 */ /* 0x000fea0003800200 */
.L_x_118:
[----:B------:R-:W-:Y:S01]  /*0210*/  ISETP.GE.AND P0, PT, R6, R9, PT ;  /* 0x000000090600720c */ /* 0x000fe20003f06270 */
[----:B------:R-:W-:-:S12]  /*0220*/  BSSY.RECONVERGENT B1, `(.L_x_120) ;  /* 0x00000af000017945 */ /* 0x000fd80003800200 */
[----:B------:R-:W-:Y:S05]  /*0230*/  @P0 BRA `(.L_x_121) ;  /* 0x0000000800b40947 */ /* 0x000fea0003800000 */
[----:B------:R-:W-:Y:S01]  /*0240*/  LOP3.LUT R2, RZ, R6, RZ, 0x33, !PT ;  /* 0x00000006ff027212 */ /* 0x000fe200078e33ff */
[----:B------:R-:W-:Y:S03]  /*0250*/  BSSY.RECONVERGENT B2, `(.L_x_122) ;  /* 0x0000034000027945 */ /* 0x000fe60003800200 */
[----:B------:R-:W-:-:S04]  /*0260*/  IADD3 R25, PT, PT, -R8, R25, R2 ;  /* 0x0000001908197210 */ /* 0x000fc80007ffe102 */
[----:B------:R-:W-:-:S04]  /*0270*/  LOP3.LUT R2, R25, 0x300, RZ, 0xc0, !PT ;  /* 0x0000030019027812 */ /* 0x000fc800078ec0ff */
[----:B------:R-:W-:-:S13]  /*0280*/  ISETP.NE.AND P0, PT, R2, 0x300, PT ;  /* 0x000003000200780c */ /* 0x000fda0003f05270 */
[----:B------:R-:W-:Y:S05]  /*0290*/  @!P0 BRA `(.L_x_123) ;  /* 0x0000000000bc8947 */ /* 0x000fea0003800000 */
[----:B------:R-:W0:Y:S01]  /*02a0*/  LDCU.128 UR4, c[0x0][0x380] ;  /* 0x00007000ff0477ac */ /* 0x000e220008000c00 */
[----:B------:R-:W-:Y:S02]  /*02b0*/  IADD3 R12, P0, PT, R8, R6, RZ ;  /* 0x00000006080c7210 */ /* 0x000fe40007f1e0ff */
[----:B------:R-:W-:-:S03]  /*02c0*/  LEA.HI R2, R25, 0x1, RZ, 0x18 ;  /* 0x0000000119027811 */ /* 0x000fc600078fc0ff */
[----:B------:R-:W-:Y:S01]  /*02d0*/  IMAD.X R3, RZ, RZ, RZ, P0 ;  /* 0x000000ffff037224 */ /* 0x000fe200000e06ff */
[----:B------:R-:W-:-:S05]  /*02e0*/  LOP3.LUT R2, R2, 0x3, RZ, 0xc0, !PT ;  /* 0x0000000302027812 */ /* 0x000fca00078ec0ff */
[----:B------:R-:W-:Y:S01]  /*02f0*/  IMAD.MOV R7, RZ, RZ, -R2 ;  /* 0x000000ffff077224 */ /* 0x000fe200078e0a02 */
[C---:B0-----:R-:W-:Y:S02]  /*0300*/  IADD3 R13, P1, PT, R12.reuse, UR6, RZ ;  /* 0x000000060c0d7c10 */ /* 0x041fe4000ff3e0ff */
[C---:B------:R-:W-:Y:S02]  /*0310*/  LEA R11, P2, R12.reuse, UR4, 0x3 ;  /* 0x000000040c0b7c11 */ /* 0x040fe4000f8418ff */
[----:B------:R-:W-:Y:S02]  /*0320*/  IADD3.X R16, PT, PT, R3, UR7, RZ, P1, !PT ;  /* 0x0000000703107c10 */ /* 0x000fe40008ffe4ff */
[----:B------:R-:W-:-:S09]  /*0330*/  LEA.HI.X R12, R12, UR5, R3, 0x3, P2 ;  /* 0x000000050c0c7c11 */ /* 0x000fd200090f1c03 */
.L_x_126:
[----:B------:R-:W-:Y:S02]  /*0340*/  IMAD.MOV.U32 R2, RZ, RZ, R11 ;  /* 0x000000ffff027224 */ /* 0x000fe400078e000b */
[----:B------:R-:W-:-:S06]  /*0350*/  IMAD.MOV.U32 R3, RZ, RZ, R12 ;  /* 0x000000ffff037224 */ /* 0x000fcc00078e000c */
[----:B------:R-:W2:Y:S01]  /*0360*/  LDG.E.64 R2, desc[UR10][R2.64] ;  /* 0x0000000a02027981 */ /* 0x000ea2000c1e1b00 */
[----:B------:R-:W-:Y:S01]  /*0370*/  VIADD R7, R7, 0x1 ;  /* 0x0000000107077836 */ /* 0x000fe20000000000 */
[----:B------:R-:W-:Y:S01]  /*0380*/  BSSY.RECONVERGENT B3, `(.L_x_124) ;  /* 0x000001b000037945 */ /* 0x000fe20003800200 */
[----:B------:R-:W-:Y:S01]  /*0390*/  IMAD.MOV.U32 R18, RZ, RZ, R21 ;  /* 0x000000ffff127224 */ /* 0x000fe200078e0015 */
[----:B------:R-:W-:Y:S01]  /*03a0*/  IADD3 R11, P3, PT, R11, 0x800, RZ ;  /* 0x000008000b0b7810 */ /* 0x000fe20007f7e0ff */
[----:B------:R-:W-:Y:S01]  /*03b0*/  IMAD.MOV.U32 R17, RZ, RZ, R20 ;  /* 0x000000ffff117224 */ /* 0x000fe200078e0014 */
[----:B------:R-:W-:Y:S01]  /*03c0*/  ISETP.NE.AND P2, PT, R7, RZ, PT ;  /* 0x000000ff0700720c */ /* 0x000fe20003f45270 */
[----:B-----5:R-:W-:Y:S02]  /*03d0*/  IMAD.MOV.U32 R4, RZ, RZ, R14 ;  /* 0x000000ffff047224 */ /* 0x020fe400078e000e */
[----:B------:R-:W-:Y:S02]  /*03e0*/  IMAD.MOV.U32 R5, RZ, RZ, R15 ;  /* 0x000000ffff057224 */ /* 0x000fe400078e000f */
[----:B------:R-:W-:-:S02]  /*03f0*/  IMAD.MOV.U32 R21, RZ, RZ, R13 ;  /* 0x000000ffff157224 */ /* 0x000fc400078e000d */
[----:B------:R-:W-:Y:S01]  /*0400*/  IMAD.MOV.U32 R20, RZ, RZ, R16 ;  /* 0x000000ffff147224 */ /* 0x000fe200078e0010 */
[----:B--2---:R-:W-:Y:S01]  /*0410*/  DSETP.GEU.AND P0, PT, |R14|, |R2|, PT ;  /* 0x400000020e00722a */ /* 0x004fe20003f0e200 */
[----:B------:R-:W-:Y:S02]  /*0420*/  IMAD.MOV.U32 R14, RZ, RZ, R2 ;  /* 0x000000ffff0e7224 */ /* 0x000fe400078e0002 */
[----:B------:R-:W-:-:S11]  /*0430*/  IMAD.MOV.U32 R15, RZ, RZ, R3 ;  /* 0x000000ffff0f7224 */ /* 0x000fd600078e0003 */
        /* <DEDUP_REMOVED lines=15> */
.L_x_125:
[----:B------:R-:W-:Y:S05]  /*0530*/  BSYNC.RECONVERGENT B3 ;  /* 0x0000000000037941 */ /* 0x000fea0003800200 */
.L_x_124:
[----:B------:R-:W-:Y:S01]  /*0540*/  IADD3 R13, P0, PT, R13, 0x100, RZ ;  /* 0x000001000d0d7810 */ /* 0x000fe20007f1e0ff */
[----:B------:R-:W-:Y:S02]  /*0550*/  VIADD R6, R6, 0x100 ;  /* 0x0000010006067836 */ /* 0x000fe40000000000 */
[----:B------:R-:W-:Y:S02]  /*0560*/  IMAD.X R12, RZ, RZ, R12, P3 ;  /* 0x000000ffff0c7224 */ /* 0x000fe400018e060c */
[----:B------:R-:W-:Y:S01]  /*0570*/  IMAD.X R16, RZ, RZ, R16, P0 ;  /* 0x000000ffff107224 */ /* 0x000fe200000e0610 */
[----:B------:R-:W-:Y:S07]  /*0580*/  @P2 BRA `(.L_x_126) ;  /* 0xfffffffc006c2947 */ /* 0x000fee000383ffff */
.L_x_123:
[----:B------:R-:W-:Y:S05]  /*0590*/  BSYNC.RECONVERGENT B2 ;  /* 0x0000000000027941 */ /* 0x000fea0003800200 */
.L_x_122:
[----:B------:R-:W-:-:S13]  /*05a0*/  ISETP.GE.U32.AND P0, PT, R25, 0x300, PT ;  /* 0x000003001900780c */ /* 0x000fda0003f06070 */
[----:B------:R-:W-:Y:S05]  /*05b0*/  @!P0 BRA `(.L_x_121) ;  /* 0x0000000400d48947 */ /* 0x000fea0003800000 */
[----:B------:R-:W0:Y:S01]  /*05c0*/  LDC.64 R4, c[0x0][0x380] ;  /* 0x0000e000ff047b82 */ /* 0x000e220000000a00 */
[----:B------:R-:W-:-:S07]  /*05d0*/  VIADD R11, R6, 0x200 ;  /* 0x00000200060b7836 */ /* 0x000fce0000000000 */
[----:B------:R-:W1:Y:S02]  /*05e0*/  LDC.64 R2, c[0x0][0x388] ;  /* 0x0000e200ff027b82 */ /* 0x000e640000000a00 */
.L_x_135:
[----:B------:R-:W-:-:S05]  /*05f0*/  VIADD R7, R11, 0xfffffe00 ;  /* 0xfffffe000b077836 */ /* 0x000fca0000000000 */
[----:B------:R-:W-:-:S04]  /*0600*/  IADD3 R13, P0, PT, R8, R7, RZ ;  /* 0x00000007080d7210 */ /* 0x000fc80007f1e0ff */
[----:B------:R-:W-:Y:S02]  /*0610*/  LEA.HI.X.SX32 R12, R7, RZ, 0x1, P0 ;  /* 0x000000ff070c7211 */ /* 0x000fe400000f0eff */
[----:B0-----:R-:W-:-:S04]  /*0620*/  LEA R16, P0, R13, R4, 0x3 ;  /* 0x000000040d107211 */ /* 0x001fc800078018ff */
[----:B------:R-:W-:-:S05]  /*0630*/  LEA.HI.X R17, R13, R5, R12, 0x3, P0 ;  /* 0x000000050d117211 */ /* 0x000fca00000f1c0c */
[----:B------:R-:W2:Y:S04]  /*0640*/  LDG.E.64 R18, desc[UR10][R16.64] ;  /* 0x0000000a10127981 */ /* 0x000ea8000c1e1b00 */
[----:B-----5:R0:W5:Y:S01]  /*0650*/  LDG.E.64 R6, desc[UR10][R16.64+0x800] ;  /* 0x0008000a10067981 */ /* 0x020162000c1e1b00 */
[----:B-1----:R-:W-:Y:S01]  /*0660*/  IADD3 R24, P1, PT, R13, R2, RZ ;  /* 0x000000020d187210 */ /* 0x002fe20007f3e0ff */
[----:B------:R-:W-:Y:S04]  /*0670*/  BSSY.RECONVERGENT B2, `(.L_x_127) ;  /* 0x0000016000027945 */ /* 0x000fe80003800200 */
[----:B------:R-:W-:-:S02]  /*0680*/  IMAD.X R25, R12, 0x1, R3, P1 ;  /* 0x000000010c197824 */ /* 0x000fc400008e0603 */
[----:B------:R-:W-:Y:S02]  /*0690*/  IMAD.MOV.U32 R23, RZ, RZ, R24 ;  /* 0x000000ffff177224 */ /* 0x000fe400078e0018 */
[----:B------:R-:W-:Y:S01]  /*06a0*/  IMAD.MOV.U32 R22, RZ, RZ, R25 ;  /* 0x000000ffff167224 */ /* 0x000fe200078e0019 */
[----:B--2---:R-:W-:Y:S01]  /*06b0*/  DSETP.GEU.AND P0, PT, |R14|, |R18|, PT ;  /* 0x400000120e00722a */ /* 0x004fe20003f0e200 */
[----:B------:R-:W-:Y:S02]  /*06c0*/  IMAD.MOV.U32 R12, RZ, RZ, R18 ;  /* 0x000000ffff0c7224 */ /* 0x000fe400078e0012 */
[----:B------:R-:W-:-:S11]  /*06d0*/  IMAD.MOV.U32 R13, RZ, RZ, R19 ;  /* 0x000000ffff0d7224 */ /* 0x000fd600078e0013 */
        /* <DEDUP_REMOVED lines=15> */
.L_x_128:
[----:B------:R-:W-:Y:S05]  /*07d0*/  BSYNC.RECONVERGENT B2 ;  /* 0x0000000000027941 */ /* 0x000fea0003800200 */
.L_x_127:
[----:B------:R0:W5:Y:S04]  /*07e0*/  LDG.E.64 R14, desc[UR10][R16.64+0x1000] ;  /* 0x0010000a100e7981 */ /* 0x000168000c1e1b00 */
[----:B------:R0:W5:Y:S02]  /*07f0*/  LDG.E.64 R18, desc[UR10][R16.64+0x1800] ;  /* 0x0018000a10127981 */ /* 0x000164000c1e1b00 */
[----:B-----5:R-:W-:Y:S01]  /*0800*/  DSETP.GEU.AND P0, PT, |R12|, |R6|, PT ;  /* 0x400000060c00722a */ /* 0x020fe20003f0e200 */
[----:B------:R-:W-:Y:S01]  /*0810*/  VIADD R21, R11, 0xffffff00 ;  /* 0xffffff000b157836 */ /* 0x000fe20000000000 */
[----:B------:R-:W-:Y:S04]  /*0820*/  BSSY.RECONVERGENT B2, `(.L_x_129) ;  /* 0x0000017000027945 */ /* 0x000fe80003800200 */
[----:B------:R-:W-:-:S02]  /*0830*/  SHF.R.S32.HI R20, RZ, 0x1f, R21 ;  /* 0x0000001fff147819 */ /* 0x000fc40000011415 */
[----:B------:R-:W-:Y:S01]  /*0840*/  IADD3 R26, P1, P2, R21, R2, R8 ;  /* 0x00000002151a7210 */ /* 0x000fe20007a3e008 */
[----:B------:R-:W-:-:S03]  /*0850*/  IMAD.MOV.U32 R21, RZ, RZ, R7 ;  /* 0x000000ffff157224 */ /* 0x000fc600078e0007 */
[----:B------:R-:W-:Y:S01]  /*0860*/  IADD3.X R27, PT, PT, R20, R3, RZ, P1, P2 ;  /* 0x00000003141b7210 */ /* 0x000fe20000fe44ff */
[----:B------:R-:W-:Y:S02]  /*0870*/  IMAD.MOV.U32 R24, RZ, RZ, R26 ;  /* 0x000000ffff187224 */ /* 0x000fe400078e001a */
[----:B------:R-:W-:Y:S02]  /*0880*/  IMAD.MOV.U32 R20, RZ, RZ, R6 ;  /* 0x000000ffff147224 */ /* 0x000fe400078e0006 */
[----:B------:R-:W-:Y:S01]  /*0890*/  IMAD.MOV.U32 R25, RZ, RZ, R27 ;  /* 0x000000ffff197224 */ /* 0x000fe200078e001b */
[----:B0-----:R-:W-:Y:S06]  /*08a0*/  @!P0 BRA `(.L_x_130) ;  /* 0x0000000000388947 */ /* 0x001fec0003800000 */
        /* <DEDUP_REMOVED lines=14> */
.L_x_130:
[----:B------:R-:W-:Y:S05]  /*0990*/  BSYNC.RECONVERGENT B2 ;  /* 0x0000000000027941 */ /* 0x000fea0003800200 */
.L_x_129:
[----:B------:R-:W-:Y:S01]  /*09a0*/  DSETP.GEU.AND P0, PT, |R20|, |R14|, PT ;  /* 0x4000000e1400722a */ /* 0x000fe20003f0e200 */
[----:B------:R-:W-:Y:S01]  /*09b0*/  SHF.R.S32.HI R6, RZ, 0x1f, R11 ;  /* 0x0000001fff067819 */ /* 0x000fe2000001140b */
[----:B------:R-:W-:Y:S01]  /*09c0*/  BSSY.RECONVERGENT B2, `(.L_x_131) ;  /* 0x0000017000027945 */ /* 0x000fe20003800200 */
[C---:B------:R-:W-:Y:S01]  /*09d0*/  IADD3 R23, P1, P2, R11.reuse, R2, R8 ;  /* 0x000000020b177210 */ /* 0x040fe20007a3e008 */
[----:B------:R-:W-:Y:S02]  /*09e0*/  VIADD R17, R11, 0x100 ;  /* 0x000001000b117836 */ /* 0x000fe40000000000 */
[----:B------:R-:W-:Y:S01]  /*09f0*/  IMAD.MOV.U32 R7, RZ, RZ, R15 ;  /* 0x000000ffff077224 */ /* 0x000fe200078e000f */
[----:B------:R-:W-:Y:S01]  /*0a00*/  IADD3.X R16, PT, PT, R6, R3, RZ, P1, P2 ;  /* 0x0000000306107210 */ /* 0x000fe20000fe44ff */
[----:B------:R-:W-:Y:S02]  /*0a10*/  IMAD.MOV.U32 R12, RZ, RZ, R23 ;  /* 0x000000ffff0c7224 */ /* 0x000fe400078e0017 */
[----:B------:R-:W-:-:S02]  /*0a20*/  IMAD.MOV.U32 R6, RZ, RZ, R14 ;  /* 0x000000ffff067224 */ /* 0x000fc400078e000e */
[----:B------:R-:W-:Y:S02]  /*0a30*/  IMAD.MOV.U32 R13, RZ, RZ, R16 ;  /* 0x000000ffff0d7224 */ /* 0x000fe400078e0010 */
        /* <DEDUP_REMOVED lines=15> */
.L_x_132:
[----:B------:R-:W-:Y:S05]  /*0b30*/  BSYNC.RECONVERGENT B2 ;  /* 0x0000000000027941 */ /* 0x000fea0003800200 */
.L_x_131:
[----:B------:R-:W-:Y:S01]  /*0b40*/  DSETP.GEU.AND P0, PT, |R6|, |R18|, PT ;  /* 0x400000120600722a */ /* 0x000fe20003f0e200 */
[----:B------:R-:W-:Y:S01]  /*0b50*/  SHF.R.S32.HI R14, RZ, 0x1f, R17 ;  /* 0x0000001fff0e7819 */ /* 0x000fe20000011411 */
[----:B------:R-:W-:Y:S01]  /*0b60*/  BSSY.RECONVERGENT B2, `(.L_x_133) ;  /* 0x0000016000027945 */ /* 0x000fe20003800200 */
[----:B------:R-:W-:Y:S01]  /*0b70*/  IADD3 R17, P1, P2, R17, R2, R8 ;  /* 0x0000000211117210 */ /* 0x000fe20007a3e008 */
[----:B------:R-:W-:-:S03]  /*0b80*/  IMAD.MOV.U32 R15, RZ, RZ, R19 ;  /* 0x000000ffff0f7224 */ /* 0x000fc600078e0013 */
[----:B------:R-:W-:Y:S01]  /*0b90*/  IADD3.X R16, PT, PT, R14, R3, RZ, P1, P2 ;  /* 0x000000030e107210 */ /* 0x000fe20000fe44ff */
[----:B------:R-:W-:Y:S02]  /*0ba0*/  IMAD.MOV.U32 R21, RZ, RZ, R17 ;  /* 0x000000ffff157224 */ /* 0x000fe400078e0011 */
[----:B------:R-:W-:Y:S02]  /*0bb0*/  IMAD.MOV.U32 R14, RZ, RZ, R18 ;  /* 0x000000ffff0e7224 */ /* 0x000fe400078e0012 */
        /* <DEDUP_REMOVED lines=16> */
.L_x_134:
[----:B------:R-:W-:Y:S05]  /*0cc0*/  BSYNC.RECONVERGENT B2 ;  /* 0x0000000000027941 */ /* 0x000fea0003800200 */
.L_x_133:
[C---:B------:R-:W-:Y:S02]  /*0cd0*/  VIADD R6, R11.reuse, 0x200 ;  /* 0x000002000b067836 */ /* 0x040fe40000000000 */
[----:B------:R-:W-:-:S03]  /*0ce0*/  VIADD R11, R11, 0x400 ;  /* 0x000004000b0b7836 */ /* 0x000fc60000000000 */
[----:B------:R-:W-:-:S13]  /*0cf0*/  ISETP.GE.AND P0, PT, R6, R9, PT ;  /* 0x000000090600720c */ /* 0x000fda0003f06270 */
[----:B------:R-:W-:Y:S05]  /*0d00*/  @!P0 BRA `(.L_x_135) ;  /* 0xfffffff800388947 */ /* 0x000fea000383ffff */
.L_x_121:
[----:B------:R-:W-:Y:S05]  /*0d10*/  BSYNC.RECONVERGENT B1 ;  /* 0x0000000000017941 */ /* 0x000fea0003800200 */
.L_x_120:
[----:B------:R-:W-:-:S13]  /*0d20*/  ISETP.GE.AND P0, PT, R9, 0x100, PT ;  /* 0x000001000900780c */ /* 0x000fda0003f06270 */
[----:B------:R-:W-:Y:S05]  /*0d30*/  @!P0 BRA `(.L_x_136) ;  /* 0x0000001400508947 */ /* 0x000fea0003800000 */
[----:B------:R-:W0:Y:S01]  /*0d40*/  S2R R11, SR_LANEID ;  /* 0x00000000000b7919 */ /* 0x000e220000000000 */
[----:B------:R-:W-:Y:S01]  /*0d50*/  BSSY.RECONVERGENT B1, `(.L_x_137) ;  /* 0x000001f000017945 */ /* 0x000fe20003800200 */
[----:B------:R-:W-:Y:S01]  /*0d60*/  IMAD.MOV.U32 R12, RZ, RZ, R21 ;  /* 0x000000ffff0c7224 */ /* 0x000fe200078e0015 */
[----:B-----5:R1:W2:Y:S01]  /*0d70*/  SHFL.DOWN PT, R4, R14, 0x1, 0x1f ;  /* 0x08201f000e047f89 */ /* 0x0202a200000e0000 */
        /* <DEDUP_REMOVED lines=9> */
[----:B------:R-:W-:Y:S01]  /*0e10*/  IMAD.MOV.U32 R12, RZ, RZ, R6 ;  /* 0x000000ffff0c7224 */ /* 0x000fe200078e0006 */
[----:B------:R-:W-:Y:S01]  /*0e20*/  MOV R13, R7 ;  /* 0x00000007000d7202 */ /* 0x000fe20000000f00 */
[----:B------:R-:W-:Y:S02]  /*0e30*/  IMAD.MOV.U32 R2, RZ, RZ, R4 ;  /* 0x000000ffff027224 */ /* 0x000fe400078e0004 */
[----:B------:R-:W-:-:S09]  /*0e40*/  IMAD.MOV.U32 R3, RZ, RZ, R5 ;  /* 0x000000ffff037224 */ /* 0x000fd200078e0005 */
        /* <DEDUP_REMOVED lines=15> */
.L_x_138:
[----:B------:R-:W-:Y:S05]  /*0f40*/  BSYNC.RECONVERGENT B1 ;  /* 0x0000000000017941 */ /* 0x000fea0003800200 */
.L_x_137:
        /* <DEDUP_REMOVED lines=31> */
.L_x_140:
[----:B------:R-:W-:Y:S05]  /*1140*/  BSYNC.RECONVERGENT B1 ;  /* 0x0000000000017941 */ /* 0x000fea0003800200 */
.L_x_139:
[----:B------:R-:W-:Y:S01]  /*1150*/  ISETP.GT.AND P0, PT, R11, 0x1b, PT ;  /* 0x0000001b0b00780c */ /* 0x000fe20003f04270 */
[----:B-1----:R1:W1:Y:S01]  /*1160*/  SHFL.DOWN PT, R6, R4, 0x4, 0x1f ;  /* 0x08801f0004067f89 */ /* 0x00226200000e0000 */
[----:B------:R-:W-:Y:S01]  /*1170*/  BSSY.RECONVERGENT B1, `(.L_x_141) ;  /* 0x000001d000017945 */ /* 0x000fe20003800200 */
[----:B----4-:R-:W-:Y:S02]  /*1180*/  IMAD.MOV.U32 R14, RZ, RZ, R8 ;  /* 0x000000ffff0e7224 */ /* 0x010fe400078e0008 */
[----:B--2---:R2:W4:Y:S01]  /*1190*/  SHFL.DOWN PT, R7, R5, 0x4, 0x1f ;  /* 0x08801f0005077f89 */ /* 0x00452200000e0000 */
[----:B---3--:R-:W-:Y:S02]  /*11a0*/  IMAD.MOV.U32 R15, RZ, RZ, R9 ;  /* 0x000000ffff0f7224 */ /* 0x008fe400078e0009 */
[----:B0-----:R-:W-:Y:S01]  /*11b0*/  IMAD.MOV.U32 R2, RZ, RZ, R4 ;  /* 0x000000ffff027224 */ /* 0x001fe200078e0004 */
[----:B------:R2:W0:Y:S01]  /*11c0*/  SHFL.DOWN PT, R13, R8, 0x4, 0x1f ;  /* 0x08801f00080d7f89 */ /* 0x00042200000e0000 */
[----:B------:R-:W-:-:S03]  /*11d0*/  IMAD.MOV.U32 R3, RZ, RZ, R5 ;  /* 0x000000ffff037224 */ /* 0x000fc600078e0005 */
[----:B------:R2:W3:Y:S01]  /*11e0*/  SHFL.DOWN PT, R12, R9, 0x4, 0x1f ;  /* 0x08801f00090c7f89 */ /* 0x0004e200000e0000 */
[----:B------:R-:W-:Y:S05]  /*11f0*/  @P0 BRA `(.L_x_142) ;  /* 0x0000000000500947 */ /* 0x000fea0003800000 */
[----:B-1--4-:R-:W-:Y:S01]  /*1200*/  DSETP.GEU.AND P0, PT, |R4|, |R6|, PT ;  /* 0x400000060400722a */ /* 0x012fe20003f0e200 */
[----:B0-----:R-:W-:Y:S02]  /*1210*/  IMAD.MOV.U32 R14, RZ, RZ, R13 ;  /* 0x000000ffff0e7224 */ /* 0x001fe400078e000d */
        /* <DEDUP_REMOVED lines=18> */
.L_x_142:
[----:B------:R-:W-:Y:S05]  /*1340*/  BSYNC.RECONVERGENT B1 ;  /* 0x0000000000017941 */ /* 0x000fea0003800200 */
.L_x_141:
[----:B------:R-:W-:Y:S01]  /*1350*/  ISETP.GT.AND P0, PT, R11, 0x17, PT ;  /* 0x000000170b00780c */ /* 0x000fe20003f04270 */
[----:B-1----:R1:W1:Y:S01]  /*1360*/  SHFL.DOWN PT, R4, R2, 0x8, 0x1f ;  /* 0x09001f0002047f89 */ /* 0x00226200000e0000 */
[----:B------:R-:W-:Y:S01]  /*1370*/  BSSY.RECONVERGENT B1, `(.L_x_143) ;  /* 0x000001d000017945 */ /* 0x000fe20003800200 */
[----:B---3--:R-:W-:Y:S02]  /*1380*/  IMAD.MOV.U32 R12, RZ, RZ, R14 ;  /* 0x000000ffff0c7224 */ /* 0x008fe400078e000e */
[----:B--2---:R2:W3:Y:S01]  /*1390*/  SHFL.DOWN PT, R5, R3, 0x8, 0x1f ;  /* 0x09001f0003057f89 */ /* 0x0044e200000e0000 */
[----:B0-----:R-:W-:Y:S02]  /*13a0*/  IMAD.MOV.U32 R13, RZ, RZ, R15 ;  /* 0x000000ffff0d7224 */ /* 0x001fe400078e000f */
[----:B------:R-:W-:Y:S01]  /*13b0*/  IMAD.MOV.U32 R8, RZ, RZ, R2 ;  /* 0x000000ffff087224 */ /* 0x000fe200078e0002 */
[----:B----4-:R2:W0:Y:S01]  /*13c0*/  SHFL.DOWN PT, R7, R14, 0x8, 0x1f ;  /* 0x09001f000e077f89 */ /* 0x01042200000e0000 */
[----:B------:R-:W-:-:S03]  /*13d0*/  IMAD.MOV.U32 R9, RZ, RZ, R3 ;  /* 0x000000ffff097224 */ /* 0x000fc600078e0003 */
[----:B------:R2:W4:Y:S01]  /*13e0*/  SHFL.DOWN PT, R6, R15, 0x8, 0x1f ;  /* 0x09001f000f067f89 */ /* 0x00052200000e0000 */
[----:B------:R-:W-:Y:S05]  /*13f0*/  @P0 BRA `(.L_x_144) ;  /* 0x0000000000500947 */ /* 0x000fea0003800000 */
[----:B-1-3--:R-:W-:Y:S01]  /*1400*/  DSETP.GEU.AND P0, PT, |R2|, |R4|, PT ;  /* 0x400000040200722a */ /* 0x00afe20003f0e200 */
[----:B0-----:R-:W-:Y:S02]  /*1410*/  IMAD.MOV.U32 R12, RZ, RZ, R7 ;  /* 0x000000ffff0c7224 */ /* 0x001fe400078e0007 */
        /* <DEDUP_REMOVED lines=18> */
.L_x_144:
[----:B------:R-:W-:Y:S05]  /*1540*/  BSYNC.RECONVERGENT B1 ;  /* 0x0000000000017941 */ /* 0x000fea0003800200 */
.L_x_143:
[----:B------:R-:W-:Y:S01]  /*1550*/  ISETP.GT.AND P0, PT, R11, 0xf, PT ;  /* 0x0000000f0b00780c */ /* 0x000fe20003f04270 */
[----:B-1----:R1:W1:Y:S01]  /*1560*/  SHFL.DOWN PT, R2, R8, 0x10, 0x1f ;  /* 0x0a001f0008027f89 */ /* 0x00226200000e0000 */
[----:B------:R-:W-:Y:S01]  /*1570*/  BSSY.RECONVERGENT B1, `(.L_x_145) ;  /* 0x000001d000017945 */ /* 0x000fe20003800200 */
[----:B------:R-:W-:Y:S02]  /*1580*/  IMAD.MOV.U32 R4, RZ, RZ, R12 ;  /* 0x000000ffff047224 */ /* 0x000fe400078e000c */
[----:B--2---:R2:W1:Y:S01]  /*1590*/  SHFL.DOWN PT, R3, R9, 0x10, 0x1f ;  /* 0x0a001f0009037f89 */ /* 0x00446200000e0000 */
[----:B---3--:R-:W-:Y:S02]  /*15a0*/  IMAD.MOV.U32 R5, RZ, RZ, R13 ;  /* 0x000000ffff057224 */ /* 0x008fe400078e000d */
[----:B----4-:R-:W-:Y:S01]  /*15b0*/  IMAD.MOV.U32 R6, RZ, RZ, R8 ;  /* 0x000000ffff067224 */ /* 0x010fe200078e0008 */
[----:B------:R2:W3:Y:S01]  /*15c0*/  SHFL.DOWN PT, R15, R12, 0x10, 0x1f ;  /* 0x0a001f000c0f7f89 */ /* 0x0004e200000e0000 */
[----:B0-----:R-:W-:-:S03]  /*15d0*/  IMAD.MOV.U32 R7, RZ, RZ, R9 ;  /* 0x000000ffff077224 */ /* 0x001fc600078e0009 */
[----:B------:R2:W0:Y:S01]  /*15e0*/  SHFL.DOWN PT, R14, R13, 0x10, 0x1f ;  /* 0x0a001f000d0e7f89 */ /* 0x00042200000e0000 */
[----:B------:R-:W-:Y:S05]  /*15f0*/  @P0 BRA `(.L_x_146) ;  /* 0x0000000000500947 */ /* 0x000fea0003800000 */
[----:B-1----:R-:W-:Y:S01]  /*1600*/  DSETP.GEU.AND P0, PT, |R8|, |R2|, PT ;  /* 0x400000020800722a */ /* 0x002fe20003f0e200 */
[----:B---3--:R-:W-:Y:S02]  /*1610*/  IMAD.MOV.U32 R4, RZ, RZ, R15 ;  /* 0x000000ffff047224 */ /* 0x008fe400078e000f */
        /* <DEDUP_REMOVED lines=18> */
.L_x_146:
[----:B------:R-:W-:Y:S05]  /*1740*/  BSYNC.RECONVERGENT B1 ;  /* 0x0000000000017941 */ /* 0x000fea0003800200 */
.L_x_145:
        /* <DEDUP_REMOVED lines=11> */
.L_x_148:
[----:B------:R-:W-:Y:S05]  /*1800*/  BSYNC.RECONVERGENT B1 ;  /* 0x0000000000017941 */ /* 0x000fea0003800200 */
.L_x_147:
[----:B------:R-:W-:Y:S01]  /*1810*/  BAR.SYNC.DEFER_BLOCKING 0x0 ;  /* 0x0000000000007b1d */ /* 0x000fe20000010000 */
[----:B------:R-:W-:-:S13]  /*1820*/  ISETP.NE.AND P1, PT, R10, RZ, PT ;  /* 0x000000ff0a00720c */ /* 0x000fda0003f25270 */
[----:B------:R-:W-:Y:S05]  /*1830*/  @P1 BRA `(.L_x_149) ;  /* 0x0000005000201947 */ /* 0x000fea0003800000 */
[----:B-1--4-:R-:W1:Y:S01]  /*1840*/  S2R R3, SR_CgaCtaId ;  /* 0x0000000000037919 */ /* 0x012e620000008800 */
[----:B------:R-:W-:Y:S01]  /*1850*/  MOV R20, 0x400 ;  /* 0x0000040000147802 */ /* 0x000fe20000000f00 */
[----:B------:R-:W-:Y:S03]  /*1860*/  BSSY.RECONVERGENT B1, `(.L_x_150) ;  /* 0x000001a000017945 */ /* 0x000fe60003800200 */
[----:B-1----:R-:W-:-:S05]  /*1870*/  LEA R20, R3, R20, 0x18 ;  /* 0x0000001403147211 */ /* 0x002fca00078ec0ff */
[----:B------:R-:W1:Y:S04]  /*1880*/  LDS.64 R16, [R20+0x18] ;  /* 0x0000180014107984 */ /* 0x000e680000000a00 */
[----:B--2---:R-:W2:Y:S04]  /*1890*/  LDS.128 R8, [R20+0x20] ;  /* 0x0000200014087984 */ /* 0x004ea80000000c00 */
[----:B------:R4:W4:Y:S04]  /*18a0*/  LDS.64 R2, [R20+0x80] ;  /* 0x0000800014027984 */ /* 0x0009280000000a00 */
[----:B0--3--:R0:W3:Y:S01]  /*18b0*/  LDS.128 R12, [R20+0x30] ;  /* 0x00003000140c7984 */ /* 0x0090e20000000c00 */
[----:B-1----:R-:W-:Y:S01]  /*18c0*/  DSETP.GEU.AND P0, PT, |R6|, |R16|, PT ;  /* 0x400000100600722a */ /* 0x002fe20003f0e200 */
[----:B------:R-:W-:-:S02]  /*18d0*/  IMAD.MOV.U32 R22, RZ, RZ, R16 ;  /* 0x000000ffff167224 */ /* 0x000fc400078e0010 */
[----:B------:R-:W-:Y:S02]  /*18e0*/  IMAD.MOV.U32 R23, RZ, RZ, R17 ;  /* 0x000000ffff177224 */ /* 0x000fe400078e0011 */
[----:B--2---:R-:W-:Y:S02]  /*18f0*/  IMAD.MOV.U32 R24, RZ, RZ, R8 ;  /* 0x000000ffff187224 */ /* 0x004fe400078e0008 */
[----:B------:R-:W-:-:S07]  /*1900*/  IMAD.MOV.U32 R25, RZ, RZ, R9 ;  /* 0x000000ffff197224 */ /* 0x000fce00078e0009 */
[----:B0--34-:R-:W-:Y:S05]  /*1910*/  @!P0 BRA `(.L_x_151) ;  /* 0x0000000000388947 */ /* 0x019fea0003800000 */
[----:B------:R-:W-:Y:S01]  /*1920*/  DSETP.GEU.AND P0, PT, |R16|, |R6|, PT ;  /* 0x400000061000722a */ /* 0x000fe20003f0e200 */
[----:B------:R-:W-:Y:S01]  /*1930*/  IMAD.MOV.U32 R22, RZ, RZ, R6 ;  /* 0x000000ffff167224 */ /* 0x000fe200078e0006 */
[----:B------:R-:W-:Y:S01]  /*1940*/  MOV R25, R5 ;  /* 0x0000000500197202 */ /* 0x000fe20000000f00 */
[----:B------:R-:W-:Y:S02]  /*1950*/  IMAD.MOV.U32 R23, RZ, RZ, R7 ;  /* 0x000000ffff177224 */ /* 0x000fe400078e0007 */
[----:B------:R-:W-:-:S09]  /*1960*/  IMAD.MOV.U32 R24, RZ, RZ, R4 ;  /* 0x000000ffff187224 */ /* 0x000fd200078e0004 */
        /* <DEDUP_REMOVED lines=9> */
.L_x_151:
[----:B------:R-:W-:Y:S05]  /*1a00*/  BSYNC.RECONVERGENT B1 ;  /* 0x0000000000017941 */ /* 0x000fea0003800200 */
.L_x_150:
        /* <DEDUP_REMOVED lines=23> */
.L_x_153:
[----:B------:R-:W-:Y:S05]  /*1b80*/  BSYNC.RECONVERGENT B1 ;  /* 0x0000000000017941 */ /* 0x000fea0003800200 */
.L_x_152:
        /* <DEDUP_REMOVED lines=21> */
.L_x_155:
[----:B------:R-:W-:Y:S05]  /*1ce0*/  BSYNC.RECONVERGENT B1 ;  /* 0x0000000000017941 */ /* 0x000fea0003800200 */
.L_x_154:
        /* <DEDUP_REMOVED lines=23> */
.L_x_157:
[----:B------:R-:W-:Y:S05]  /*1e60*/  BSYNC.RECONVERGENT B1 ;  /* 0x0000000000017941 */ /* 0x000fea0003800200 */
.L_x_156:
        /* <DEDUP_REMOVED lines=21> */
.L_x_159:
[----:B------:R-:W-:Y:S05]  /*1fc0*/  BSYNC.RECONVERGENT B1 ;  /* 0x0000000000017941 */ /* 0x000fea0003800200 */
.L_x_158:
        /* <DEDUP_REMOVED lines=21> */
.L_x_161:
[----:B------:R-:W-:Y:S05]  /*2120*/  BSYNC.RECONVERGENT B1 ;  /* 0x0000000000017941 */ /* 0x000fea0003800200 */
.L_x_160:
        /* <DEDUP_REMOVED lines=21> */
.L_x_136:
[----:B------:R-:W0:Y:S01]  /*2280*/  S2R R2, SR_LANEID ;  /* 0x0000000000027919 */ /* 0x000e220000000000 */
[----:B------:R-:W-:Y:S01]  /*2290*/  LOP3.LUT R3, R10, 0x3e0, RZ, 0xc0, !PT ;  /* 0x000003e00a037812 */ /* 0x000fe200078ec0ff */
[----:B------:R-:W-:Y:S01]  /*22a0*/  BSSY.RECONVERGENT B1, `(.L_x_162) ;  /* 0x0000024000017945 */ /* 0x000fe20003800200 */
[----:B------:R-:W-:Y:S02]  /*22b0*/  IMAD.MOV.U32 R18, RZ, RZ, R21 ;  /* 0x000000ffff127224 */ /* 0x000fe400078e0015 */
[----:B------:R-:W-:Y:S01]  /*22c0*/  LOP3.LUT R6, RZ, R3, RZ, 0x33, !PT ;  /* 0x00000003ff067212 */ /* 0x000fe200078e33ff */
[----:B------:R-:W-:Y:S02]  /*22d0*/  VIADD R4, R3, 0x20 ;  /* 0x0000002003047836 */ /* 0x000fe40000000000 */
[----:B------:R-:W-:Y:S02]  /*22e0*/  IMAD.MOV.U32 R22, RZ, RZ, R20 ;  /* 0x000000ffff167224 */ /* 0x000fe400078e0014 */
[----:B------:R-:W-:Y:S01]  /*22f0*/  IMAD.IADD R3, R9, 0x1, R6 ;  /* 0x0000000109037824 */ /* 0x000fe200078e0206 */
[----:B------:R-:W-:Y:S01]  /*2300*/  ISETP.GT.AND P0, PT, R4, R9, PT ;  /* 0x000000090400720c */ /* 0x000fe20003f04270 */
[----:B-----5:R-:W-:-:S02]  /*2310*/  IMAD.MOV.U32 R4, RZ, RZ, R14 ;  /* 0x000000ffff047224 */ /* 0x020fc400078e000e */
[----:B------:R-:W-:Y:S01]  /*2320*/  IMAD.MOV.U32 R5, RZ, RZ, R15 ;  /* 0x000000ffff057224 */ /* 0x000fe200078e000f */
[----:B------:R-:W-:-:S05]  /*2330*/  SEL R3, R3, 0x1f, P0 ;  /* 0x0000001f03037807 */ /* 0x000fca0000000000 */
[----:B------:R1:W2:Y:S04]  /*2340*/  SHFL.DOWN PT, R6, R14, 0x1, R3 ;  /* 0x082000000e067989 */ /* 0x0002a800000e0003 */
[----:B------:R1:W3:Y:S04]  /*2350*/  SHFL.DOWN PT, R7, R15, 0x1, R3 ;  /* 0x082000000f077989 */ /* 0x0002e800000e0003 */
[----:B------:R1:W4:Y:S01]  /*2360*/  SHFL.DOWN PT, R8, R21, 0x1, R3 ;  /* 0x0820000015087989 */ /* 0x00032200000e0003 */
[----:B0-----:R-:W-:-:S03]  /*2370*/  ISETP.GE.AND P0, PT, R2, R3, PT ;  /* 0x000000030200720c */ /* 0x001fc60003f06270 */
[----:B------:R1:W0:Y:S10]  /*2380*/  SHFL.DOWN PT, R11, R20, 0x1, R3 ;  /* 0x08200000140b7989 */ /* 0x00023400000e0003 */
[----:B-12---:R-:W-:Y:S05]  /*2390*/  @P0 BRA `(.L_x_163) ;  /* 0x0000000000500947 */ /* 0x006fea0003800000 */
[----:B---3--:R-:W-:Y:S01]  /*23a0*/  DSETP.GEU.AND P0, PT, |R14|, |R6|, PT ;  /* 0x400000060e00722a */ /* 0x008fe20003f0e200 */
        /* <DEDUP_REMOVED lines=19> */
.L_x_163:
[----:B------:R-:W-:Y:S05]  /*24e0*/  BSYNC.RECONVERGENT B1 ;  /* 0x0000000000017941 */ /* 0x000fea0003800200 */
.L_x_162:
[----:B------:R-:W-:Y:S01]  /*24f0*/  IADD3 R6, PT, PT, R2, 0x2, RZ ;  /* 0x0000000202067810 */ /* 0x000fe20007ffe0ff */
[----:B------:R1:W2:Y:S01]  /*2500*/  SHFL.DOWN PT, R12, R4, 0x2, R3 ;  /* 0x08400000040c7989 */ /* 0x0002a200000e0003 */
[----:B------:R-:W-:Y:S01]  /*2510*/  BSSY.RECONVERGENT B1, `(.L_x_164) ;  /* 0x000001e000017945 */ /* 0x000fe20003800200 */
[----:B----4-:R-:W-:Y:S01]  /*2520*/  IMAD.MOV.U32 R8, RZ, RZ, R18 ;  /* 0x000000ffff087224 */ /* 0x010fe200078e0012 */
[----:B------:R-:W-:Y:S01]  /*2530*/  ISETP.GT.AND P0, PT, R6, R3, PT ;  /* 0x000000030600720c */ /* 0x000fe20003f04270 */
[----:B------:R1:W4:Y:S01]  /*2540*/  SHFL.DOWN PT, R13, R5, 0x2, R3 ;  /* 0x08400000050d7989 */ /* 0x00032200000e0003 */
[----:B------:R-:W-:Y:S02]  /*2550*/  IMAD.MOV.U32 R16, RZ, RZ, R22 ;  /* 0x000000ffff107224 */ /* 0x000fe400078e0016 */
[----:B------:R-:W-:Y:S01]  /*2560*/  IMAD.MOV.U32 R6, RZ, RZ, R4 ;  /* 0x000000ffff067224 */ /* 0x000fe200078e0004 */
[----:B0-----:R1:W0:Y:S01]  /*2570*/  SHFL.DOWN PT, R11, R18, 0x2, R3 ;  /* 0x08400000120b7989 */ /* 0x00122200000e0003 */
[----:B---3--:R-:W-:-:S03]  /*2580*/  IMAD.MOV.U32 R7, RZ, RZ, R5 ;  /* 0x000000ffff077224 */ /* 0x008fc600078e0005 */
[----:B------:R1:W3:Y:S04]  /*2590*/  SHFL.DOWN PT, R15, R22, 0x2, R3 ;  /* 0x08400000160f7989 */ /* 0x0002e800000e0003 */
[----:B------:R-:W-:Y:S05]  /*25a0*/  @P0 BRA `(.L_x_165) ;  /* 0x0000000000500947 */ /* 0x000fea0003800000 */
[----:B--2-4-:R-:W-:Y:S01]  /*25b0*/  DSETP.GEU.AND P0, PT, |R4|, |R12|, PT ;  /* 0x4000000c0400722a */ /* 0x014fe20003f0e200 */
        /* <DEDUP_REMOVED lines=19> */
.L_x_165:
[----:B------:R-:W-:Y:S05]  /*26f0*/  BSYNC.RECONVERGENT B1 ;  /* 0x0000000000017941 */ /* 0x000fea0003800200 */
.L_x_164:
[----:B-1----:R-:W-:Y:S01]  /*2700*/  VIADD R4, R2, 0x4 ;  /* 0x0000000402047836 */ /* 0x002fe20000000000 */
[----:B--2---:R1:W2:Y:S01]  /*2710*/  SHFL.DOWN PT, R12, R6, 0x4, R3 ;  /* 0x08800000060c7989 */ /* 0x0042a200000e0003 */
[----:B------:R-:W-:Y:S01]  /*2720*/  BSSY.RECONVERGENT B1, `(.L_x_166) ;  /* 0x000001e000017945 */ /* 0x000fe20003800200 */
[----:B------:R-:W-:Y:S02]  /*2730*/  IMAD.MOV.U32 R14, RZ, RZ, R8 ;  /* 0x000000ffff0e7224 */ /* 0x000fe400078e0008 */
[----:B------:R-:W-:Y:S01]  /*2740*/  ISETP.GT.AND P0, PT, R4, R3, PT ;  /* 0x000000030400720c */ /* 0x000fe20003f04270 */
[----:B----4-:R1:W4:Y:S01]  /*2750*/  SHFL.DOWN PT, R13, R7, 0x4, R3 ;  /* 0x08800000070d7989 */ /* 0x01032200000e0003 */
[----:B------:R-:W-:Y:S02]  /*2760*/  IMAD.MOV.U32 R18, RZ, RZ, R16 ;  /* 0x000000ffff127224 */ /* 0x000fe400078e0010 */
[----:B------:R-:W-:Y:S01]  /*2770*/  IMAD.MOV.U32 R4, RZ, RZ, R6 ;  /* 0x000000ffff047224 */ /* 0x000fe200078e0006 */
[----:B0-----:R1:W0:Y:S01]  /*2780*/  SHFL.DOWN PT, R11, R8, 0x4, R3 ;  /* 0x08800000080b7989 */ /* 0x00122200000e0003 */
[----:B------:R-:W-:-:S03]  /*2790*/  IMAD.MOV.U32 R5, RZ, RZ, R7 ;  /* 0x000000ffff057224 */ /* 0x000fc600078e0007 */
[----:B---3--:R1:W3:Y:S04]  /*27a0*/  SHFL.DOWN PT, R15, R16, 0x4, R3 ;  /* 0x08800000100f7989 */ /* 0x0082e800000e0003 */
        /* <DEDUP_REMOVED lines=21> */
.L_x_167:
[----:B------:R-:W-:Y:S05]  /*2900*/  BSYNC.RECONVERGENT B1 ;  /* 0x0000000000017941 */ /* 0x000fea0003800200 */
.L_x_166:
[----:B-1----:R-:W-:Y:S01]  /*2910*/  VIADD R8, R2, 0x8 ;  /* 0x0000000802087836 */ /* 0x002fe20000000000 */
[----:B------:R1:W1:Y:S01]  /*2920*/  SHFL.DOWN PT, R6, R4, 0x8, R3 ;  /* 0x0900000004067989 */ /* 0x00026200000e0003 */
[----:B------:R-:W-:Y:S01]  /*2930*/  BSSY.RECONVERGENT B1, `(.L_x_168) ;  /* 0x000001e000017945 */ /* 0x000fe20003800200 */
[----:B------:R-:W-:Y:S02]  /*2940*/  IMAD.MOV.U32 R16, RZ, RZ, R18 ;  /* 0x000000ffff107224 */ /* 0x000fe400078e0012 */
[----:B------:R-:W-:Y:S01]  /*2950*/  ISETP.GT.AND P0, PT, R8, R3, PT ;  /* 0x000000030800720c */ /* 0x000fe20003f04270 */
[----:B------:R1:W1:Y:S01]  /*2960*/  SHFL.DOWN PT, R7, R5, 0x8, R3 ;  /* 0x0900000005077989 */ /* 0x00026200000e0003 */
[----:B------:R-:W-:Y:S02]  /*2970*/  IMAD.MOV.U32 R8, RZ, RZ, R14 ;  /* 0x000000ffff087224 */ /* 0x000fe400078e000e */
[----:B--2---:R-:W-:Y:S01]  /*2980*/  IMAD.MOV.U32 R12, RZ, RZ, R4 ;  /* 0x000000ffff0c7224 */ /* 0x004fe200078e0004 */
[----:B0-----:R0:W2:Y:S01]  /*2990*/  SHFL.DOWN PT, R11, R14, 0x8, R3 ;  /* 0x090000000e0b7989 */ /* 0x0010a200000e0003 */
[----:B----4-:R-:W-:-:S03]  /*29a0*/  IMAD.MOV.U32 R13, RZ, RZ, R5 ;  /* 0x000000ffff0d7224 */ /* 0x010fc600078e0005 */
[----:B---3--:R0:W3:Y:S04]  /*29b0*/  SHFL.DOWN PT, R15, R18, 0x8, R3 ;  /* 0x09000000120f7989 */ /* 0x0080e800000e0003 */
[----:B------:R-:W-:Y:S05]  /*29c0*/  @P0 BRA `(.L_x_169) ;  /* 0x0000000000500947 */ /* 0x000fea0003800000 */
[----:B-1----:R-:W-:Y:S01]  /*29d0*/  DSETP.GEU.AND P0, PT, |R4|, |R6|, PT ;  /* 0x400000060400722a */ /* 0x002fe20003f0e200 */
[----:B--2---:R-:W-:Y:S02]  /*29e0*/  IMAD.MOV.U32 R8, RZ, RZ, R11 ;  /* 0x000000ffff087224 */ /* 0x004fe400078e000b */
        /* <DEDUP_REMOVED lines=18> */
.L_x_169:
[----:B------:R-:W-:Y:S05]  /*2b10*/  BSYNC.RECONVERGENT B1 ;  /* 0x0000000000017941 */ /* 0x000fea0003800200 */
.L_x_168:
[----:B-1----:R-:W-:Y:S01]  /*2b20*/  VIADD R4, R2, 0x10 ;  /* 0x0000001002047836 */ /* 0x002fe20000000000 */
[----:B0-----:R0:W1:Y:S01]  /*2b30*/  SHFL.DOWN PT, R14, R12, 0x10, R3 ;  /* 0x0a0000000c0e7989 */ /* 0x00106200000e0003 */
[----:B------:R-:W-:Y:S01]  /*2b40*/  BSSY.RECONVERGENT B1, `(.L_x_170) ;  /* 0x000001e000017945 */ /* 0x000fe20003800200 */
[----:B------:R-:W-:Y:S02]  /*2b50*/  IMAD.MOV.U32 R5, RZ, RZ, R16 ;  /* 0x000000ffff057224 */ /* 0x000fe400078e0010 */
[----:B------:R-:W-:Y:S01]  /*2b60*/  ISETP.GT.AND P0, PT, R4, R3, PT ;  /* 0x000000030400720c */ /* 0x000fe20003f04270 */
[----:B---3--:R0:W3:Y:S01]  /*2b70*/  SHFL.DOWN PT, R15, R13, 0x10, R3 ;  /* 0x0a0000000d0f7989 */ /* 0x0080e200000e0003 */
[----:B------:R-:W-:Y:S02]  /*2b80*/  IMAD.MOV.U32 R4, RZ, RZ, R8 ;  /* 0x000000ffff047224 */ /* 0x000fe400078e0008 */
[----:B------:R-:W-:Y:S01]  /*2b90*/  IMAD.MOV.U32 R6, RZ, RZ, R12 ;  /* 0x000000ffff067224 */ /* 0x000fe200078e000c */
[----:B--2---:R0:W2:Y:S01]  /*2ba0*/  SHFL.DOWN PT, R11, R8, 0x10, R3 ;  /* 0x0a000000080b7989 */ /* 0x0040a200000e0003 */
[----:B------:R-:W-:-:S03]  /*2bb0*/  IMAD.MOV.U32 R7, RZ, RZ, R13 ;  /* 0x000000ffff077224 */ /* 0x000fc600078e000d */
[----:B------:R0:W4:Y:S04]  /*2bc0*/  SHFL.DOWN PT, R17, R16, 0x10, R3 ;  /* 0x0a00000010117989 */ /* 0x00012800000e0003 */
[----:B------:R-:W-:Y:S05]  /*2bd0*/  @P0 BRA `(.L_x_171) ;  /* 0x0000000000500947 */ /* 0x000fea0003800000 */
[----:B-1-3--:R-:W-:Y:S01]  /*2be0*/  DSETP.GEU.AND P0, PT, |R12|, |R14|, PT ;  /* 0x4000000e0c00722a */ /* 0x00afe20003f0e200 */
        /* <DEDUP_REMOVED lines=19> */
.L_x_171:
[----:B------:R-:W-:Y:S05]  /*2d20*/  BSYNC.RECONVERGENT B1 ;  /* 0x0000000000017941 */ /* 0x000fea0003800200 */
.L_x_170:
[----:B------:R-:W-:Y:S01]  /*2d30*/  ISETP.NE.AND P0, PT, R2, RZ, PT ;  /* 0x000000ff0200720c */ /* 0x000fe20003f05270 */
[----:B------:R-:W-:-:S12]  /*2d40*/  BSSY.RECONVERGENT B1, `(.L_x_172) ;  /* 0x000000a000017945 */ /* 0x000fd80003800200 */
[----:B------:R-:W-:Y:S05]  /*2d50*/  @P0 BRA `(.L_x_173) ;  /* 0x0000000000200947 */ /* 0x000fea0003800000 */
[----:B0-----:R-:W0:Y:S01]  /*2d60*/  S2R R8, SR_CgaCtaId ;  /* 0x0000000000087919 */ /* 0x001e220000008800 */
[----:B------:R-:W-:Y:S02]  /*2d70*/  MOV R3, 0x400 ;  /* 0x0000040000037802 */ /* 0x000fe40000000f00 */
[----:B------:R-:W-:-:S04]  /*2d80*/  SHF.R.U32.HI R2, RZ, 0x1, R10 ;  /* 0x00000001ff027819 */ /* 0x000fc8000001160a */
[----:B------:R-:W-:Y:S02]  /*2d90*/  LOP3.LUT R2, R2, 0x1f0, RZ, 0xc0, !PT ;  /* 0x000001f002027812 */ /* 0x000fe400078ec0ff */
[----:B0-----:R-:W-:-:S05]  /*2da0*/  LEA R3, R8, R3, 0x18 ;  /* 0x0000000308037211 */ /* 0x001fca00078ec0ff */
[----:B------:R-:W-:-:S05]  /*2db0*/  IMAD.IADD R3, R2, 0x1, R3 ;  /* 0x0000000102037824 */ /* 0x000fca00078e0203 */
[----:B------:R0:W-:Y:S04]  /*2dc0*/  STS.64 [R3+0x10], R4 ;  /* 0x0000100403007388 */ /* 0x0001e80000000a00 */
[----:B------:R0:W-:Y:S02]  /*2dd0*/  STS.64 [R3+0x8], R6 ;  /* 0x0000080603007388 */ /* 0x0001e40000000a00 */
.L_x_173:
[----:B------:R-:W-:Y:S05]  /*2de0*/  BSYNC.RECONVERGENT B1 ;  /* 0x0000000000017941 */ /* 0x000fea0003800200 */
.L_x_172:
[----:B------:R-:W-:Y:S01]  /*2df0*/  BAR.SYNC.DEFER_BLOCKING 0x0 ;  /* 0x0000000000007b1d */ /* 0x000fe20000010000 */
[----:B------:R-:W-:-:S13]  /*2e00*/  ISETP.NE.AND P1, PT, R10, RZ, PT ;  /* 0x000000ff0a00720c */ /* 0x000fda0003f25270 */
[----:B------:R-:W-:Y:S05]  /*2e10*/  @P1 BRA `(.L_x_149) ;  /* 0x0000003800a81947 */ /* 0x000fea0003800000 */
[----:B------:R-:W-:Y:S01]  /*2e20*/  ISETP.GE.AND P0, PT, R9, 0x21, PT ;  /* 0x000000210900780c */ /* 0x000fe20003f06270 */
[----:B0-----:R-:W-:Y:S02]  /*2e30*/  IMAD.MOV.U32 R13, RZ, RZ, R4 ;  /* 0x000000ffff0d7224 */ /* 0x001fe400078e0004 */
[----:B------:R-:W-:Y:S02]  /*2e40*/  IMAD.MOV.U32 R8, RZ, RZ, R5 ;  /* 0x000000ffff087224 */ /* 0x000fe400078e0005 */
[----:B------:R-:W-:Y:S02]  /*2e50*/  IMAD.MOV.U32 R2, RZ, RZ, R6 ;  /* 0x000000ffff027224 */ /* 0x000fe400078e0006 */
[----:B------:R-:W-:-:S06]  /*2e60*/  IMAD.MOV.U32 R3, RZ, RZ, R7 ;  /* 0x000000ffff037224 */ /* 0x000fcc00078e0007 */
[----:B------:R-:W-:Y:S05]  /*2e70*/  @!P0 BRA `(.L_x_174) ;  /* 0x00000000006c8947 */ /* 0x000fea0003800000 */
[----:B------:R-:W0:Y:S01]  /*2e80*/  S2UR UR5, SR_CgaCtaId ;  /* 0x00000000000579c3 */ /* 0x000e220000008800 */
[----:B------:R-:W-:Y:S01]  /*2e90*/  UMOV UR4, 0x400 ;  /* 0x0000040000047882 */ /* 0x000fe20000000000 */
[----:B------:R-:W-:Y:S01]  /*2ea0*/  BSSY.RECONVERGENT B1, `(.L_x_174) ;  /* 0x0000018000017945 */ /* 0x000fe20003800200 */
[----:B0-----:R-:W-:-:S09]  /*2eb0*/  ULEA UR4, UR5, UR4, 0x18 ;  /* 0x0000000405047291 */ /* 0x001fd2000f8ec0ff */
[----:B--2---:R-:W0:Y:S04]  /*2ec0*/  LDS.64 R10, [UR4+0x18] ;  /* 0x00001804ff0a7984 */ /* 0x004e280008000a00 */
[----:B-1-3--:R-:W1:Y:S01]  /*2ed0*/  LDS.64 R14, [UR4+0x20] ;  /* 0x00002004ff0e7984 */ /* 0x00ae620008000a00 */
[----:B0-----:R-:W-:Y:S01]  /*2ee0*/  DSETP.GEU.AND P0, PT, |R6|, |R10|, PT ;  /* 0x4000000a0600722a */ /* 0x001fe20003f0e200 */
[----:B------:R-:W-:Y:S02]  /*2ef0*/  IMAD.MOV.U32 R2, RZ, RZ, R10 ;  /* 0x000000ffff027224 */ /* 0x000fe400078e000a */
[----:B------:R-:W-:Y:S02]  /*2f00*/  IMAD.MOV.U32 R3, RZ, RZ, R11 ;  /* 0x000000ffff037224 */ /* 0x000fe400078e000b */
[----:B-1----:R-:W-:-:S02]  /*2f10*/  IMAD.MOV.U32 R13, RZ, RZ, R14 ;  /* 0x000000ffff0d7224 */ /* 0x002fc400078e000e */
[----:B------:R-:W-:-:S07]  /*2f20*/  IMAD.MOV.U32 R8, RZ, RZ, R15 ;  /* 0x000000ffff087224 */ /* 0x000fce00078e000f */
[----:B------:R-:W-:Y:S05]  /*2f30*/  @!P0 BRA `(.L_x_175) ;  /* 0x0000000000388947 */ /* 0x000fea0003800000 */
        /* <DEDUP_REMOVED lines=14> */
.L_x_175:
[----:B------:R-:W-:Y:S05]  /*3020*/  BSYNC.RECONVERGENT B1 ;  /* 0x0000000000017941 */ /* 0x000fea0003800200 */
.L_x_174:
[----:B------:R-:W-:Y:S01]  /*3030*/  ISETP.GE.AND P0, PT, R9, 0x41, PT ;  /* 0x000000410900780c */ /* 0x000fe20003f06270 */
[----:B--2---:R-:W-:Y:S02]  /*3040*/  IMAD.MOV.U32 R11, RZ, RZ, R13 ;  /* 0x000000ffff0b7224 */ /* 0x004fe400078e000d */
        /* <DEDUP_REMOVED lines=8> */
[----:B------:R-:W0:Y:S04]  /*30d0*/  LDS.64 R6, [UR4+0x28] ;  /* 0x00002804ff067984 */ /* 0x000e280008000a00 */
        /* <DEDUP_REMOVED lines=21> */
.L_x_177:
[----:B------:R-:W-:Y:S05]  /*3230*/  BSYNC.RECONVERGENT B1 ;  /* 0x0000000000017941 */ /* 0x000fea0003800200 */
.L_x_176:
[----:B------:R-:W-:Y:S01]  /*3240*/  ISETP.GE.AND P0, PT, R9, 0x61, PT ;  /* 0x000000610900780c */ /* 0x000fe20003f06270 */
[----:B------:R-:W-:Y:S02]  /*3250*/  IMAD.MOV.U32 R13, RZ, RZ, R11 ;  /* 0x000000ffff0d7224 */ /* 0x000fe400078e000b */
        /* <DEDUP_REMOVED lines=30> */
.L_x_179:
[----:B------:R-:W-:Y:S05]  /*3440*/  BSYNC.RECONVERGENT B1 ;  /* 0x0000000000017941 */ /* 0x000fea0003800200 */
.L_x_178:
        /* <DEDUP_REMOVED lines=32> */
.L_x_181:
[----:B------:R-:W-:Y:S05]  /*3650*/  BSYNC.RECONVERGENT B1 ;  /* 0x0000000000017941 */ /* 0x000fea0003800200 */
.L_x_180:
        /* <DEDUP_REMOVED lines=32> */
.L_x_183:
[----:B------:R-:W-:Y:S05]  /*3860*/  BSYNC.RECONVERGENT B1 ;  /* 0x0000000000017941 */ /* 0x000fea0003800200 */
.L_x_182:
        /* <DEDUP_REMOVED lines=32> */
.L_x_185:
[----:B------:R-:W-:Y:S05]  /*3a70*/  BSYNC.RECONVERGENT B1 ;  /* 0x0000000000017941 */ /* 0x000fea0003800200 */
.L_x_184:
[----:B------:R-:W-:Y:S01]  /*3a80*/  ISETP.GE.AND P0, PT, R9, 0xe1, PT ;  /* 0x000000e10900780c */ /* 0x000fe20003f06270 */
[----:B------:R-:W-:Y:S01]  /*3a90*/  IMAD.MOV.U32 R5, RZ, RZ, R10 ;  /* 0x000000ffff057224 */ /* 0x000fe200078e000a */
[----:B------:R-:W-:Y:S01]  /*3aa0*/  MOV R4, R11 ;  /* 0x0000000b00047202 */ /* 0x000fe20000000f00 */
[----:B------:R-:W-:Y:S02]  /*3ab0*/  IMAD.MOV.U32 R6, RZ, RZ, R2 ;  /* 0x000000ffff067224 */ /* 0x000fe400078e0002 */
[----:B------:R-:W-:-:S08]  /*3ac0*/  IMAD.MOV.U32 R7, RZ, RZ, R3 ;  /* 0x000000ffff077224 */ /* 0x000fd000078e0003 */
[----:B------:R-:W-:Y:S05]  /*3ad0*/  @!P0 BRA `(.L_x_149) ;  /* 0x0000002c00788947 */ /* 0x000fea0003800000 */
[----:B------:R-:W0:Y:S01]  /*3ae0*/  S2UR UR5, SR_CgaCtaId ;  /* 0x00000000000579c3 */ /* 0x000e220000008800 */
[----:B------:R-:W-:Y:S02]  /*3af0*/  UMOV UR4, 0x400 ;  /* 0x0000040000047882 */ /* 0x000fe40000000000 */
[----:B0-----:R-:W-:-:S09]  /*3b00*/  ULEA UR4, UR5, UR4, 0x18 ;  /* 0x0000000405047291 */ /* 0x001fd2000f8ec0ff */
[----:B------:R-:W0:Y:S04]  /*3b10*/  LDS.64 R8, [UR4+0x78] ;  /* 0x00007804ff087984 */ /* 0x000e280008000a00 */
[----:B------:R-:W2:Y:S01]  /*3b20*/  LDS.64 R12, [UR4+0x80] ;  /* 0x00008004ff0c7984 */ /* 0x000ea20008000a00 */
[----:B0-----:R-:W-:Y:S01]  /*3b30*/  DSETP.GEU.AND P0, PT, |R2|, |R8|, PT ;  /* 0x400000080200722a */ /* 0x001fe20003f0e200 */
        /* <DEDUP_REMOVED lines=20> */
.L_x_117:
[----:B------:R-:W0:Y:S01]  /*3c80*/  S2R R3, SR_TID.X ;  /* 0x0000000000037919 */ /* 0x000e220000002100 */
[----:B------:R-:W1:Y:S02]  /*3c90*/  LDCU.128 UR12, c[0x0][0x380] ;  /* 0x00007000ff0c77ac */ /* 0x000e640008000c00 */
[----:B-1----:R-:W-:Y:S02]  /*3ca0*/  IMAD.U32 R2, RZ, RZ, UR12 ;  /* 0x0000000cff027e24 */ /* 0x002fe4000f8e00ff */
[----:B------:R-:W-:Y:S01]  /*3cb0*/  IMAD.U32 R4, RZ, RZ, UR13 ;  /* 0x0000000dff047e24 */ /* 0x000fe2000f8e00ff */
[----:B0-----:R-:W-:-:S05]  /*3cc0*/  IADD3 R5, P0, PT, R8, R3, RZ ;  /* 0x0000000308057210 */ /* 0x001fca0007f1e0ff */
[----:B------:R-:W-:Y:S01]  /*3cd0*/  IMAD.X R6, RZ, RZ, RZ, P0 ;  /* 0x000000ffff067224 */ /* 0x000fe200000e06ff */
[----:B------:R-:W-:-:S04]  /*3ce0*/  LEA R20, P0, R5, R2, 0x3 ;  /* 0x0000000205147211 */ /* 0x000fc800078018ff */
[----:B------:R-:W-:-:S05]  /*3cf0*/  LEA.HI.X R21, R5, R4, R6, 0x3, P0 ;  /* 0x0000000405157211 */ /* 0x000fca00000f1c06 */
[----:B------:R-:W2:Y:S04]  /*3d00*/  LDG.E.64 R6, desc[UR10][R20.64] ;  /* 0x0000000a14067981 */ /* 0x000ea8000c1e1b00 */
[----:B------:R-:W2:Y:S04]  /*3d10*/  LDG.E.64 R14, desc[UR10][R20.64+0x800] ;  /* 0x0008000a140e7981 */ /* 0x000ea8000c1e1b00 */
[----:B------:R-:W3:Y:S04]  /*3d20*/  LDG.E.64 R18, desc[UR10][R20.64+0x1000] ;  /* 0x0010000a14127981 */ /* 0x000ee8000c1e1b00 */
[----:B------:R-:W4:Y:S04]  /*3d30*/  LDG.E.64 R12, desc[UR10][R20.64+0x1800] ;  /* 0x0018000a140c7981 */ /* 0x000f28000c1e1b00 */
[----:B------:R-:W5:Y:S01]  /*3d40*/  LDG.E.64 R10, desc[UR10][R20.64+0x2000] ;  /* 0x0020000a140a7981 */ /* 0x000f62000c1e1b00 */
[----:B------:R-:W-:Y:S01]  /*3d50*/  IMAD.U32 R5, RZ, RZ, UR14 ;  /* 0x0000000eff057e24 */ /* 0x000fe2000f8e00ff */
[----:B------:R-:W-:Y:S01]  /*3d60*/  LOP3.LUT R9, R3, 0x400, RZ, 0xfc, !PT ;  /* 0x0000040003097812 */ /* 0x000fe200078efcff */
[----:B------:R-:W-:Y:S01]  /*3d70*/  BSSY.RECONVERGENT B1, `(.L_x_186) ;  /* 0x0000020000017945 */ /* 0x000fe20003800200 */
[----:B------:R-:W-:-:S04]  /*3d80*/  ISETP.LE.U32.AND P0, PT, R25, UR6, PT ;  /* 0x0000000619007c0c */ /* 0x000fc8000bf03070 */
[----:B------:R-:W-:Y:S01]  /*3d90*/  ISETP.GE.U32.AND.EX P0, PT, RZ, R16, PT, P0 ;  /* 0x00000010ff00720c */ /* 0x000fe20003f06100 */
[----:B--2---:R-:W-:-:S06]  /*3da0*/  DSETP.GEU.AND P2, PT, |R6|, |R14|, PT ;  /* 0x4000000e0600722a */ /* 0x004fcc0003f4e200 */
[----:B------:R-:W-:Y:S02]  /*3db0*/  FSEL R6, R6, R14, P2 ;  /* 0x0000000e06067208 */ /* 0x000fe40001000000 */
[----:B------:R-:W-:-:S06]  /*3dc0*/  FSEL R7, R7, R15, P2 ;  /* 0x0000000f07077208 */ /* 0x000fcc0001000000 */
[----:B---3--:R-:W-:-:S06]  /*3dd0*/  DSETP.GEU.AND P3, PT, |R6|, |R18|, PT ;  /* 0x400000120600722a */ /* 0x008fcc0003f6e200 */
[----:B------:R-:W-:Y:S01]  /*3de0*/  FSEL R14, R6, R18, P3 ;  /* 0x00000012060e7208 */ /* 0x000fe20001800000 */
[----:B------:R-:W-:Y:S01]  /*3df0*/  IMAD.U32 R6, RZ, RZ, UR15 ;  /* 0x0000000fff067e24 */ /* 0x000fe2000f8e00ff */
[----:B------:R-:W-:Y:S01]  /*3e00*/  FSEL R15, R7, R19, P3 ;  /* 0x00000013070f7208 */ /* 0x000fe20001800000 */
[----:B------:R-:W-:-:S05]  /*3e10*/  VIADD R18, R3, 0x100 ;  /* 0x0000010003127836 */ /* 0x000fca0000000000 */
[----:B----4-:R-:W-:-:S06]  /*3e20*/  DSETP.GEU.AND P1, PT, |R14|, |R12|, PT ;  /* 0x4000000c0e00722a */ /* 0x010fcc0003f2e200 */
[----:B------:R-:W-:Y:S01]  /*3e30*/  FSEL R12, R14, R12, P1 ;  /* 0x0000000c0e0c7208 */ /* 0x000fe20000800000 */
[----:B------:R-:W-:Y:S01]  /*3e40*/  VIADD R14, R3, 0x200 ;  /* 0x00000200030e7836 */ /* 0x000fe20000000000 */
[----:B------:R-:W-:Y:S02]  /*3e50*/  FSEL R13, R15, R13, P1 ;  /* 0x0000000d0f0d7208 */ /* 0x000fe40000800000 */
[----:B------:R-:W-:Y:S02]  /*3e60*/  IADD3 R15, P5, PT, R8, R5, RZ ;  /* 0x00000005080f7210 */ /* 0x000fe40007fbe0ff */
[----:B------:R-:W-:Y:S02]  /*3e70*/  @P3 SEL R14, R3, R18, P2 ;  /* 0x00000012030e3207 */ /* 0x000fe40001000000 */
[----:B-----5:R-:W-:Y:S01]  /*3e80*/  DSETP.GEU.AND P4, PT, |R12|, |R10|, PT ;  /* 0x4000000a0c00722a */ /* 0x020fe20003f8e200 */
[----:B------:R-:W-:Y:S01]  /*3e90*/  IMAD.X R17, RZ, RZ, R6, P5 ;  /* 0x000000ffff117224 */ /* 0x000fe200028e0606 */
[----:B------:R-:W-:Y:S01]  /*3ea0*/  IADD3 R7, P5, PT, R9, R15, RZ ;  /* 0x0000000f09077210 */ /* 0x000fe20007fbe0ff */
[----:B------:R-:W-:-:S04]  /*3eb0*/  @!P1 VIADD R14, R3, 0x300 ;  /* 0x00000300030e9836 */ /* 0x000fc80000000000 */
[----:B------:R-:W-:-:S07]  /*3ec0*/  IMAD.X R8, RZ, RZ, R17, P5 ;  /* 0x000000ffff087224 */ /* 0x000fce00028e0611 */
[----:B------:R-:W-:Y:S05]  /*3ed0*/  @!P4 BRA `(.L_x_187) ;  /* 0x000000000024c947 */ /* 0x000fea0003800000 */
[C---:B------:R-:W-:Y:S02]  /*3ee0*/  ISETP.GE.U32.AND P1, PT, R14.reuse, R9, PT ;  /* 0x000000090e00720c */ /* 0x040fe40003f26070 */
[----:B------:R-:W-:Y:S02]  /*3ef0*/  IADD3 R14, P2, PT, R14, R15, RZ ;  /* 0x0000000f0e0e7210 */ /* 0x000fe40007f5e0ff */
[----:B------:R-:W-:-:S03]  /*3f00*/  ISETP.GE.U32.AND.EX P1, PT, RZ, RZ, PT, P1 ;  /* 0x000000ffff00720c */ /* 0x000fc60003f26110 */
[----:B------:R-:W-:-:S10]  /*3f10*/  IMAD.X R9, RZ, RZ, R17, P2 ;  /* 0x000000ffff097224 */ /* 0x000fd400010e0611 */
[----:B------:R-:W-:-:S06]  /*3f20*/  DSETP.LT.OR P1, PT, |R10|, |R12|, !P1 ;  /* 0x4000000c0a00722a */ /* 0x000fcc0004f21600 */
[----:B------:R-:W-:Y:S02]  /*3f30*/  FSEL R10, R12, R10, P1 ;  /* 0x0000000a0c0a7208 */ /* 0x000fe40000800000 */
[----:B------:R-:W-:Y:S02]  /*3f40*/  FSEL R11, R13, R11, P1 ;  /* 0x0000000b0d0b7208 */ /* 0x000fe40000800000 */
[----:B------:R-:W-:Y:S02]  /*3f50*/  SEL R7, R14, R7, P1 ;  /* 0x000000070e077207 */ /* 0x000fe40000800000 */
[----:B------:R-:W-:-:S07]  /*3f60*/  SEL R8, R9, R8, P1 ;  /* 0x0000000809087207 */ /* 0x000fce0000800000 */
.L_x_187:
[----:B------:R-:W-:Y:S05]  /*3f70*/  BSYNC.RECONVERGENT B1 ;  /* 0x0000000000017941 */ /* 0x000fea0003800200 */
.L_x_186:
[----:B------:R-:W-:Y:S05]  /*3f80*/  @P0 BRA `(.L_x_188) ;  /* 0x0000001400000947 */ /* 0x000fea0003800000 */
[----:B------:R-:W0:Y:S01]  /*3f90*/  LDCU.64 UR8, c[0x0][0x3e8] ;  /* 0x00007d00ff0877ac */ /* 0x000e220008000a00 */
[----:B------:R-:W-:Y:S01]  /*3fa0*/  ISETP.NE.AND P0, PT, R3, RZ, PT ;  /* 0x000000ff0300720c */ /* 0x000fe20003f05270 */
[----:B------:R-:W-:Y:S01]  /*3fb0*/  BSSY.RECONVERGENT B1, `(.L_x_189) ;  /* 0x0000012000017945 */ /* 0x000fe20003800200 */
[----:B------:R-:W-:Y:S01]  /*3fc0*/  UMOV UR4, 0x8 ;  /* 0x0000000800047882 */ /* 0x000fe20000000000 */
[----:B------:R-:W-:Y:S02]  /*3fd0*/  UMOV UR5, 0x0 ;  /* 0x0000000000057882 */ /* 0x000fe40000000000 */
[----:B0-----:R-:W-:-:S04]  /*3fe0*/  UIMAD.WIDE.U32 UR4, UR8, 0x1, UR4 ;  /* 0x00000001080478a5 */ /* 0x001fc8000f8e0004 */
[----:B------:R-:W-:Y:S02]  /*3ff0*/  UIADD3 UR7, UPT, UPT, UR5, UR9, URZ ;  /* 0x0000000905077290 */ /* 0x000fe4000fffe0ff */
[----:B------:R-:W-:Y:S02]  /*4000*/  IMAD.U32 R13, RZ, RZ, UR5 ;  /* 0x00000005ff0d7e24 */ /* 0x000fe4000f8e00ff */
[----:B------:R-:W-:Y:S02]  /*4010*/  IMAD.U32 R12, RZ, RZ, UR4 ;  /* 0x00000004ff0c7e24 */ /* 0x000fe4000f8e00ff */
[----:B------:R-:W-:Y:S01]  /*4020*/  IMAD.U32 R13, RZ, RZ, UR7 ;  /* 0x00000007ff0d7e24 */ /* 0x000fe2000f8e00ff */
[----:B------:R-:W-:Y:S06]  /*4030*/  @P0 BRA `(.L_x_190) ;  /* 0x0000000000240947 */ /* 0x000fec0003800000 */
[----:B------:R-:W-:Y:S02]  /*4040*/  IMAD.MOV.U32 R18, RZ, RZ, 0x500 ;  /* 0x00000500ff127424 */ /* 0x000fe400078e00ff */
[----:B------:R-:W-:-:S05]  /*4050*/  IMAD.MOV.U32 R19, RZ, RZ, 0x0 ;  /* 0x00000000ff137424 */ /* 0x000fca00078e00ff */
[----:B------:R-:W2:Y:S01]  /*4060*/  ATOMG.E.ADD.64.STRONG.GPU PT, R14, desc[UR10][R12.64], R18 ;  /* 0x800000120c0e79a8 */ /* 0x000ea200081ef50a */
[----:B------:R-:W0:Y:S01]  /*4070*/  S2UR UR5, SR_CgaCtaId ;  /* 0x00000000000579c3 */ /* 0x000e220000008800 */
[----:B------:R-:W-:Y:S02]  /*4080*/  UMOV UR4, 0x400 ;  /* 0x0000040000047882 */ /* 0x000fe40000000000 */
[----:B0-----:R-:W-:Y:S01]  /*4090*/  ULEA UR4, UR5, UR4, 0x18 ;  /* 0x0000000405047291 */ /* 0x001fe2000f8ec0ff */
[----:B--2---:R-:W-:-:S05]  /*40a0*/  IADD3 R14, P0, PT, R14, UR6, RZ ;  /* 0x000000060e0e7c10 */ /* 0x004fca000ff1e0ff */
[----:B------:R-:W-:-:S05]  /*40b0*/  IMAD.X R15, RZ, RZ, R15, P0 ;  /* 0x000000ffff0f7224 */ /* 0x000fca00000e060f */
[----:B------:R0:W-:Y:S03]  /*40c0*/  STS.64 [UR4+0x98], R14 ;  /* 0x0000980eff007988 */ /* 0x0001e60008000a04 */
.L_x_190:
[----:B------:R-:W-:Y:S05]  /*40d0*/  BSYNC.RECONVERGENT B1 ;  /* 0x0000000000017941 */ /* 0x000fea0003800200 */
.L_x_189:
[----:B------:R-:W1:Y:S08]  /*40e0*/  S2UR UR5, SR_CgaCtaId ;  /* 0x00000000000579c3 */ /* 0x000e700000008800 */
[----:B------:R-:W-:Y:S06]  /*40f0*/  BAR.SYNC.DEFER_BLOCKING 0x0 ;  /* 0x0000000000007b1d */ /* 0x000fec0000010000 */
[----:B------:R-:W-:-:S02]  /*4100*/  UMOV UR4, 0x400 ;  /* 0x0000040000047882 */ /* 0x000fc40000000000 */
[----:B-1----:R-:W-:-:S06]  /*4110*/  ULEA UR4, UR5, UR4, 0x18 ;  /* 0x0000000405047291 */ /* 0x002fcc000f8ec0ff */
[----:B------:R-:W-:-:S05]  /*4120*/  IMAD.U32 R9, RZ, RZ, UR4 ;  /* 0x00000004ff097e24 */ /* 0x000fca000f8e00ff */
[----:B------:R-:W0:Y:S02]  /*4130*/  LDS.64 R18, [R9+0x98] ;  /* 0x0000980009127984 */ /* 0x000e240000000a00 */
[----:B0-----:R-:W-:-:S04]  /*4140*/  IADD3 R14, P1, PT, R18, 0x500, RZ ;  /* 0x00000500120e7810 */ /* 0x001fc80007f3e0ff */
[----:B------:R-:W-:Y:S01]  /*4150*/  ISETP.GT.U32.AND P0, PT, R14, R25, PT ;  /* 0x000000190e00720c */ /* 0x000fe20003f04070 */
[----:B------:R-:W-:-:S05]  /*4160*/  IMAD.X R15, RZ, RZ, R19, P1 ;  /* 0x000000ffff0f7224 */ /* 0x000fca00008e0613 */
[----:B------:R-:W-:-:S13]  /*4170*/  ISETP.GT.AND.EX P0, PT, R15, R16, PT, P0 ;  /* 0x000000100f00720c */ /* 0x000fda0003f04300 */
[----:B------:R-:W-:Y:S05]  /*4180*/  @P0 BRA `(.L_x_191) ;  /* 0x0000000400b40947 */ /* 0x000fea0003800000 */
[----:B------:R-:W-:Y:S01]  /*4190*/  BSSY.RECONVERGENT B1, `(.L_x_191) ;  /* 0x000006c000017945 */ /* 0x000fe20003800200 */
[----:B------:R-:W-:Y:S01]  /*41a0*/  IMAD.MOV.U32 R20, RZ, RZ, R10 ;  /* 0x000000ffff147224 */ /* 0x000fe200078e000a */
[----:B------:R-:W0:Y:S01]  /*41b0*/  LDCU.64 UR8, c[0x0][0x398] ;  /* 0x00007300ff0877ac */ /* 0x000e220008000a00 */
[----:B------:R-:W-:Y:S02]  /*41c0*/  IMAD.MOV.U32 R21, RZ, RZ, R11 ;  /* 0x000000ffff157224 */ /* 0x000fe400078e000b */
[----:B------:R-:W-:Y:S01]  /*41d0*/  IMAD.MOV.U32 R15, RZ, RZ, R7 ;  /* 0x000000ffff0f7224 */ /* 0x000fe200078e0007 */
[----:B------:R-:W1:Y:S01]  /*41e0*/  LDCU.128 UR12, c[0x0][0x380] ;  /* 0x00007000ff0c77ac */ /* 0x000e620008000c00 */
[----:B------:R-:W-:-:S07]  /*41f0*/  IMAD.MOV.U32 R14, RZ, RZ, R8 ;  /* 0x000000ffff0e7224 */ /* 0x000fce00078e0008 */
.L_x_194:
[----:B------:R-:W-:Y:S01]  /*4200*/  IADD3 R7, P0, PT, R3, R18, RZ ;  /* 0x0000001203077210 */ /* 0x000fe20007f1e0ff */
[----:B-1----:R-:W-:Y:S02]  /*4210*/  IMAD.U32 R2, RZ, RZ, UR12 ;  /* 0x0000000cff027e24 */ /* 0x002fe4000f8e00ff */
[----:B------:R-:W-:Y:S02]  /*4220*/  IMAD.U32 R4, RZ, RZ, UR13 ;  /* 0x0000000dff047e24 */ /* 0x000fe4000f8e00ff */
[----:B------:R-:W-:Y:S01]  /*4230*/  IMAD.X R25, RZ, RZ, R19, P0 ;  /* 0x000000ffff197224 */ /* 0x000fe200000e0613 */
[----:B------:R-:W-:-:S04]  /*4240*/  LEA R10, P0, R7, R2, 0x3 ;  /* 0x00000002070a7211 */ /* 0x000fc800078018ff */
[----:B------:R-:W-:-:S05]  /*4250*/  LEA.HI.X R11, R7, R4, R25, 0x3, P0 ;  /* 0x00000004070b7211 */ /* 0x000fca00000f1c19 */
[----:B------:R-:W2:Y:S04]  /*4260*/  LDG.E.64 R16, desc[UR10][R10.64] ;  /* 0x0000000a0a107981 */ /* 0x000ea8000c1e1b00 */
[----:B------:R-:W3:Y:S01]  /*4270*/  LDG.E.64 R18, desc[UR10][R10.64+0x800] ;  /* 0x0008000a0a127981 */ /* 0x000ee2000c1e1b00 */
[----:B------:R-:W-:Y:S02]  /*4280*/  IMAD.U32 R5, RZ, RZ, UR14 ;  /* 0x0000000eff057e24 */ /* 0x000fe4000f8e00ff */
[----:B------:R-:W-:-:S03]  /*4290*/  IMAD.U32 R6, RZ, RZ, UR15 ;  /* 0x0000000fff067e24 */ /* 0x000fc6000f8e00ff */
[----:B------:R-:W-:-:S04]  /*42a0*/  IADD3 R24, P0, PT, R7, R5, RZ ;  /* 0x0000000507187210 */ /* 0x000fc80007f1e0ff */
[----:B------:R-:W-:Y:S01]  /*42b0*/  IADD3 R27, P3, PT, R24, 0x100, RZ ;  /* 0x00000100181b7810 */ /* 0x000fe20007f7e0ff */
[----:B------:R-:W-:-:S04]  /*42c0*/  IMAD.X R25, R25, 0x1, R6, P0 ;  /* 0x0000000119197824 */ /* 0x000fc800000e0606 */
[----:B------:R-:W-:Y:S01]  /*42d0*/  IMAD.X R26, RZ, RZ, R25, P3 ;  /* 0x000000ffff1a7224 */ /* 0x000fe200018e0619 */
[----:B--2---:R-:W-:-:S14]  /*42e0*/  DSETP.GEU.AND P2, PT, |R20|, |R16|, PT ;  /* 0x400000101400722a */ /* 0x004fdc0003f4e200 */
[----:B------:R-:W-:-:S04]  /*42f0*/  @P2 ISETP.GE.U32.AND P0, PT, R15, R24, PT ;  /* 0x000000180f00220c */ /* 0x000fc80003f06070 */
[----:B------:R-:W-:-:S13]  /*4300*/  @P2 ISETP.GE.AND.EX P0, PT, R14, R25, PT, P0 ;  /* 0x000000190e00220c */ /* 0x000fda0003f06300 */
[----:B------:R-:W-:-:S06]  /*4310*/  @P2 DSETP.LT.OR P0, PT, |R16|, |R20|, !P0 ;  /* 0x400000141000222a */ /* 0x000fcc0004701600 */
[----:B------:R-:W-:Y:S02]  /*4320*/  @P2 FSEL R7, R20, R16, P0 ;  /* 0x0000001014072208 */ /* 0x000fe40000000000 */
[----:B------:R-:W-:Y:S02]  /*4330*/  @P2 FSEL R20, R21, R17, P0 ;  /* 0x0000001115142208 */ /* 0x000fe40000000000 */
[C---:B------:R-:W-:Y:S01]  /*4340*/  IADD3 R21, P5, PT, R24.reuse, 0x300, RZ ;  /* 0x0000030018157810 */ /* 0x040fe20007fbe0ff */
[----:B------:R-:W-:Y:S01]  /*4350*/  @P2 IMAD.MOV.U32 R16, RZ, RZ, R7 ;  /* 0x000000ffff102224 */ /* 0x000fe200078e0007 */
[C---:B------:R-:W-:Y:S01]  /*4360*/  IADD3 R7, P6, PT, R24.reuse, 0x400, RZ ;  /* 0x0000040018077810 */ /* 0x040fe20007fde0ff */
[----:B------:R-:W-:Y:S01]  /*4370*/  @P2 IMAD.MOV.U32 R17, RZ, RZ, R20 ;  /* 0x000000ffff112224 */ /* 0x000fe200078e0014 */
[----:B------:R-:W-:Y:S01]  /*4380*/  IADD3 R20, P4, PT, R24, 0x200, RZ ;  /* 0x0000020018147810 */ /* 0x000fe20007f9e0ff */
[--C-:B------:R-:W-:Y:S01]  /*4390*/  IMAD.X R23, RZ, RZ, R25.reuse, P5 ;  /* 0x000000ffff177224 */ /* 0x100fe200028e0619 */
[----:B------:R-:W-:Y:S01]  /*43a0*/  @P2 SEL R24, R15, R24, P0 ;  /* 0x000000180f182207 */ /* 0x000fe20000000000 */
[----:B------:R-:W-:-:S02]  /*43b0*/  IMAD.X R8, RZ, RZ, R25, P6 ;  /* 0x000000ffff087224 */ /* 0x000fc400030e0619 */
[----:B------:R-:W-:Y:S01]  /*43c0*/  IMAD.X R22, RZ, RZ, R25, P4 ;  /* 0x000000ffff167224 */ /* 0x000fe200020e0619 */
[----:B------:R-:W-:Y:S01]  /*43d0*/  @P2 SEL R25, R14, R25, P0 ;  /* 0x000000190e192207 */ /* 0x000fe20000000000 */
[----:B---3--:R-:W-:Y:S01]  /*43e0*/  DSETP.GEU.AND P1, PT, |R16|, |R18|, PT ;  /* 0x400000121000722a */ /* 0x008fe20003f2e200 */
[----:B------:R-:W2:-:S13]  /*43f0*/  LDG.E.64 R14, desc[UR10][R10.64+0x1000] ;  /* 0x0010000a0a0e7981 */ /* 0x000e9a000c1e1b00 */
[----:B------:R-:W-:-:S04]  /*4400*/  @P1 ISETP.GE.U32.AND P0, PT, R24, R27, PT ;  /* 0x0000001b1800120c */ /* 0x000fc80003f06070 */
[----:B------:R-:W-:-:S13]  /*4410*/  @P1 ISETP.GE.AND.EX P0, PT, R25, R26, PT, P0 ;  /* 0x0000001a1900120c */ /* 0x000fda0003f06300 */
[----:B------:R-:W-:-:S06]  /*4420*/  @P1 DSETP.LT.OR P0, PT, |R18|, |R16|, !P0 ;  /* 0x400000101200122a */ /* 0x000fcc0004701600 */
[----:B------:R-:W-:Y:S02]  /*4430*/  @P1 FSEL R28, R16, R18, P0 ;  /* 0x00000012101c1208 */ /* 0x000fe40000000000 */
[----:B------:R-:W-:Y:S02]  /*4440*/  @P1 FSEL R29, R17, R19, P0 ;  /* 0x00000013111d1208 */ /* 0x000fe40000000000 */
[----:B------:R-:W3:Y:S01]  /*4450*/  LDG.E.64 R16, desc[UR10][R10.64+0x1800] ;  /* 0x0018000a0a107981 */ /* 0x000ee2000c1e1b00 */
[----:B------:R-:W-:Y:S02]  /*4460*/  @P1 IMAD.MOV.U32 R18, RZ, RZ, R28 ;  /* 0x000000ffff121224 */ /* 0x000fe400078e001c */
[----:B------:R-:W-:Y:S01]  /*4470*/  @P1 IMAD.MOV.U32 R19, RZ, RZ, R29 ;  /* 0x000000ffff131224 */ /* 0x000fe200078e001d */
[----:B------:R-:W-:Y:S02]  /*4480*/  @P1 SEL R27, R24, R27, P0 ;  /* 0x0000001b181b1207 */ /* 0x000fe40000000000 */
[----:B------:R-:W-:Y:S01]  /*4490*/  @P1 SEL R26, R25, R26, P0 ;  /* 0x0000001a191a1207 */ /* 0x000fe20000000000 */
[----:B------:R-:W-:Y:S01]  /*44a0*/  BSSY.RECONVERGENT B2, `(.L_x_192) ;  /* 0x000001d000027945 */ /* 0x000fe20003800200 */
[----:B------:R-:W5:Y:S01]  /*44b0*/  LDG.E.64 R10, desc[UR10][R10.64+0x2000] ;  /* 0x0020000a0a0a7981 */ /* 0x000f62000c1e1b00 */
[----:B------:R-:W-:Y:S06]  /*44c0*/  BAR.SYNC.DEFER_BLOCKING 0x0 ;  /* 0x0000000000007b1d */ /* 0x000fec0000010000 */
[----:B--2---:R-:W-:-:S14]  /*44d0*/  DSETP.GEU.AND P2, PT, |R18|, |R14|, PT ;  /* 0x4000000e1200722a */ /* 0x004fdc0003f4e200 */
[----:B------:R-:W-:-:S04]  /*44e0*/  @P2 ISETP.GE.U32.AND P0, PT, R27, R20, PT ;  /* 0x000000141b00220c */ /* 0x000fc80003f06070 */
[----:B------:R-:W-:-:S13]  /*44f0*/  @P2 ISETP.GE.AND.EX P0, PT, R26, R22, PT, P0 ;  /* 0x000000161a00220c */ /* 0x000fda0003f06300 */
[----:B------:R-:W-:-:S06]  /*4500*/  @P2 DSETP.LT.OR P0, PT, |R14|, |R18|, !P0 ;  /* 0x400000120e00222a */ /* 0x000fcc0004701600 */
[----:B------:R-:W-:Y:S02]  /*4510*/  @P2 FSEL R18, R18, R14, P0 ;  /* 0x0000000e12122208 */ /* 0x000fe40000000000 */
[----:B------:R-:W-:-:S03]  /*4520*/  @P2 FSEL R19, R19, R15, P0 ;  /* 0x0000000f13132208 */ /* 0x000fc60000000000 */
[----:B------:R-:W-:Y:S02]  /*4530*/  @P2 IMAD.MOV.U32 R14, RZ, RZ, R18 ;  /* 0x000000ffff0e2224 */ /* 0x000fe400078e0012 */
[----:B------:R-:W-:-:S06]  /*4540*/  @P2 IMAD.MOV.U32 R15, RZ, RZ, R19 ;  /* 0x000000ffff0f2224 */ /* 0x000fcc00078e0013 */
[----:B---3--:R-:W-:Y:S01]  /*4550*/  DSETP.GEU.AND P1, PT, |R14|, |R16|, PT ;  /* 0x400000100e00722a */ /* 0x008fe20003f2e200 */
[----:B------:R-:W-:Y:S02]  /*4560*/  @P2 SEL R20, R27, R20, P0 ;  /* 0x000000141b142207 */ /* 0x000fe40000000000 */
[----:B------:R-:W-:Y:S02]  /*4570*/  @P2 SEL R22, R26, R22, P0 ;  /* 0x000000161a162207 */ /* 0x000fe40000000000 */
[----:B------:R-:W-:-:S09]  /*4580*/  ISETP.NE.AND P2, PT, R3, RZ, PT ;  /* 0x000000ff0300720c */ /* 0x000fd20003f45270 */
[----:B------:R-:W-:-:S04]  /*4590*/  @P1 ISETP.GE.U32.AND P0, PT, R20, R21, PT ;  /* 0x000000151400120c */ /* 0x000fc80003f06070 */
[----:B------:R-:W-:-:S13]  /*45a0*/  @P1 ISETP.GE.AND.EX P0, PT, R22, R23, PT, P0 ;  /* 0x000000171600120c */ /* 0x000fda0003f06300 */
[----:B------:R-:W-:Y:S01]  /*45b0*/  @P1 DSETP.LT.OR P0, PT, |R16|, |R14|, !P0 ;  /* 0x4000000e1000122a */ /* 0x000fe20004701600 */
[----:B------:R-:W-:-:S13]  /*45c0*/  @P2 BRA `(.L_x_193) ;  /* 0x0000000000282947 */ /* 0x000fda0003800000 */
[----:B------:R-:W-:Y:S02]  /*45d0*/  IMAD.MOV.U32 R24, RZ, RZ, 0x500 ;  /* 0x00000500ff187424 */ /* 0x000fe400078e00ff */
[----:B------:R-:W-:-:S06]  /*45e0*/  IMAD.MOV.U32 R25, RZ, RZ, 0x0 ;  /* 0x00000000ff197424 */ /* 0x000fcc00078e00ff */
[----:B------:R-:W2:Y:S01]  /*45f0*/  ATOMG.E.ADD.64.STRONG.GPU PT, R24, desc[UR10][R12.64], R24 ;  /* 0x800000180c1879a8 */ /* 0x000ea200081ef50a */
[----:B------:R-:W1:Y:S01]  /*4600*/  S2UR UR5, SR_CgaCtaId ;  /* 0x00000000000579c3 */ /* 0x000e620000008800 */
[----:B------:R-:W-:Y:S02]  /*4610*/  UMOV UR4, 0x400 ;  /* 0x0000040000047882 */ /* 0x000fe40000000000 */
[----:B-1----:R-:W-:-:S06]  /*4620*/  ULEA UR4, UR5, UR4, 0x18 ;  /* 0x0000000405047291 */ /* 0x002fcc000f8ec0ff */
[----:B------:R-:W-:Y:S01]  /*4630*/  IMAD.U32 R9, RZ, RZ, UR4 ;  /* 0x00000004ff097e24 */ /* 0x000fe2000f8e00ff */
[----:B--2---:R-:W-:-:S05]  /*4640*/  IADD3 R18, P2, PT, R24, UR6, RZ ;  /* 0x0000000618127c10 */ /* 0x004fca000ff5e0ff */
[----:B------:R-:W-:-:S05]  /*4650*/  IMAD.X R19, RZ, RZ, R25, P2 ;  /* 0x000000ffff137224 */ /* 0x000fca00010e0619 */
[----:B------:R1:W-:Y:S03]  /*4660*/  STS.64 [R9+0x98], R18 ;  /* 0x0000981209007388 */ /* 0x0003e60000000a00 */
.L_x_193:
[----:B0-----:R-:W-:Y:S05]  /*4670*/  BSYNC.RECONVERGENT B2 ;  /* 0x0000000000027941 */ /* 0x001fea0003800200 */
.L_x_192:
[----:B------:R-:W-:Y:S01]  /*4680*/  BAR.SYNC.DEFER_BLOCKING 0x0 ;  /* 0x0000000000007b1d */ /* 0x000fe20000010000 */
[----:B------:R-:W-:Y:S01]  /*4690*/  @P1 FSEL R14, R14, R16, P0 ;  /* 0x000000100e0e1208 */ /* 0x000fe20000000000 */
[----:B------:R-:W-:Y:S01]  /*46a0*/  IMAD.U32 R25, RZ, RZ, UR8 ;  /* 0x00000008ff197e24 */ /* 0x000fe2000f8e00ff */
[----:B------:R-:W-:Y:S02]  /*46b0*/  @P1 FSEL R15, R15, R17, P0 ;  /* 0x000000110f0f1208 */ /* 0x000fe40000000000 */
[----:B------:R-:W-:Y:S01]  /*46c0*/  @P1 SEL R21, R20, R21, P0 ;  /* 0x0000001514151207 */ /* 0x000fe20000000000 */
[----:B------:R-:W-:Y:S01]  /*46d0*/  @P1 IMAD.MOV.U32 R16, RZ, RZ, R14 ;  /* 0x000000ffff101224 */ /* 0x000fe200078e000e */
[----:B------:R-:W-:Y:S01]  /*46e0*/  @P1 SEL R23, R22, R23, P0 ;  /* 0x0000001716171207 */ /* 0x000fe20000000000 */
[----:B------:R-:W-:-:S06]  /*46f0*/  @P1 IMAD.MOV.U32 R17, RZ, RZ, R15 ;  /* 0x000000ffff111224 */ /* 0x000fcc00078e000f */
[----:B-----5:R-:W-:Y:S01]  /*4700*/  DSETP.GEU.AND P2, PT, |R16|, |R10|, PT ;  /* 0x4000000a1000722a */ /* 0x020fe20003f4e200 */
[----:B-1----:R-:W0:-:S13]  /*4710*/  LDS.64 R18, [R9+0x98] ;  /* 0x0000980009127984 */ /* 0x002e1a0000000a00 */
[----:B------:R-:W-:-:S04]  /*4720*/  @P2 ISETP.GE.U32.AND P0, PT, R21, R7, PT ;  /* 0x000000071500220c */ /* 0x000fc80003f06070 */
[----:B------:R-:W-:-:S13]  /*4730*/  @P2 ISETP.GE.AND.EX P0, PT, R23, R8, PT, P0 ;  /* 0x000000081700220c */ /* 0x000fda0003f06300 */
[----:B------:R-:W-:-:S06]  /*4740*/  @P2 DSETP.LT.OR P0, PT, |R10|, |R16|, !P0 ;  /* 0x400000100a00222a */ /* 0x000fcc0004701600 */
[----:B------:R-:W-:Y:S02]  /*4750*/  @P2 FSEL R17, R17, R11, P0 ;  /* 0x0000000b11112208 */ /* 0x000fe40000000000 */
[----:B------:R-:W-:Y:S02]  /*4760*/  @P2 SEL R7, R21, R7, P0 ;  /* 0x0000000715072207 */ /* 0x000fe40000000000 */
[----:B------:R-:W-:Y:S01]  /*4770*/  @P2 SEL R8, R23, R8, P0 ;  /* 0x0000000817082207 */ /* 0x000fe20000000000 */
[----:B------:R-:W-:-:S04]  /*4780*/  @P2 IMAD.MOV.U32 R11, RZ, RZ, R17 ;  /* 0x000000ffff0b2224 */ /* 0x000fc800078e0011 */
[----:B------:R-:W-:Y:S01]  /*4790*/  IMAD.MOV.U32 R21, RZ, RZ, R11 ;  /* 0x000000ffff157224 */ /* 0x000fe200078e000b */
[----:B0-----:R-:W-:-:S04]  /*47a0*/  IADD3 R14, P3, PT, R18, 0x500, RZ ;  /* 0x00000500120e7810 */ /* 0x001fc80007f7e0ff */
[----:B------:R-:W-:Y:S01]  /*47b0*/  ISETP.GT.U32.AND P1, PT, R14, R25, PT ;  /* 0x000000190e00720c */ /* 0x000fe20003f24070 */
[----:B------:R-:W-:Y:S01]  /*47c0*/  IMAD.X R15, RZ, RZ, R19, P3 ;  /* 0x000000ffff0f7224 */ /* 0x000fe200018e0613 */
[----:B------:R-:W-:Y:S01]  /*47d0*/  @P2 FSEL R14, R16, R10, P0 ;  /* 0x0000000a100e2208 */ /* 0x000fe20000000000 */
[----:B------:R-:W-:-:S04]  /*47e0*/  IMAD.U32 R16, RZ, RZ, UR9 ;  /* 0x00000009ff107e24 */ /* 0x000fc8000f8e00ff */
[----:B------:R-:W-:Y:S01]  /*47f0*/  @P2 IMAD.MOV.U32 R10, RZ, RZ, R14 ;  /* 0x000000ffff0a2224 */ /* 0x000fe200078e000e */
[----:B------:R-:W-:Y:S01]  /*4800*/  ISETP.GT.AND.EX P0, PT, R15, R16, PT, P1 ;  /* 0x000000100f00720c */ /* 0x000fe20003f04310 */
[----:B------:R-:W-:Y:S01]  /*4810*/  IMAD.MOV.U32 R14, RZ, RZ, R8 ;  /* 0x000000ffff0e7224 */ /* 0x000fe200078e0008 */
[----:B------:R-:W-:Y:S01]  /*4820*/  MOV R15, R7 ;  /* 0x00000007000f7202 */ /* 0x000fe20000000f00 */
[----:B------:R-:W-:-:S10]  /*4830*/  IMAD.MOV.U32 R20, RZ, RZ, R10 ;  /* 0x000000ffff147224 */ /* 0x000fd400078e000a */
[----:B------:R-:W-:Y:S05]  /*4840*/  @!P0 BRA `(.L_x_194) ;  /* 0xfffffff8006c8947 */ /* 0x000fea000383ffff */
[----:B------:R-:W-:Y:S05]  /*4850*/  BSYNC.RECONVERGENT B1 ;  /* 0x0000000000017941 */ /* 0x000fea0003800200 */
.L_x_191:
[----:B------:R-:W-:Y:S01]  /*4860*/  ISETP.GE.U32.AND P0, PT, R18, R25, PT ;  /* 0x000000191200720c */ /* 0x000fe20003f06070 */
[----:B------:R-:W-:Y:S03]  /*4870*/  BSSY.RECONVERGENT B1, `(.L_x_188) ;  /* 0x00000b1000017945 */ /* 0x000fe60003800200 */
[----:B------:R-:W-:-:S13]  /*4880*/  ISETP.GE.AND.EX P0, PT, R19, R16, PT, P0 ;  /* 0x000000101300720c */ /* 0x000fda0003f06300 */
[----:B------:R-:W-:Y:S05]  /*4890*/  @P0 BRA `(.L_x_195) ;  /* 0x0000000800b80947 */ /* 0x000fea0003800000 */
[----:B------:R-:W-:-:S05]  /*48a0*/  IMAD.IADD R20, R25, 0x1, -R18 ;  /* 0x0000000119147824 */ /* 0x000fca00078e0a12 */
[----:B------:R-:W-:-:S13]  /*48b0*/  ISETP.GE.AND P0, PT, R3, R20, PT ;  /* 0x000000140300720c */ /* 0x000fda0003f06270 */
[----:B------:R-:W-:Y:S05]  /*48c0*/  @P0 BRA `(.L_x_195) ;  /* 0x0000000800ac0947 */ /* 0x000fea0003800000 */
[----:B------:R-:W-:Y:S01]  /*48d0*/  LOP3.LUT R9, RZ, R3, RZ, 0x33, !PT ;  /* 0x00000003ff097212 */ /* 0x000fe200078e33ff */
[----:B------:R-:W-:Y:S03]  /*48e0*/  BSSY.RECONVERGENT B2, `(.L_x_196) ;  /* 0x0000035000027945 */ /* 0x000fe60003800200 */
[----:B------:R-:W-:-:S04]  /*48f0*/  IADD3 R25, PT, PT, -R18, R25, R9 ;  /* 0x0000001912197210 */ /* 0x000fc80007ffe109 */
[----:B------:R-:W-:-:S04]  /*4900*/  LOP3.LUT R9, R25, 0x300, RZ, 0xc0, !PT ;  /* 0x0000030019097812 */ /* 0x000fc800078ec0ff */
[----:B------:R-:W-:Y:S01]  /*4910*/  ISETP.NE.AND P0, PT, R9, 0x300, PT ;  /* 0x000003000900780c */ /* 0x000fe20003f05270 */
[----:B------:R-:W-:-:S12]  /*4920*/  IMAD.MOV.U32 R9, RZ, RZ, R3 ;  /* 0x000000ffff097224 */ /* 0x000fd800078e0003 */
[----:B------:R-:W-:Y:S05]  /*4930*/  @!P0 BRA `(.L_x_197) ;  /* 0x0000000000bc8947 */ /* 0x000fea0003800000 */
[----:B------:R-:W-:Y:S02]  /*4940*/  IADD3 R15, P0, PT, R3, R18, RZ ;  /* 0x00000012030f7210 */ /* 0x000fe40007f1e0ff */
[----:B------:R-:W-:Y:S02]  /*4950*/  LEA.HI R9, R25, 0x1, RZ, 0x18 ;  /* 0x0000000119097811 */ /* 0x000fe400078fc0ff */
[C---:B------:R-:W-:Y:S01]  /*4960*/  LEA R2, P1, R15.reuse, R2, 0x3 ;  /* 0x000000020f027211 */ /* 0x040fe200078218ff */
[----:B------:R-:W-:Y:S01]  /*4970*/  IMAD.X R13, RZ, RZ, R19, P0 ;  /* 0x000000ffff0d7224 */ /* 0x000fe200000e0613 */
[----:B------:R-:W-:Y:S02]  /*4980*/  IADD3 R14, P0, PT, R15, R5, RZ ;  /* 0x000000050f0e7210 */ /* 0x000fe40007f1e0ff */
[----:B------:R-:W-:Y:S01]  /*4990*/  LOP3.LUT R5, R9, 0x3, RZ, 0xc0, !PT ;  /* 0x0000000309057812 */ /* 0x000fe200078ec0ff */
[----:B------:R-:W-:Y:S01]  /*49a0*/  IMAD.MOV.U32 R9, RZ, RZ, R3 ;  /* 0x000000ffff097224 */ /* 0x000fe200078e0003 */
[----:B------:R-:W-:Y:S01]  /*49b0*/  LEA.HI.X R15, R15, R4, R13, 0x3, P1 ;  /* 0x000000040f0f7211 */ /* 0x000fe200008f1c0d */
[----:B------:R-:W-:-:S02]  /*49c0*/  IMAD.X R16, R13, 0x1, R6, P0 ;  /* 0x000000010d107824 */ /* 0x000fc400000e0606 */
[----:B------:R-:W-:-:S07]  /*49d0*/  IMAD.MOV R6, RZ, RZ, -R5 ;  /* 0x000000ffff067224 */ /* 0x000fce00078e0a05 */
.L_x_200:
        /* <DEDUP_REMOVED lines=9> */
[----:B------:R-:W-:Y:S02]  /*4a70*/  IMAD.MOV.U32 R4, RZ, RZ, R10 ;  /* 0x000000ffff047224 */ /* 0x000fe400078e000a */
        /* <DEDUP_REMOVED lines=21> */
.L_x_199:
[----:B------:R-:W-:Y:S05]  /*4bd0*/  BSYNC.RECONVERGENT B3 ;  /* 0x0000000000037941 */ /* 0x000fea0003800200 */
.L_x_198:
[----:B------:R-:W-:Y:S01]  /*4be0*/  IADD3 R14, P0, PT, R14, 0x100, RZ ;  /* 0x000001000e0e7810 */ /* 0x000fe20007f1e0ff */
[----:B------:R-:W-:Y:S02]  /*4bf0*/  VIADD R9, R9, 0x100 ;  /* 0x0000010009097836 */ /* 0x000fe40000000000 */
[----:B------:R-:W-:Y:S02]  /*4c00*/  IMAD.X R15, RZ, RZ, R15, P3 ;  /* 0x000000ffff0f7224 */ /* 0x000fe400018e060f */
[----:B------:R-:W-:Y:S01]  /*4c10*/  IMAD.X R16, RZ, RZ, R16, P0 ;  /* 0x000000ffff107224 */ /* 0x000fe200000e0610 */
[----:B------:R-:W-:Y:S07]  /*4c20*/  @P2 BRA `(.L_x_200) ;  /* 0xfffffffc006c2947 */ /* 0x000fee000383ffff */
.L_x_197:
[----:B------:R-:W-:Y:S05]  /*4c30*/  BSYNC.RECONVERGENT B2 ;  /* 0x0000000000027941 */ /* 0x000fea0003800200 */
.L_x_196:
[----:B------:R-:W-:-:S13]  /*4c40*/  ISETP.GE.U32.AND P0, PT, R25, 0x300, PT ;  /* 0x000003001900780c */ /* 0x000fda0003f06070 */
[----:B------:R-:W-:Y:S05]  /*4c50*/  @!P0 BRA `(.L_x_195) ;  /* 0x0000000400c88947 */ /* 0x000fea0003800000 */
[----:B------:R-:W0:Y:S01]  /*4c60*/  LDC.64 R16, c[0x0][0x380] ;  /* 0x0000e000ff107b82 */ /* 0x000e220000000a00 */
[----:B------:R-:W-:-:S07]  /*4c70*/  VIADD R21, R9, 0x200 ;  /* 0x0000020009157836 */ /* 0x000fce0000000000 */
[----:B------:R-:W1:Y:S02]  /*4c80*/  LDC.64 R14, c[0x0][0x388] ;  /* 0x0000e200ff0e7b82 */ /* 0x000e640000000a00 */
.L_x_209:
[----:B------:R-:W-:-:S05]  /*4c90*/  VIADD R5, R21, 0xfffffe00 ;  /* 0xfffffe0015057836 */ /* 0x000fca0000000000 */
[----:B------:R-:W-:-:S05]  /*4ca0*/  IADD3 R5, P0, PT, R5, R18, RZ ;  /* 0x0000001205057210 */ /* 0x000fca0007f1e0ff */
[----:B------:R-:W-:Y:S01]  /*4cb0*/  IMAD.X R2, RZ, RZ, R19, P0 ;  /* 0x000000ffff027224 */ /* 0x000fe200000e0613 */
[----:B0-----:R-:W-:-:S04]  /*4cc0*/  LEA R22, P0, R5, R16, 0x3 ;  /* 0x0000001005167211 */ /* 0x001fc800078018ff */
[----:B------:R-:W-:-:S05]  /*4cd0*/  LEA.HI.X R23, R5, R17, R2, 0x3, P0 ;  /* 0x0000001105177211 */ /* 0x000fca00000f1c02 */
[----:B------:R-:W2:Y:S04]  /*4ce0*/  LDG.E.64 R24, desc[UR10][R22.64] ;  /* 0x0000000a16187981 */ /* 0x000ea8000c1e1b00 */
[----:B------:R0:W5:Y:S01]  /*4cf0*/  LDG.E.64 R12, desc[UR10][R22.64+0x800] ;  /* 0x0008000a160c7981 */ /* 0x000162000c1e1b00 */
        /* <DEDUP_REMOVED lines=23> */
.L_x_202:
[----:B------:R-:W-:Y:S05]  /*4e70*/  BSYNC.RECONVERGENT B2 ;  /* 0x0000000000027941 */ /* 0x000fea0003800200 */
.L_x_201:
[----:B------:R0:W5:Y:S04]  /*4e80*/  LDG.E.64 R6, desc[UR10][R22.64+0x1000] ;  /* 0x0010000a16067981 */ /* 0x000168000c1e1b00 */
[----:B------:R0:W5:Y:S02]  /*4e90*/  LDG.E.64 R24, desc[UR10][R22.64+0x1800] ;  /* 0x0018000a16187981 */ /* 0x000164000c1e1b00 */
[----:B-----5:R-:W-:Y:S01]  /*4ea0*/  DSETP.GEU.AND P0, PT, |R4|, |R12|, PT ;  /* 0x4000000c0400722a */ /* 0x020fe20003f0e200 */
[----:B------:R-:W-:Y:S01]  /*4eb0*/  VIADD R11, R21, 0xffffff00 ;  /* 0xffffff00150b7836 */ /* 0x000fe20000000000 */
[----:B------:R-:W-:Y:S01]  /*4ec0*/  BSSY.RECONVERGENT B2, `(.L_x_203) ;  /* 0x0000016000027945 */ /* 0x000fe20003800200 */
[----:B------:R-:W-:-:S03]  /*4ed0*/  IMAD.MOV.U32 R10, RZ, RZ, R12 ;  /* 0x000000ffff0a7224 */ /* 0x000fc600078e000c */
[----:B------:R-:W-:Y:S01]  /*4ee0*/  IADD3 R28, P1, P2, R18, R14, R11 ;  /* 0x0000000e121c7210 */ /* 0x000fe20007a3e00b */
[----:B------:R-:W-:-:S03]  /*4ef0*/  IMAD.MOV.U32 R11, RZ, RZ, R13 ;  /* 0x000000ffff0b7224 */ /* 0x000fc600078e000d */
[----:B------:R-:W-:Y:S01]  /*4f00*/  IADD3.X R27, PT, PT, R19, R15, RZ, P1, P2 ;  /* 0x0000000f131b7210 */ /* 0x000fe20000fe44ff */
[----:B------:R-:W-:-:S04]  /*4f10*/  IMAD.MOV.U32 R8, RZ, RZ, R28 ;  /* 0x000000ffff087224 */ /* 0x000fc800078e001c */
        /* <DEDUP_REMOVED lines=16> */
.L_x_204:
[----:B------:R-:W-:Y:S05]  /*5020*/  BSYNC.RECONVERGENT B2 ;  /* 0x0000000000027941 */ /* 0x000fea0003800200 */
.L_x_203:
[----:B------:R-:W-:Y:S01]  /*5030*/  DSETP.GEU.AND P0, PT, |R10|, |R6|, PT ;  /* 0x400000060a00722a */ /* 0x000fe20003f0e200 */
[----:B------:R-:W-:Y:S01]  /*5040*/  IADD3 R23, P1, P2, R18, R14, R21 ;  /* 0x0000000e12177210 */ /* 0x000fe20007a3e015 */
[----:B------:R-:W-:Y:S01]  /*5050*/  BSSY.RECONVERGENT B2, `(.L_x_205) ;  /* 0x0000016000027945 */ /* 0x000fe20003800200 */
[----:B------:R-:W-:Y:S02]  /*5060*/  VIADD R13, R21, 0x100 ;  /* 0x00000100150d7836 */ /* 0x000fe40000000000 */
[----:B------:R-:W-:Y:S01]  /*5070*/  IADD3.X R27, PT, PT, R19, R15, RZ, P1, P2 ;  /* 0x0000000f131b7210 */ /* 0x000fe20000fe44ff */
[----:B------:R-:W-:Y:S02]  /*5080*/  IMAD.MOV.U32 R2, RZ, RZ, R23 ;  /* 0x000000ffff027224 */ /* 0x000fe400078e0017 */
        /* <DEDUP_REMOVED lines=18> */
.L_x_206:
[----:B------:R-:W-:Y:S05]  /*51b0*/  BSYNC.RECONVERGENT B2 ;  /* 0x0000000000027941 */ /* 0x000fea0003800200 */
.L_x_205:
[----:B------:R-:W-:Y:S01]  /*51c0*/  DSETP.GEU.AND P0, PT, |R4|, |R24|, PT ;  /* 0x400000180400722a */ /* 0x000fe20003f0e200 */
[----:B------:R-:W-:Y:S01]  /*51d0*/  IADD3 R13, P1, P2, R18, R14, R13 ;  /* 0x0000000e120d7210 */ /* 0x000fe20007a3e00d */
[----:B------:R-:W-:Y:S01]  /*51e0*/  BSSY.RECONVERGENT B2, `(.L_x_207) ;  /* 0x0000015000027945 */ /* 0x000fe20003800200 */
[----:B------:R-:W-:Y:S02]  /*51f0*/  IMAD.MOV.U32 R10, RZ, RZ, R24 ;  /* 0x000000ffff0a7224 */ /* 0x000fe400078e0018 */
[----:B------:R-:W-:Y:S01]  /*5200*/  IADD3.X R6, PT, PT, R19, R15, RZ, P1, P2 ;  /* 0x0000000f13067210 */ /* 0x000fe20000fe44ff */
[----:B------:R-:W-:Y:S02]  /*5210*/  IMAD.MOV.U32 R7, RZ, RZ, R13 ;  /* 0x000000ffff077224 */ /* 0x000fe400078e000d */
[----:B------:R-:W-:Y:S02]  /*5220*/  IMAD.MOV.U32 R11, RZ, RZ, R25 ;  /* 0x000000ffff0b7224 */ /* 0x000fe400078e0019 */
[----:B------:R-:W-:-:S04]  /*5230*/  IMAD.MOV.U32 R8, RZ, RZ, R6 ;  /* 0x000000ffff087224 */ /* 0x000fc800078e0006 */
[----:B------:R-:W-:Y:S05]  /*5240*/  @!P0 BRA `(.L_x_208) ;  /* 0x0000000000388947 */ /* 0x000fea0003800000 */
[----:B------:R-:W-:Y:S01]  /*5250*/  DSETP.GEU.AND P0, PT, |R24|, |R4|, PT ;  /* 0x400000041800722a */ /* 0x000fe20003f0e200 */
[----:B------:R-:W-:Y:S01]  /*5260*/  MOV R7, R2 ;  /* 0x0000000200077202 */ /* 0x000fe20000000f00 */
[----:B------:R-:W-:Y:S02]  /*5270*/  IMAD.MOV.U32 R8, RZ, RZ, R9 ;  /* 0x000000ffff087224 */ /* 0x000fe400078e0009 */
[----:B------:R-:W-:Y:S02]  /*5280*/  IMAD.MOV.U32 R10, RZ, RZ, R4 ;  /* 0x000000ffff0a7224 */ /* 0x000fe400078e0004 */
[----:B------:R-:W-:-:S08]  /*5290*/  IMAD.MOV.U32 R11, RZ, RZ, R5 ;  /* 0x000000ffff0b7224 */ /* 0x000fd000078e0005 */
        /* <DEDUP_REMOVED lines=9> */
.L_x_208:
[----:B------:R-:W-:Y:S05]  /*5330*/  BSYNC.RECONVERGENT B2 ;  /* 0x0000000000027941 */ /* 0x000fea0003800200 */
.L_x_207:
[C---:B------:R-:W-:Y:S02]  /*5340*/  VIADD R5, R21.reuse, 0x200 ;  /* 0x0000020015057836 */ /* 0x040fe40000000000 */
[----:B------:R-:W-:-:S03]  /*5350*/  VIADD R21, R21, 0x400 ;  /* 0x0000040015157836 */ /* 0x000fc60000000000 */
[----:B------:R-:W-:-:S13]  /*5360*/  ISETP.GE.AND P0, PT, R5, R20, PT ;  /* 0x000000140500720c */ /* 0x000fda0003f06270 */
[----:B------:R-:W-:Y:S05]  /*5370*/  @!P0 BRA `(.L_x_209) ;  /* 0xfffffff800448947 */ /* 0x000fea000383ffff */
.L_x_195:
[----:B------:R-:W-:Y:S05]  /*5380*/  BSYNC.RECONVERGENT B1 ;  /* 0x0000000000017941 */ /* 0x000fea0003800200 */
.L_x_188:
        /* <DEDUP_REMOVED lines=32> */
.L_x_211:
[----:B------:R-:W-:Y:S05]  /*5590*/  BSYNC.RECONVERGENT B1 ;  /* 0x0000000000017941 */ /* 0x000fea0003800200 */
.L_x_210:
        /* <DEDUP_REMOVED lines=31> */
.L_x_213:
[----:B------:R-:W-:Y:S05]  /*5790*/  BSYNC.RECONVERGENT B1 ;  /* 0x0000000000017941 */ /* 0x000fea0003800200 */
.L_x_212:
        /* <DEDUP_REMOVED lines=31> */
.L_x_215:
[----:B------:R-:W-:Y:S05]  /*5990*/  BSYNC.RECONVERGENT B1 ;  /* 0x0000000000017941 */ /* 0x000fea0003800200 */
.L_x_214:
[----:B------:R-:W-:Y:S01]  /*59a0*/  ISETP.GT.AND P0, PT, R2, 0x17, PT ;  /* 0x000000170200780c */ /* 0x000fe20003f04270 */
[----:B-1----:R1:W1:Y:S01]  /*59b0*/  SHFL.DOWN PT, R6, R4, 0x8, 0x1f ;  /* 0x09001f0004067f89 */ /* 0x00226200000e0000 */
[----:B------:R-:W-:Y:S01]  /*59c0*/  BSSY.RECONVERGENT B1, `(.L_x_216) ;  /* 0x000001d000017945 */ /* 0x000fe20003800200 */
[----:B--2---:R-:W-:Y:S02]  /*59d0*/  IMAD.MOV.U32 R12, RZ, RZ, R10 ;  /* 0x000000ffff0c7224 */ /* 0x004fe400078e000a */
[----:B------:R2:W1:Y:S01]  /*59e0*/  SHFL.DOWN PT, R7, R5, 0x8, 0x1f ;  /* 0x09001f0005077f89 */ /* 0x00046200000e0000 */
[----:B------:R-:W-:Y:S02]  /*59f0*/  IMAD.MOV.U32 R13, RZ, RZ, R11 ;  /* 0x000000ffff0d7224 */ /* 0x000fe400078e000b */
[----:B------:R-:W-:Y:S01]  /*5a00*/  IMAD.MOV.U32 R8, RZ, RZ, R4 ;  /* 0x000000ffff087224 */ /* 0x000fe200078e0004 */
[----:B0-----:R2:W0:Y:S01]  /*5a10*/  SHFL.DOWN PT, R15, R10, 0x8, 0x1f ;  /* 0x09001f000a0f7f89 */ /* 0x00142200000e0000 */
[----:B----4-:R-:W-:-:S03]  /*5a20*/  IMAD.MOV.U32 R9, RZ, RZ, R5 ;  /* 0x000000ffff097224 */ /* 0x010fc600078e0005 */
[----:B---3--:R2:W3:Y:S01]  /*5a30*/  SHFL.DOWN PT, R14, R11, 0x8, 0x1f ;  /* 0x09001f000b0e7f89 */ /* 0x0084e200000e0000 */
[----:B------:R-:W-:Y:S05]  /*5a40*/  @P0 BRA `(.L_x_217) ;  /* 0x0000000000500947 */ /* 0x000fea0003800000 */
[----:B-1----:R-:W-:Y:S01]  /*5a50*/  DSETP.GEU.AND P0, PT, |R4|, |R6|, PT ;  /* 0x400000060400722a */ /* 0x002fe20003f0e200 */
        /* <DEDUP_REMOVED lines=19> */
.L_x_217:
[----:B------:R-:W-:Y:S05]  /*5b90*/  BSYNC.RECONVERGENT B1 ;  /* 0x0000000000017941 */ /* 0x000fea0003800200 */
.L_x_216:
[----:B------:R-:W-:Y:S01]  /*5ba0*/  ISETP.GT.AND P0, PT, R2, 0xf, PT ;  /* 0x0000000f0200780c */ /* 0x000fe20003f04270 */
[----:B--2---:R2:W4:Y:S01]  /*5bb0*/  SHFL.DOWN PT, R10, R8, 0x10, 0x1f ;  /* 0x0a001f00080a7f89 */ /* 0x00452200000e0000 */
[----:B------:R-:W-:Y:S01]  /*5bc0*/  BSSY.RECONVERGENT B1, `(.L_x_218) ;  /* 0x000001d000017945 */ /* 0x000fe20003800200 */
[----:B-1----:R-:W-:Y:S02]  /*5bd0*/  IMAD.MOV.U32 R4, RZ, RZ, R12 ;  /* 0x000000ffff047224 */ /* 0x002fe400078e000c */
[----:B------:R2:W1:Y:S01]  /*5be0*/  SHFL.DOWN PT, R11, R9, 0x10, 0x1f ;  /* 0x0a001f00090b7f89 */ /* 0x00046200000e0000 */
[----:B------:R-:W-:Y:S02]  /*5bf0*/  IMAD.MOV.U32 R5, RZ, RZ, R13 ;  /* 0x000000ffff057224 */ /* 0x000fe400078e000d */
[----:B------:R-:W-:Y:S01]  /*5c00*/  IMAD.MOV.U32 R6, RZ, RZ, R8 ;  /* 0x000000ffff067224 */ /* 0x000fe200078e0008 */
[----:B0-----:R2:W0:Y:S01]  /*5c10*/  SHFL.DOWN PT, R15, R12, 0x10, 0x1f ;  /* 0x0a001f000c0f7f89 */ /* 0x00142200000e0000 */
[----:B------:R-:W-:-:S03]  /*5c20*/  IMAD.MOV.U32 R7, RZ, RZ, R9 ;  /* 0x000000ffff077224 */ /* 0x000fc600078e0009 */
[----:B---3--:R2:W3:Y:S01]  /*5c30*/  SHFL.DOWN PT, R14, R13, 0x10, 0x1f ;  /* 0x0a001f000d0e7f89 */ /* 0x0084e200000e0000 */
        /* <DEDUP_REMOVED lines=21> */
.L_x_219:
[----:B------:R-:W-:Y:S05]  /*5d90*/  BSYNC.RECONVERGENT B1 ;  /* 0x0000000000017941 */ /* 0x000fea0003800200 */
.L_x_218:
[----:B------:R-:W-:Y:S01]  /*5da0*/  ISETP.NE.AND P0, PT, R2, RZ, PT ;  /* 0x000000ff0200720c */ /* 0x000fe20003f05270 */
[----:B------:R-:W-:-:S12]  /*5db0*/  BSSY.RECONVERGENT B1, `(.L_x_220) ;  /* 0x000000a000017945 */ /* 0x000fd80003800200 */
[----:B------:R-:W-:Y:S05]  /*5dc0*/  @P0 BRA `(.L_x_221) ;  /* 0x0000000000200947 */ /* 0x000fea0003800000 */
[----:B--2---:R-:W2:Y:S01]  /*5dd0*/  S2R R9, SR_CgaCtaId ;  /* 0x0000000000097919 */ /* 0x004ea20000008800 */
[----:B------:R-:W-:Y:S02]  /*5de0*/  MOV R8, 0x400 ;  /* 0x0000040000087802 */ /* 0x000fe40000000f00 */
[----:B------:R-:W-:-:S04]  /*5df0*/  SHF.R.U32.HI R2, RZ, 0x1, R3 ;  /* 0x00000001ff027819 */ /* 0x000fc80000011603 */
[----:B------:R-:W-:Y:S02]  /*5e00*/  LOP3.LUT R2, R2, 0x1f0, RZ, 0xc0, !PT ;  /* 0x000001f002027812 */ /* 0x000fe400078ec0ff */
[----:B--2---:R-:W-:-:S05]  /*5e10*/  LEA R9, R9, R8, 0x18 ;  /* 0x0000000809097211 */ /* 0x004fca00078ec0ff */
[----:B------:R-:W-:-:S05]  /*5e20*/  IMAD.IADD R9, R2, 0x1, R9 ;  /* 0x0000000102097824 */ /* 0x000fca00078e0209 */
[----:B------:R2:W-:Y:S04]  /*5e30*/  STS.64 [R9+0x10], R4 ;  /* 0x0000100409007388 */ /* 0x0005e80000000a00 */
[----:B------:R2:W-:Y:S02]  /*5e40*/  STS.64 [R9+0x8], R6 ;  /* 0x0000080609007388 */ /* 0x0005e40000000a00 */
.L_x_221:
[----:B------:R-:W-:Y:S05]  /*5e50*/  BSYNC.RECONVERGENT B1 ;  /* 0x0000000000017941 */ /* 0x000fea0003800200 */
.L_x_220:
[----:B------:R-:W-:Y:S01]  /*5e60*/  BAR.SYNC.DEFER_BLOCKING 0x0 ;  /* 0x0000000000007b1d */ /* 0x000fe20000010000 */
[----:B------:R-:W-:-:S13]  /*5e70*/  ISETP.NE.AND P1, PT, R3, RZ, PT ;  /* 0x000000ff0300720c */ /* 0x000fda0003f25270 */
[----:B------:R-:W-:Y:S05]  /*5e80*/  @P1 BRA `(.L_x_149) ;  /* 0x00000008008c1947 */ /* 0x000fea0003800000 */
[----:B------:R-:W5:Y:S01]  /*5e90*/  S2R R3, SR_CgaCtaId ;  /* 0x0000000000037919 */ /* 0x000f620000008800 */
[----:B------:R-:W-:Y:S01]  /*5ea0*/  MOV R20, 0x400 ;  /* 0x0000040000147802 */ /* 0x000fe20000000f00 */
[----:B------:R-:W-:Y:S03]  /*5eb0*/  BSSY.RECONVERGENT B1, `(.L_x_222) ;  /* 0x000001a000017945 */ /* 0x000fe60003800200 */
[----:B-----5:R-:W-:-:S05]  /*5ec0*/  LEA R20, R3, R20, 0x18 ;  /* 0x0000001403147211 */ /* 0x020fca00078ec0ff */
[----:B------:R-:W5:Y:S04]  /*5ed0*/  LDS.64 R16, [R20+0x18] ;  /* 0x0000180014107984 */ /* 0x000f680000000a00 */
[----:B-12-4-:R-:W1:Y:S04]  /*5ee0*/  LDS.128 R8, [R20+0x20] ;  /* 0x0000200014087984 */ /* 0x016e680000000c00 */
[----:B------:R2:W4:Y:S04]  /*5ef0*/  LDS.64 R2, [R20+0x80] ;  /* 0x0000800014027984 */ /* 0x0005280000000a00 */
[----:B0--3--:R2:W0:Y:S01]  /*5f00*/  LDS.128 R12, [R20+0x30] ;  /* 0x00003000140c7984 */ /* 0x0094220000000c00 */
[----:B-----5:R-:W-:Y:S01]  /*5f10*/  DSETP.GEU.AND P0, PT, |R6|, |R16|, PT ;  /* 0x400000100600722a */ /* 0x020fe20003f0e200 */
[----:B------:R-:W-:-:S02]  /*5f20*/  IMAD.MOV.U32 R22, RZ, RZ, R16 ;  /* 0x000000ffff167224 */ /* 0x000fc400078e0010 */
[----:B------:R-:W-:Y:S02]  /*5f30*/  IMAD.MOV.U32 R23, RZ, RZ, R17 ;  /* 0x000000ffff177224 */ /* 0x000fe400078e0011 */
[----:B-1----:R-:W-:Y:S02]  /*5f40*/  IMAD.MOV.U32 R25, RZ, RZ, R8 ;  /* 0x000000ffff197224 */ /* 0x002fe400078e0008 */
[----:B------:R-:W-:-:S07]  /*5f50*/  IMAD.MOV.U32 R21, RZ, RZ, R9 ;  /* 0x000000ffff157224 */ /* 0x000fce00078e0009 */
[----:B0-2-4-:R-:W-:Y:S05]  /*5f60*/  @!P0 BRA `(.L_x_223) ;  /* 0x0000000000388947 */ /* 0x015fea0003800000 */
        /* <DEDUP_REMOVED lines=14> */
.L_x_223:
[----:B------:R-:W-:Y:S05]  /*6050*/  BSYNC.RECONVERGENT B1 ;  /* 0x0000000000017941 */ /* 0x000fea0003800200 */
.L_x_222:
        /* <DEDUP_REMOVED lines=23> */
.L_x_225:
[----:B------:R-:W-:Y:S05]  /*61d0*/  BSYNC.RECONVERGENT B1 ;  /* 0x0000000000017941 */ /* 0x000fea0003800200 */
.L_x_224:
        /* <DEDUP_REMOVED lines=21> */
.L_x_227:
[----:B------:R-:W-:Y:S05]  /*6330*/  BSYNC.RECONVERGENT B1 ;  /* 0x0000000000017941 */ /* 0x000fea0003800200 */
.L_x_226:
        /* <DEDUP_REMOVED lines=23> */
.L_x_229:
[----:B------:R-:W-:Y:S05]  /*64b0*/  BSYNC.RECONVERGENT B1 ;  /* 0x0000000000017941 */ /* 0x000fea0003800200 */
.L_x_228:
        /* <DEDUP_REMOVED lines=21> */
.L_x_231:
[----:B------:R-:W-:Y:S05]  /*6610*/  BSYNC.RECONVERGENT B1 ;  /* 0x0000000000017941 */ /* 0x000fea0003800200 */
.L_x_230:
        /* <DEDUP_REMOVED lines=21> */
.L_x_233:
[----:B------:R-:W-:Y:S05]  /*6770*/  BSYNC.RECONVERGENT B1 ;  /* 0x0000000000017941 */ /* 0x000fea0003800200 */
.L_x_232:
        /* <DEDUP_REMOVED lines=20> */
.L_x_149:
[----:B------:R-:W-:Y:S05]  /*68c0*/  BSYNC.RECONVERGENT B0 ;  /* 0x0000000000007941 */ /* 0x000fea0003800200 */
.L_x_116:
[----:B------:R-:W-:Y:S05]  /*68d0*/  @P1 EXIT ;  /* 0x000000000000194d */ /* 0x000fea0003800000 */
[----:B01--4-:R-:W0:Y:S02]  /*68e0*/  LDC.64 R2, c[0x0][0x390] ;  /* 0x0000e400ff027b82 */ /* 0x013e240000000a00 */
[----:B0-----:R-:W-:-:S05]  /*68f0*/  IMAD.WIDE.U32 R2, R0, 0x10, R2 ;  /* 0x0000001000027825 */ /* 0x001fca00078e0002 */
[----:B------:R-:W-:Y:S04]  /*6900*/  STG.E.64 desc[UR10][R2.64], R6 ;  /* 0x0000000602007986 */ /* 0x000fe8000c101b0a */
[----:B------:R-:W-:Y:S01]  /*6910*/  STG.E.64 desc[UR10][R2.64+0x8], R4 ;  /* 0x0000080402007986 */ /* 0x000fe2000c101b0a */
[----:B------:R-:W-:Y:S05]  /*6920*/  EXIT ;  /* 0x000000000000794d */ /* 0x000fea0003800000 */
.L_x_234:
        /* <DEDUP_REMOVED lines=13> */
.L_x_741:


//--------------------- .text._ZN6thrust24THRUST_300001_SM_1000_NS8cuda_cub4core6detail13_kernel_agentINS1_8__reduce11ReduceAgentINS0_12zip_iteratorIN4cuda3std3__45tupleIJNS0_10device_ptrIdEENS0_17counting_iteratorIlNS0_11use_defaultESF_SF_EEEEEEEPNSB_IJdlEEESJ_lNS1_9__extrema9arg_max_fIdl13AbsComparatorEEEEJSI_SK_lSO_EEEvDpT0_ --------------------------
	.section	.text._ZN6thrust24THRUST_300001_SM_1000_NS8cuda_cub4core6detail13_kernel_agentINS1_8__reduce11ReduceAgentINS0_12zip_iteratorIN4cuda3std3__45tupleIJNS0_10device_ptrIdEENS0_17counting_iteratorIlNS0_11use_defaultESF_SF_EEEEEEEPNSB_IJdlEEESJ_lNS1_9__extrema9arg_max_fIdl13AbsComparatorEEEEJSI_SK_lSO_EEEvDpT0_,"ax",@progbits
	.align	128
        .global         _ZN6thrust24THRUST_300001_SM_1000_NS8cuda_cub4core6detail13_kernel_agentINS1_8__reduce11ReduceAgentINS0_12zip_iteratorIN4cuda3std3__45tupleIJNS0_10device_ptrIdEENS0_17counting_iteratorIlNS0_11use_defaultESF_SF_EEEEEEEPNSB_IJdlEEESJ_lNS1_9__extrema9arg_max_fIdl13AbsComparatorEEEEJSI_SK_lSO_EEEvDpT0_
        .type           _ZN6thrust24THRUST_300001_SM_1000_NS8cuda_cub4core6detail13_kernel_agentINS1_8__reduce11ReduceAgentINS0_12zip_iteratorIN4cuda3std3__45tupleIJNS0_10device_ptrIdEENS0_17counting_iteratorIlNS0_11use_defaultESF_SF_EEEEEEEPNSB_IJdlEEESJ_lNS1_9__extrema9arg_max_fIdl13AbsComparatorEEEEJSI_SK_lSO_EEEvDpT0_,@function
        .size           _ZN6thrust24THRUST_300001_SM_1000_NS8cuda_cub4core6detail13_kernel_agentINS1_8__reduce11ReduceAgentINS0_12zip_iteratorIN4cuda3std3__45tupleIJNS0_10device_ptrIdEENS0_17counting_iteratorIlNS0_11use_defaultESF_SF_EEEEEEEPNSB_IJdlEEESJ_lNS1_9__extrema9arg_max_fIdl13AbsComparatorEEEEJSI_SK_lSO_EEEvDpT0_,(.L_x_742 - _ZN6thrust24THRUST_300001_SM_1000_NS8cuda_cub4core6detail13_kernel_agentINS1_8__reduce11ReduceAgentINS0_12zip_iteratorIN4cuda3std3__45tupleIJNS0_10device_ptrIdEENS0_17counting_iteratorIlNS0_11use_defaultESF_SF_EEEEEEEPNSB_IJdlEEESJ_lNS1_9__extrema9arg_max_fIdl13AbsComparatorEEEEJSI_SK_lSO_EEEvDpT0_)
        .other          _ZN6thrust24THRUST_300001_SM_1000_NS8cuda_cub4core6detail13_kernel_agentINS1_8__reduce11ReduceAgentINS0_12zip_iteratorIN4cuda3std3__45tupleIJNS0_10device_ptrIdEENS0_17counting_iteratorIlNS0_11use_defaultESF_SF_EEEEEEEPNSB_IJdlEEESJ_lNS1_9__extrema9arg_max_fIdl13AbsComparatorEEEEJSI_SK_lSO_EEEvDpT0_,@"STO_CUDA_ENTRY STV_DEFAULT"
_ZN6thrust24THRUST_300001_SM_1000_NS8cuda_cub4core6detail13_kernel_agentINS1_8__reduce11ReduceAgentINS0_12zip_iteratorIN4cuda3std3__45tupleIJNS0_10device_ptrIdEENS0_17counting_iteratorIlNS0_11use_defaultESF_SF_EEEEEEEPNSB_IJdlEEESJ_lNS1_9__extrema9arg_max_fIdl13AbsComparatorEEEEJSI_SK_lSO_EEEvDpT0_:
.text._ZN6thrust24THRUST_300001_SM_1000_NS8cuda_cub4core6detail13_kernel_agentINS1_8__reduce11ReduceAgentINS0_12zip_iteratorIN4cuda3std3__45tupleIJNS0_10device_ptrIdEENS0_17counting_iteratorIlNS0_11use_defaultESF_SF_EEEEEEEPNSB_IJdlEEESJ_lNS1_9__extrema9arg_max_fIdl13AbsComparatorEEEEJSI_SK_lSO_EEEvDpT0_:
[----:B------:R-:W-:Y:S01]  /*0000*/  LDC R1, c[0x0][0x37c] ;  /* 0x0000df00ff017b82 */ /* 0x000fe20000000800 */
[----:B------:R-:W0:Y:S02]  /*0010*/  LDCU.64 UR4, c[0x0][0x398] ;  /* 0x00007300ff0477ac */ /* 0x000e240008000a00 */
[----:B0-----:R-:W-:-:S04]  /*0020*/  ISETP.NE.U32.AND P0, PT, RZ, UR4, PT ;  /* 0x00000004ff007c0c */ /* 0x001fc8000bf05070 */
[----:B------:R-:W-:-:S13]  /*0030*/  ISETP.NE.AND.EX P0, PT, RZ, UR5, PT, P0 ;  /* 0x00000005ff007c0c */ /* 0x000fda000bf05300 */
[----:B------:R-:W-:Y:S05]  /*0040*/  @!P0 EXIT ;  /* 0x000000000000894d */ /* 0x000fea0003800000 */
[----:B------:R-:W-:Y:S01]  /*0050*/  UISETP.GT.U32.AND UP0, UPT, UR4, 0x4ff, UPT ;  /* 0x000004ff0400788c */ /* 0x000fe2000bf04070 */
[----:B------:R-:W-:Y:S01]  /*0060*/  BSSY.RECONVERGENT B0, `(.L_x_235) ;  /* 0x000063e000007945 */ /* 0x000fe20003800200 */
[----:B------:R-:W0:Y:S02]  /*0070*/  LDCU.64 UR8, c[0x0][0x358] ;  /* 0x00006b00ff0877ac */ /* 0x000e240008000a00 */
[----:B------:R-:W-:-:S09]  /*0080*/  UISETP.GT.AND.EX UP0, UPT, UR5, URZ, UPT, UP0 ;  /* 0x000000ff0500728c */ /* 0x000fd2000bf04300 */
        /* <DEDUP_REMOVED lines=9> */
[----:B------:R-:W1:Y:S01]  /*0120*/  LDC.64 R2, c[0x0][0x380] ;  /* 0x0000e000ff027b82 */ /* 0x000e620000000a00 */
[----:B------:R-:W2:Y:S01]  /*0130*/  LDCU.64 UR6, c[0x0][0x388] ;  /* 0x00007100ff0677ac */ /* 0x000ea20008000a00 */
[----:B-1----:R-:W-:-:S06]  /*0140*/  IMAD.WIDE.U32 R2, R0, 0x8, R2 ;  /* 0x0000000800027825 */ /* 0x002fcc00078e0002 */
[----:B0-----:R-:W5:Y:S01]  /*0150*/  LDG.E.64 R2, desc[UR8][R2.64] ;  /* 0x0000000802027981 */ /* 0x001f62000c1e1b00 */
[C---:B--2---:R-:W-:Y:S01]  /*0160*/  IADD3 R9, P0, PT, R0.reuse, UR6, RZ ;  /* 0x0000000600097c10 */ /* 0x044fe2000ff1e0ff */
[----:B------:R-:W-:-:S04]  /*0170*/  VIADD R10, R0, 0x100 ;  /* 0x00000100000a7836 */ /* 0x000fc80000000000 */
[----:B------:R-:W-:-:S08]  /*0180*/  IMAD.X R8, RZ, RZ, UR7, P0 ;  /* 0x00000007ff087e24 */ /* 0x000fd000080e06ff */
.L_x_238:
[----:B0-----:R-:W-:Y:S05]  /*0190*/  BSYNC.RECONVERGENT B1 ;  /* 0x0000000000017941 */ /* 0x001fea0003800200 */
.L_x_237:
[----:B------:R-:W-:Y:S01]  /*01a0*/  ISETP.GE.AND P0, PT, R10, UR4, PT ;  /* 0x000000040a007c0c */ /* 0x000fe2000bf06270 */
[----:B------:R-:W-:-:S12]  /*01b0*/  BSSY.RECONVERGENT B1, `(.L_x_239) ;  /* 0x00000a9000017945 */ /* 0x000fd80003800200 */
[----:B------:R-:W-:Y:S05]  /*01c0*/  @P0 BRA `(.L_x_240) ;  /* 0x00000008009c0947 */ /* 0x000fea0003800000 */
[----:B------:R-:W-:Y:S01]  /*01d0*/  LOP3.LUT R4, RZ, R10, RZ, 0x33, !PT ;  /* 0x0000000aff047212 */ /* 0x000fe200078e33ff */
[----:B------:R-:W-:Y:S04]  /*01e0*/  BSSY.RECONVERGENT B2, `(.L_x_241) ;  /* 0x0000034000027945 */ /* 0x000fe80003800200 */
[----:B------:R-:W-:-:S05]  /*01f0*/  VIADD R16, R4, UR4 ;  /* 0x0000000404107c36 */ /* 0x000fca0008000000 */
[----:B------:R-:W-:-:S04]  /*0200*/  LOP3.LUT R4, R16, 0x300, RZ, 0xc0, !PT ;  /* 0x0000030010047812 */ /* 0x000fc800078ec0ff */
[----:B------:R-:W-:-:S13]  /*0210*/  ISETP.NE.AND P0, PT, R4, 0x300, PT ;  /* 0x000003000400780c */ /* 0x000fda0003f05270 */
[----:B------:R-:W-:Y:S05]  /*0220*/  @!P0 BRA `(.L_x_242) ;  /* 0x0000000000bc8947 */ /* 0x000fea0003800000 */
[----:B------:R-:W0:Y:S01]  /*0230*/  LDC.64 R4, c[0x0][0x380] ;  /* 0x0000e000ff047b82 */ /* 0x000e220000000a00 */
[----:B------:R-:W1:Y:S01]  /*0240*/  LDCU.64 UR6, c[0x0][0x388] ;  /* 0x00007100ff0677ac */ /* 0x000e620008000a00 */
[----:B------:R-:W-:-:S04]  /*0250*/  LEA.HI R6, R16, 0x1, RZ, 0x18 ;  /* 0x0000000110067811 */ /* 0x000fc800078fc0ff */
[----:B------:R-:W-:-:S05]  /*0260*/  LOP3.LUT R6, R6, 0x3, RZ, 0xc0, !PT ;  /* 0x0000000306067812 */ /* 0x000fca00078ec0ff */
[----:B------:R-:W-:Y:S01]  /*0270*/  IMAD.MOV R11, RZ, RZ, -R6 ;  /* 0x000000ffff0b7224 */ /* 0x000fe200078e0a06 */
[C---:B-1----:R-:W-:Y:S01]  /*0280*/  IADD3 R14, P0, PT, R10.reuse, UR6, RZ ;  /* 0x000000060a0e7c10 */ /* 0x042fe2000ff1e0ff */
[----:B0-----:R-:W-:-:S04]  /*0290*/  IMAD.WIDE.U32 R4, R10, 0x8, R4 ;  /* 0x000000080a047825 */ /* 0x001fc800078e0004 */
[----:B------:R-:W-:Y:S02]  /*02a0*/  IMAD.MOV.U32 R12, RZ, RZ, R4 ;  /* 0x000000ffff0c7224 */ /* 0x000fe400078e0004 */
[----:B------:R-:W-:Y:S02]  /*02b0*/  IMAD.MOV.U32 R13, RZ, RZ, R5 ;  /* 0x000000ffff0d7224 */ /* 0x000fe400078e0005 */
[----:B------:R-:W-:-:S07]  /*02c0*/  IMAD.X R15, RZ, RZ, UR7, P0 ;  /* 0x00000007ff0f7e24 */ /* 0x000fce00080e06ff */
.L_x_245:
        /* <DEDUP_REMOVED lines=31> */
.L_x_244:
[----:B------:R-:W-:Y:S05]  /*04c0*/  BSYNC.RECONVERGENT B3 ;  /* 0x0000000000037941 */ /* 0x000fea0003800200 */
.L_x_243:
[----:B------:R-:W-:Y:S01]  /*04d0*/  IADD3 R14, P0, PT, R14, 0x100, RZ ;  /* 0x000001000e0e7810 */ /* 0x000fe20007f1e0ff */
[----:B------:R-:W-:Y:S02]  /*04e0*/  VIADD R10, R10, 0x100 ;  /* 0x000001000a0a7836 */ /* 0x000fe40000000000 */
[----:B------:R-:W-:Y:S02]  /*04f0*/  IMAD.X R13, RZ, RZ, R13, P3 ;  /* 0x000000ffff0d7224 */ /* 0x000fe400018e060d */
[----:B------:R-:W-:Y:S01]  /*0500*/  IMAD.X R15, RZ, RZ, R15, P0 ;  /* 0x000000ffff0f7224 */ /* 0x000fe200000e060f */
[----:B------:R-:W-:Y:S07]  /*0510*/  @P2 BRA `(.L_x_245) ;  /* 0xfffffffc006c2947 */ /* 0x000fee000383ffff */
.L_x_242:
[----:B------:R-:W-:Y:S05]  /*0520*/  BSYNC.RECONVERGENT B2 ;  /* 0x0000000000027941 */ /* 0x000fea0003800200 */
.L_x_241:
[----:B------:R-:W-:-:S13]  /*0530*/  ISETP.GE.U32.AND P0, PT, R16, 0x300, PT ;  /* 0x000003001000780c */ /* 0x000fda0003f06070 */
[----:B------:R-:W-:Y:S05]  /*0540*/  @!P0 BRA `(.L_x_240) ;  /* 0x0000000400bc8947 */ /* 0x000fea0003800000 */
[----:B------:R-:W0:Y:S01]  /*0550*/  LDC.64 R4, c[0x0][0x380] ;  /* 0x0000e000ff047b82 */ /* 0x000e220000000a00 */
[----:B------:R-:W-:-:S07]  /*0560*/  VIADD R20, R10, 0x200 ;  /* 0x000002000a147836 */ /* 0x000fce0000000000 */
[----:B------:R-:W1:Y:S02]  /*0570*/  LDC.64 R6, c[0x0][0x388] ;  /* 0x0000e200ff067b82 */ /* 0x000e640000000a00 */
.L_x_254:
[----:B------:R-:W-:-:S04]  /*0580*/  VIADD R17, R20, 0xfffffe00 ;  /* 0xfffffe0014117836 */ /* 0x000fc80000000000 */
[----:B0-----:R-:W-:-:S05]  /*0590*/  IMAD.WIDE R24, R17, 0x8, R4 ;  /* 0x0000000811187825 */ /* 0x001fca00078e0204 */
[----:B------:R-:W2:Y:S04]  /*05a0*/  LDG.E.64 R18, desc[UR8][R24.64] ;  /* 0x0000000818127981 */ /* 0x000ea8000c1e1b00 */
[----:B-----5:R0:W5:Y:S04]  /*05b0*/  LDG.E.64 R14, desc[UR8][R24.64+0x800] ;  /* 0x00080008180e7981 */ /* 0x020168000c1e1b00 */
[----:B------:R0:W5:Y:S04]  /*05c0*/  LDG.E.64 R12, desc[UR8][R24.64+0x1000] ;  /* 0x00100008180c7981 */ /* 0x000168000c1e1b00 */
[----:B------:R0:W5:Y:S01]  /*05d0*/  LDG.E.64 R10, desc[UR8][R24.64+0x1800] ;  /* 0x00180008180a7981 */ /* 0x000162000c1e1b00 */
[----:B-1----:R-:W-:Y:S01]  /*05e0*/  IADD3 R26, P1, PT, R17, R6, RZ ;  /* 0x00000006111a7210 */ /* 0x002fe20007f3e0ff */
[----:B------:R-:W-:Y:S01]  /*05f0*/  BSSY.RECONVERGENT B2, `(.L_x_246) ;  /* 0x0000017000027945 */ /* 0x000fe20003800200 */
[----:B------:R-:W-:-:S02]  /*0600*/  VIADD R23, R20, 0xffffff00 ;  /* 0xffffff0014177836 */ /* 0x000fc40000000000 */
[----:B------:R-:W-:Y:S01]  /*0610*/  LEA.HI.X.SX32 R27, R17, R7, 0x1, P1 ;  /* 0x00000007111b7211 */ /* 0x000fe200008f0eff */
[----:B------:R-:W-:-:S04]  /*0620*/  IMAD.MOV.U32 R22, RZ, RZ, R26 ;  /* 0x000000ffff167224 */ /* 0x000fc800078e001a */
        /* <DEDUP_REMOVED lines=19> */
.L_x_247:
[----:B------:R-:W-:Y:S05]  /*0760*/  BSYNC.RECONVERGENT B2 ;  /* 0x0000000000027941 */ /* 0x000fea0003800200 */
.L_x_246:
[----:B-----5:R-:W-:Y:S01]  /*0770*/  DSETP.GEU.AND P0, PT, |R16|, |R14|, PT ;  /* 0x4000000e1000722a */ /* 0x020fe20003f0e200 */
[C---:B------:R-:W-:Y:S01]  /*0780*/  IADD3 R19, P1, PT, R23.reuse, R6, RZ ;  /* 0x0000000617137210 */ /* 0x040fe20007f3e0ff */
[----:B------:R-:W-:Y:S01]  /*0790*/  BSSY.RECONVERGENT B2, `(.L_x_248) ;  /* 0x0000015000027945 */ /* 0x000fe20003800200 */
[----:B------:R-:W-:Y:S02]  /*07a0*/  IMAD.MOV.U32 R2, RZ, RZ, R14 ;  /* 0x000000ffff027224 */ /* 0x000fe400078e000e */
[----:B------:R-:W-:Y:S01]  /*07b0*/  LEA.HI.X.SX32 R18, R23, R7, 0x1, P1 ;  /* 0x0000000717127211 */ /* 0x000fe200008f0eff */
[----:B------:R-:W-:Y:S02]  /*07c0*/  IMAD.MOV.U32 R9, RZ, RZ, R19 ;  /* 0x000000ffff097224 */ /* 0x000fe400078e0013 */
[----:B------:R-:W-:Y:S01]  /*07d0*/  IMAD.MOV.U32 R3, RZ, RZ, R15 ;  /* 0x000000ffff037224 */ /* 0x000fe200078e000f */
[----:B------:R-:W-:-:S05]  /*07e0*/  MOV R8, R18 ;  /* 0x0000001200087202 */ /* 0x000fca0000000f00 */
        /* <DEDUP_REMOVED lines=15> */
.L_x_249:
[----:B------:R-:W-:Y:S05]  /*08e0*/  BSYNC.RECONVERGENT B2 ;  /* 0x0000000000027941 */ /* 0x000fea0003800200 */
.L_x_248:
[----:B------:R-:W-:Y:S01]  /*08f0*/  DSETP.GEU.AND P0, PT, |R2|, |R12|, PT ;  /* 0x4000000c0200722a */ /* 0x000fe20003f0e200 */
[CC--:B------:R-:W-:Y:S01]  /*0900*/  IADD3 R22, P1, PT, R20.reuse, R6.reuse, RZ ;  /* 0x0000000614167210 */ /* 0x0c0fe20007f3e0ff */
[C---:B------:R-:W-:Y:S01]  /*0910*/  VIADD R16, R20.reuse, 0x100 ;  /* 0x0000010014107836 */ /* 0x040fe20000000000 */
[----:B------:R-:W-:Y:S01]  /*0920*/  BSSY.RECONVERGENT B2, `(.L_x_250) ;  /* 0x0000016000027945 */ /* 0x000fe20003800200 */
[----:B------:R-:W-:Y:S01]  /*0930*/  IMAD.MOV.U32 R14, RZ, RZ, R12 ;  /* 0x000000ffff0e7224 */ /* 0x000fe200078e000c */
[----:B------:R-:W-:Y:S01]  /*0940*/  LEA.HI.X.SX32 R19, R20, R7, 0x1, P1 ;  /* 0x0000000714137211 */ /* 0x000fe200008f0eff */
[----:B------:R-:W-:Y:S01]  /*0950*/  IMAD.MOV.U32 R17, RZ, RZ, R22 ;  /* 0x000000ffff117224 */ /* 0x000fe200078e0016 */
[----:B------:R-:W-:Y:S01]  /*0960*/  IADD3 R24, P2, PT, R16, R6, RZ ;  /* 0x0000000610187210 */ /* 0x000fe20007f5e0ff */
[----:B------:R-:W-:Y:S02]  /*0970*/  IMAD.MOV.U32 R15, RZ, RZ, R13 ;  /* 0x000000ffff0f7224 */ /* 0x000fe400078e000d */
[----:B------:R-:W-:-:S04]  /*0980*/  IMAD.MOV.U32 R18, RZ, RZ, R19 ;  /* 0x000000ffff127224 */ /* 0x000fc800078e0013 */
[----:B------:R-:W-:Y:S06]  /*0990*/  @!P0 BRA `(.L_x_251) ;  /* 0x0000000000388947 */ /* 0x000fec0003800000 */
        /* <DEDUP_REMOVED lines=14> */
.L_x_251:
[----:B------:R-:W-:Y:S05]  /*0a80*/  BSYNC.RECONVERGENT B2 ;  /* 0x0000000000027941 */ /* 0x000fea0003800200 */
.L_x_250:
[----:B------:R-:W-:Y:S01]  /*0a90*/  DSETP.GEU.AND P0, PT, |R14|, |R10|, PT ;  /* 0x4000000a0e00722a */ /* 0x000fe20003f0e200 */
[----:B------:R-:W-:Y:S01]  /*0aa0*/  LEA.HI.X.SX32 R13, R16, R7, 0x1, P2 ;  /* 0x00000007100d7211 */ /* 0x000fe200010f0eff */
[----:B------:R-:W-:Y:S01]  /*0ab0*/  BSSY.RECONVERGENT B2, `(.L_x_252) ;  /* 0x0000014000027945 */ /* 0x000fe20003800200 */
[----:B------:R-:W-:Y:S02]  /*0ac0*/  IMAD.MOV.U32 R9, RZ, RZ, R24 ;  /* 0x000000ffff097224 */ /* 0x000fe400078e0018 */
[----:B------:R-:W-:Y:S02]  /*0ad0*/  IMAD.MOV.U32 R2, RZ, RZ, R10 ;  /* 0x000000ffff027224 */ /* 0x000fe400078e000a */
[----:B------:R-:W-:Y:S02]  /*0ae0*/  IMAD.MOV.U32 R8, RZ, RZ, R13 ;  /* 0x000000ffff087224 */ /* 0x000fe400078e000d */
[----:B------:R-:W-:-:S05]  /*0af0*/  IMAD.MOV.U32 R3, RZ, RZ, R11 ;  /* 0x000000ffff037224 */ /* 0x000fca00078e000b */
        /* <DEDUP_REMOVED lines=15> */
.L_x_253:
[----:B------:R-:W-:Y:S05]  /*0bf0*/  BSYNC.RECONVERGENT B2 ;  /* 0x0000000000027941 */ /* 0x000fea0003800200 */
.L_x_252:
[C---:B------:R-:W-:Y:S02]  /*0c00*/  VIADD R10, R20.reuse, 0x200 ;  /* 0x00000200140a7836 */ /* 0x040fe40000000000 */
[----:B------:R-:W-:-:S03]  /*0c10*/  VIADD R20, R20, 0x400 ;  /* 0x0000040014147836 */ /* 0x000fc60000000000 */
[----:B------:R-:W-:-:S13]  /*0c20*/  ISETP.GE.AND P0, PT, R10, UR5, PT ;  /* 0x000000050a007c0c */ /* 0x000fda000bf06270 */
[----:B------:R-:W-:Y:S05]  /*0c30*/  @!P0 BRA `(.L_x_254) ;  /* 0xfffffff800508947 */ /* 0x000fea000383ffff */
.L_x_240:
[----:B------:R-:W-:Y:S05]  /*0c40*/  BSYNC.RECONVERGENT B1 ;  /* 0x0000000000017941 */ /* 0x000fea0003800200 */
.L_x_239:
[----:B------:R-:W0:Y:S02]  /*0c50*/  LDCU UR6, c[0x0][0x398] ;  /* 0x00007300ff0677ac */ /* 0x000e240008000800 */
[----:B0-----:R-:W-:-:S09]  /*0c60*/  UISETP.GE.AND UP0, UPT, UR6, 0x100, UPT ;  /* 0x000001000600788c */ /* 0x001fd2000bf06270 */
[----:B------:R-:W-:Y:S05]  /*0c70*/  BRA.U !UP0, `(.L_x_255) ;  /* 0x0000001508507547 */ /* 0x000fea000b800000 */
        /* <DEDUP_REMOVED lines=32> */
.L_x_257:
[----:B------:R-:W-:Y:S05]  /*0e80*/  BSYNC.RECONVERGENT B1 ;  /* 0x0000000000017941 */ /* 0x000fea0003800200 */
.L_x_256:
        /* <DEDUP_REMOVED lines=31> */
.L_x_259:
[----:B------:R-:W-:Y:S05]  /*1080*/  BSYNC.RECONVERGENT B1 ;  /* 0x0000000000017941 */ /* 0x000fea0003800200 */
.L_x_258:
[----:B------:R-:W-:Y:S01]  /*1090*/  ISETP.GT.AND P0, PT, R10, 0x1b, PT ;  /* 0x0000001b0a00780c */ /* 0x000fe20003f04270 */
[----:B-1----:R1:W1:Y:S01]  /*10a0*/  SHFL.DOWN PT, R6, R2, 0x4, 0x1f ;  /* 0x08801f0002067f89 */ /* 0x00226200000e0000 */
[----:B------:R-:W-:Y:S01]  /*10b0*/  BSSY.RECONVERGENT B1, `(.L_x_260) ;  /* 0x000001d000017945 */ /* 0x000fe20003800200 */
[----:B0-----:R-:W-:Y:S02]  /*10c0*/  IMAD.MOV.U32 R11, RZ, RZ, R8 ;  /* 0x000000ffff0b7224 */ /* 0x001fe400078e0008 */
[----:B--2---:R0:W2:Y:S01]  /*10d0*/  SHFL.DOWN PT, R7, R3, 0x4, 0x1f ;  /* 0x08801f0003077f89 */ /* 0x0040a200000e0000 */
[----:B------:R-:W-:Y:S02]  /*10e0*/  IMAD.MOV.U32 R12, RZ, RZ, R9 ;  /* 0x000000ffff0c7224 */ /* 0x000fe400078e0009 */
[----:B------:R-:W-:Y:S01]  /*10f0*/  IMAD.MOV.U32 R4, RZ, RZ, R2 ;  /* 0x000000ffff047224 */ /* 0x000fe200078e0002 */
[----:B----4-:R0:W4:Y:S01]  /*1100*/  SHFL.DOWN PT, R13, R8, 0x4, 0x1f ;  /* 0x08801f00080d7f89 */ /* 0x01012200000e0000 */
[----:B------:R-:W-:-:S03]  /*1110*/  IMAD.MOV.U32 R5, RZ, RZ, R3 ;  /* 0x000000ffff057224 */ /* 0x000fc600078e0003 */
[----:B---3--:R0:W3:Y:S01]  /*1120*/  SHFL.DOWN PT, R14, R9, 0x4, 0x1f ;  /* 0x08801f00090e7f89 */ /* 0x0080e200000e0000 */
[----:B------:R-:W-:Y:S05]  /*1130*/  @P0 BRA `(.L_x_261) ;  /* 0x0000000000500947 */ /* 0x000fea0003800000 */
[----:B-12---:R-:W-:Y:S01]  /*1140*/  DSETP.GEU.AND P0, PT, |R2|, |R6|, PT ;  /* 0x400000060200722a */ /* 0x006fe20003f0e200 */
[----:B----4-:R-:W-:Y:S02]  /*1150*/  IMAD.MOV.U32 R11, RZ, RZ, R13 ;  /* 0x000000ffff0b7224 */ /* 0x010fe400078e000d */
        /* <DEDUP_REMOVED lines=18> */
.L_x_261:
[----:B------:R-:W-:Y:S05]  /*1280*/  BSYNC.RECONVERGENT B1 ;  /* 0x0000000000017941 */ /* 0x000fea0003800200 */
.L_x_260:
        /* <DEDUP_REMOVED lines=31> */
.L_x_263:
[----:B------:R-:W-:Y:S05]  /*1480*/  BSYNC.RECONVERGENT B1 ;  /* 0x0000000000017941 */ /* 0x000fea0003800200 */
.L_x_262:
[----:B------:R-:W-:Y:S01]  /*1490*/  ISETP.GT.AND P0, PT, R10, 0xf, PT ;  /* 0x0000000f0a00780c */ /* 0x000fe20003f04270 */
[----:B-1----:R1:W1:Y:S01]  /*14a0*/  SHFL.DOWN PT, R4, R2, 0x10, 0x1f ;  /* 0x0a001f0002047f89 */ /* 0x00226200000e0000 */
[----:B------:R-:W-:Y:S01]  /*14b0*/  BSSY.RECONVERGENT B1, `(.L_x_264) ;  /* 0x000001d000017945 */ /* 0x000fe20003800200 */
[----:B---3--:R-:W-:Y:S01]  /*14c0*/  MOV R14, R8 ;  /* 0x00000008000e7202 */ /* 0x008fe20000000f00 */
[----:B------:R-:W-:Y:S01]  /*14d0*/  IMAD.MOV.U32 R15, RZ, RZ, R9 ;  /* 0x000000ffff0f7224 */ /* 0x000fe200078e0009 */
[----:B0-----:R0:W3:Y:S01]  /*14e0*/  SHFL.DOWN PT, R5, R3, 0x10, 0x1f ;  /* 0x0a001f0003057f89 */ /* 0x0010e200000e0000 */
[----:B------:R-:W-:Y:S02]  /*14f0*/  IMAD.MOV.U32 R12, RZ, RZ, R2 ;  /* 0x000000ffff0c7224 */ /* 0x000fe400078e0002 */
[----:B----4-:R-:W-:Y:S01]  /*1500*/  IMAD.MOV.U32 R13, RZ, RZ, R3 ;  /* 0x000000ffff0d7224 */ /* 0x010fe200078e0003 */
[----:B--2---:R0:W2:Y:S04]  /*1510*/  SHFL.DOWN PT, R7, R8, 0x10, 0x1f ;  /* 0x0a001f0008077f89 */ /* 0x0040a800000e0000 */
[----:B------:R0:W4:Y:S01]  /*1520*/  SHFL.DOWN PT, R6, R9, 0x10, 0x1f ;  /* 0x0a001f0009067f89 */ /* 0x00012200000e0000 */
        /* <DEDUP_REMOVED lines=21> */
.L_x_265:
[----:B------:R-:W-:Y:S05]  /*1680*/  BSYNC.RECONVERGENT B1 ;  /* 0x0000000000017941 */ /* 0x000fea0003800200 */
.L_x_264:
        /* <DEDUP_REMOVED lines=11> */
.L_x_267:
[----:B------:R-:W-:Y:S05]  /*1740*/  BSYNC.RECONVERGENT B1 ;  /* 0x0000000000017941 */ /* 0x000fea0003800200 */
.L_x_266:
        /* <DEDUP_REMOVED lines=8> */
[----:B-1234-:R-:W1:Y:S04]  /*17d0*/  LDS.128 R4, [R0+0x20] ;  /* 0x0000200000047984 */ /* 0x01ee680000000c00 */
[----:B------:R2:W3:Y:S04]  /*17e0*/  LDS.64 R2, [R0+0x80] ;  /* 0x0000800000027984 */ /* 0x0004e80000000a00 */
[----:B------:R2:W4:Y:S01]  /*17f0*/  LDS.128 R8, [R0+0x30] ;  /* 0x0000300000087984 */ /* 0x0005220000000c00 */
        /* <DEDUP_REMOVED lines=20> */
.L_x_270:
[----:B------:R-:W-:Y:S05]  /*1940*/  BSYNC.RECONVERGENT B1 ;  /* 0x0000000000017941 */ /* 0x000fea0003800200 */
.L_x_269:
        /* <DEDUP_REMOVED lines=23> */
.L_x_272:
[----:B------:R-:W-:Y:S05]  /*1ac0*/  BSYNC.RECONVERGENT B1 ;  /* 0x0000000000017941 */ /* 0x000fea0003800200 */
.L_x_271:
        /* <DEDUP_REMOVED lines=21> */
.L_x_274:
[----:B------:R-:W-:Y:S05]  /*1c20*/  BSYNC.RECONVERGENT B1 ;  /* 0x0000000000017941 */ /* 0x000fea0003800200 */
.L_x_273:
[----:B------:R0:W1:Y:S01]  /*1c30*/  LDS.128 R8, [R0+0x60] ;  /* 0x0000600000087984 */ /* 0x0000620000000c00 */
[----:B------:R-:W-:Y:S01]  /*1c40*/  DSETP.GEU.AND P0, PT, |R20|, |R14|, PT ;  /* 0x4000000e1400722a */ /* 0x000fe20003f0e200 */
[----:B------:R-:W-:Y:S01]  /*1c50*/  BSSY.RECONVERGENT B1, `(.L_x_275) ;  /* 0x0000015000017945 */ /* 0x000fe20003800200 */
[----:B------:R-:W-:Y:S01]  /*1c60*/  MOV R12, R14 ;  /* 0x0000000e000c7202 */ /* 0x000fe20000000f00 */
        /* <DEDUP_REMOVED lines=19> */
.L_x_276:
[----:B------:R-:W-:Y:S05]  /*1da0*/  BSYNC.RECONVERGENT B1 ;  /* 0x0000000000017941 */ /* 0x000fea0003800200 */
.L_x_275:
        /* <DEDUP_REMOVED lines=21> */
.L_x_278:
[----:B------:R-:W-:Y:S05]  /*1f00*/  BSYNC.RECONVERGENT B1 ;  /* 0x0000000000017941 */ /* 0x000fea0003800200 */
.L_x_277:
        /* <DEDUP_REMOVED lines=21> */
.L_x_280:
[----:B------:R-:W-:Y:S05]  /*2060*/  BSYNC.RECONVERGENT B1 ;  /* 0x0000000000017941 */ /* 0x000fea0003800200 */
.L_x_279:
        /* <DEDUP_REMOVED lines=21> */
.L_x_255:
[----:B------:R-:W0:Y:S01]  /*21c0*/  S2R R4, SR_LANEID ;  /* 0x0000000000047919 */ /* 0x000e220000000000 */
[----:B------:R-:W-:Y:S01]  /*21d0*/  LOP3.LUT R5, R0, 0x3e0, RZ, 0xc0, !PT ;  /* 0x000003e000057812 */ /* 0x000fe200078ec0ff */
[----:B------:R-:W-:Y:S01]  /*21e0*/  BSSY.RECONVERGENT B1, `(.L_x_281) ;  /* 0x0000024000017945 */ /* 0x000fe20003800200 */
[----:B------:R-:W-:Y:S02]  /*21f0*/  IMAD.MOV.U32 R12, RZ, RZ, R9 ;  /* 0x000000ffff0c7224 */ /* 0x000fe400078e0009 */
[----:B------:R-:W-:Y:S02]  /*2200*/  IMAD.MOV.U32 R14, RZ, RZ, R8 ;  /* 0x000000ffff0e7224 */ /* 0x000fe400078e0008 */
[----:B------:R-:W-:Y:S01]  /*2210*/  VIADD R6, R5, 0x20 ;  /* 0x0000002005067836 */ /* 0x000fe20000000000 */
[----:B------:R-:W-:Y:S01]  /*2220*/  LOP3.LUT R5, RZ, R5, RZ, 0x33, !PT ;  /* 0x00000005ff057212 */ /* 0x000fe200078e33ff */
[----:B-----5:R-:W-:-:S03]  /*2230*/  IMAD.MOV.U32 R7, RZ, RZ, R3 ;  /* 0x000000ffff077224 */ /* 0x020fc600078e0003 */
[----:B------:R-:W-:Y:S01]  /*2240*/  ISETP.GT.AND P0, PT, R6, UR6, PT ;  /* 0x0000000606007c0c */ /* 0x000fe2000bf04270 */
[----:B------:R-:W-:Y:S01]  /*2250*/  VIADD R5, R5, UR6 ;  /* 0x0000000605057c36 */ /* 0x000fe20008000000 */
[----:B------:R-:W-:-:S04]  /*2260*/  MOV R6, R2 ;  /* 0x0000000200067202 */ /* 0x000fc80000000f00 */
[----:B------:R-:W-:-:S05]  /*2270*/  SEL R5, R5, 0x1f, P0 ;  /* 0x0000001f05057807 */ /* 0x000fca0000000000 */
[----:B------:R1:W2:Y:S04]  /*2280*/  SHFL.DOWN PT, R10, R2, 0x1, R5 ;  /* 0x08200000020a7989 */ /* 0x0002a800000e0005 */
[----:B------:R1:W3:Y:S04]  /*2290*/  SHFL.DOWN PT, R11, R3, 0x1, R5 ;  /* 0x08200000030b7989 */ /* 0x0002e800000e0005 */
[----:B------:R1:W4:Y:S01]  /*22a0*/  SHFL.DOWN PT, R16, R9, 0x1, R5 ;  /* 0x0820000009107989 */ /* 0x00032200000e0005 */
[----:B0-----:R-:W-:-:S03]  /*22b0*/  ISETP.GE.AND P0, PT, R4, R5, PT ;  /* 0x000000050400720c */ /* 0x001fc60003f06270 */
[----:B------:R1:W0:Y:S10]  /*22c0*/  SHFL.DOWN PT, R13, R8, 0x1, R5 ;  /* 0x08200000080d7989 */ /* 0x00023400000e0005 */
[----:B-1----:R-:W-:Y:S05]  /*22d0*/  @P0 BRA `(.L_x_282) ;  /* 0x0000000000500947 */ /* 0x002fea0003800000 */
[----:B--23--:R-:W-:Y:S01]  /*22e0*/  DSETP.GEU.AND P0, PT, |R2|, |R10|, PT ;  /* 0x4000000a0200722a */ /* 0x00cfe20003f0e200 */
        /* <DEDUP_REMOVED lines=19> */
.L_x_282:
[----:B------:R-:W-:Y:S05]  /*2420*/  BSYNC.RECONVERGENT B1 ;  /* 0x0000000000017941 */ /* 0x000fea0003800200 */
.L_x_281:
[----:B------:R-:W-:Y:S01]  /*2430*/  VIADD R2, R4, 0x2 ;  /* 0x0000000204027836 */ /* 0x000fe20000000000 */
[----:B------:R1:W1:Y:S01]  /*2440*/  SHFL.DOWN PT, R8, R6, 0x2, R5 ;  /* 0x0840000006087989 */ /* 0x00026200000e0005 */
[----:B------:R-:W-:Y:S01]  /*2450*/  BSSY.RECONVERGENT B1, `(.L_x_283) ;  /* 0x000001e000017945 */ /* 0x000fe20003800200 */
[----:B--2---:R-:W-:Y:S02]  /*2460*/  IMAD.MOV.U32 R10, RZ, RZ, R12 ;  /* 0x000000ffff0a7224 */ /* 0x004fe400078e000c */
[----:B------:R-:W-:Y:S01]  /*2470*/  ISETP.GT.AND P0, PT, R2, R5, PT ;  /* 0x000000050200720c */ /* 0x000fe20003f04270 */
[----:B------:R2:W1:Y:S01]  /*2480*/  SHFL.DOWN PT, R9, R7, 0x2, R5 ;  /* 0x0840000007097989 */ /* 0x00046200000e0005 */
[----:B----4-:R-:W-:Y:S02]  /*2490*/  IMAD.MOV.U32 R16, RZ, RZ, R14 ;  /* 0x000000ffff107224 */ /* 0x010fe400078e000e */
[----:B------:R-:W-:Y:S01]  /*24a0*/  IMAD.MOV.U32 R2, RZ, RZ, R6 ;  /* 0x000000ffff027224 */ /* 0x000fe200078e0006 */
[----:B---3--:R2:W3:Y:S01]  /*24b0*/  SHFL.DOWN PT, R11, R12, 0x2, R5 ;  /* 0x084000000c0b7989 */ /* 0x0084e200000e0005 */
[----:B------:R-:W-:-:S03]  /*24c0*/  IMAD.MOV.U32 R3, RZ, RZ, R7 ;  /* 0x000000ffff037224 */ /* 0x000fc600078e0007 */
[----:B0-----:R2:W0:Y:S04]  /*24d0*/  SHFL.DOWN PT, R13, R14, 0x2, R5 ;  /* 0x084000000e0d7989 */ /* 0x00142800000e0005 */
        /* <DEDUP_REMOVED lines=21> */
.L_x_284:
[----:B------:R-:W-:Y:S05]  /*2630*/  BSYNC.RECONVERGENT B1 ;  /* 0x0000000000017941 */ /* 0x000fea0003800200 */
.L_x_283:
[----:B-1----:R-:W-:Y:S01]  /*2640*/  VIADD R6, R4, 0x4 ;  /* 0x0000000404067836 */ /* 0x002fe20000000000 */
[----:B------:R1:W4:Y:S01]  /*2650*/  SHFL.DOWN PT, R8, R2, 0x4, R5 ;  /* 0x0880000002087989 */ /* 0x00032200000e0005 */
[----:B------:R-:W-:Y:S01]  /*2660*/  BSSY.RECONVERGENT B1, `(.L_x_285) ;  /* 0x000001e000017945 */ /* 0x000fe20003800200 */
[----:B--2---:R-:W-:Y:S02]  /*2670*/  IMAD.MOV.U32 R12, RZ, RZ, R10 ;  /* 0x000000ffff0c7224 */ /* 0x004fe400078e000a */
[----:B------:R-:W-:Y:S01]  /*2680*/  ISETP.GT.AND P0, PT, R6, R5, PT ;  /* 0x000000050600720c */ /* 0x000fe20003f04270 */
[----:B------:R1:W2:Y:S01]  /*2690*/  SHFL.DOWN PT, R9, R3, 0x4, R5 ;  /* 0x0880000003097989 */ /* 0x0002a200000e0005 */
[----:B------:R-:W-:Y:S02]  /*26a0*/  IMAD.MOV.U32 R14, RZ, RZ, R16 ;  /* 0x000000ffff0e7224 */ /* 0x000fe400078e0010 */
[----:B------:R-:W-:Y:S01]  /*26b0*/  IMAD.MOV.U32 R6, RZ, RZ, R2 ;  /* 0x000000ffff067224 */ /* 0x000fe200078e0002 */
[----:B---3--:R1:W3:Y:S01]  /*26c0*/  SHFL.DOWN PT, R11, R10, 0x4, R5 ;  /* 0x088000000a0b7989 */ /* 0x0082e200000e0005 */
[----:B------:R-:W-:-:S03]  /*26d0*/  IMAD.MOV.U32 R7, RZ, RZ, R3 ;  /* 0x000000ffff077224 */ /* 0x000fc600078e0003 */
[----:B0-----:R1:W0:Y:S04]  /*26e0*/  SHFL.DOWN PT, R13, R16, 0x4, R5 ;  /* 0x08800000100d7989 */ /* 0x00122800000e0005 */
[----:B------:R-:W-:Y:S05]  /*26f0*/  @P0 BRA `(.L_x_286) ;  /* 0x0000000000500947 */ /* 0x000fea0003800000 */
[----:B--2-4-:R-:W-:Y:S01]  /*2700*/  DSETP.GEU.AND P0, PT, |R2|, |R8|, PT ;  /* 0x400000080200722a */ /* 0x014fe20003f0e200 */
        /* <DEDUP_REMOVED lines=19> */
.L_x_286:
[----:B------:R-:W-:Y:S05]  /*2840*/  BSYNC.RECONVERGENT B1 ;  /* 0x0000000000017941 */ /* 0x000fea0003800200 */
.L_x_285:
[----:B-1----:R-:W-:Y:S01]  /*2850*/  IADD3 R2, PT, PT, R4, 0x8, RZ ;  /* 0x0000000804027810 */ /* 0x002fe20007ffe0ff */
[----:B----4-:R1:W4:Y:S01]  /*2860*/  SHFL.DOWN PT, R8, R6, 0x8, R5 ;  /* 0x0900000006087989 */ /* 0x01032200000e0005 */
[----:B------:R-:W-:Y:S01]  /*2870*/  BSSY.RECONVERGENT B1, `(.L_x_287) ;  /* 0x000001e000017945 */ /* 0x000fe20003800200 */
[----:B------:R-:W-:Y:S01]  /*2880*/  IMAD.MOV.U32 R10, RZ, RZ, R12 ;  /* 0x000000ffff0a7224 */ /* 0x000fe200078e000c */
[----:B------:R-:W-:Y:S01]  /*2890*/  ISETP.GT.AND P0, PT, R2, R5, PT ;  /* 0x000000050200720c */ /* 0x000fe20003f04270 */
[----:B--2---:R1:W2:Y:S01]  /*28a0*/  SHFL.DOWN PT, R9, R7, 0x8, R5 ;  /* 0x0900000007097989 */ /* 0x0042a200000e0005 */
        /* <DEDUP_REMOVED lines=26> */
.L_x_288:
[----:B------:R-:W-:Y:S05]  /*2a50*/  BSYNC.RECONVERGENT B1 ;  /* 0x0000000000017941 */ /* 0x000fea0003800200 */
.L_x_287:
[----:B----4-:R-:W-:Y:S01]  /*2a60*/  VIADD R8, R4, 0x10 ;  /* 0x0000001004087836 */ /* 0x010fe20000000000 */
[----:B-1----:R1:W4:Y:S01]  /*2a70*/  SHFL.DOWN PT, R6, R2, 0x10, R5 ;  /* 0x0a00000002067989 */ /* 0x00232200000e0005 */
[----:B------:R-:W-:Y:S01]  /*2a80*/  BSSY.RECONVERGENT B1, `(.L_x_289) ;  /* 0x000001e000017945 */ /* 0x000fe20003800200 */
[----:B------:R-:W-:Y:S02]  /*2a90*/  IMAD.MOV.U32 R14, RZ, RZ, R10 ;  /* 0x000000ffff0e7224 */ /* 0x000fe400078e000a */
[----:B------:R-:W-:Y:S01]  /*2aa0*/  ISETP.GT.AND P0, PT, R8, R5, PT ;  /* 0x000000050800720c */ /* 0x000fe20003f04270 */
[----:B------:R1:W1:Y:S01]  /*2ab0*/  SHFL.DOWN PT, R7, R3, 0x10, R5 ;  /* 0x0a00000003077989 */ /* 0x00026200000e0005 */
[----:B------:R-:W-:Y:S02]  /*2ac0*/  IMAD.MOV.U32 R15, RZ, RZ, R16 ;  /* 0x000000ffff0f7224 */ /* 0x000fe400078e0010 */
[----:B------:R-:W-:Y:S01]  /*2ad0*/  IMAD.MOV.U32 R12, RZ, RZ, R2 ;  /* 0x000000ffff0c7224 */ /* 0x000fe200078e0002 */
[----:B--2---:R2:W1:Y:S01]  /*2ae0*/  SHFL.DOWN PT, R9, R10, 0x10, R5 ;  /* 0x0a0000000a097989 */ /* 0x00446200000e0005 */
[----:B0-----:R-:W-:-:S03]  /*2af0*/  IMAD.MOV.U32 R13, RZ, RZ, R3 ;  /* 0x000000ffff0d7224 */ /* 0x001fc600078e0003 */
[----:B---3--:R2:W0:Y:S04]  /*2b00*/  SHFL.DOWN PT, R11, R16, 0x10, R5 ;  /* 0x0a000000100b7989 */ /* 0x00842800000e0005 */
[----:B------:R-:W-:Y:S05]  /*2b10*/  @P0 BRA `(.L_x_290) ;  /* 0x0000000000500947 */ /* 0x000fea0003800000 */
[----:B-1--4-:R-:W-:Y:S01]  /*2b20*/  DSETP.GEU.AND P0, PT, |R2|, |R6|, PT ;  /* 0x400000060200722a */ /* 0x012fe20003f0e200 */
[----:B------:R-:W-:Y:S02]  /*2b30*/  IMAD.MOV.U32 R14, RZ, RZ, R9 ;  /* 0x000000ffff0e7224 */ /* 0x000fe400078e0009 */
        /* <DEDUP_REMOVED lines=18> */
.L_x_290:
[----:B------:R-:W-:Y:S05]  /*2c60*/  BSYNC.RECONVERGENT B1 ;  /* 0x0000000000017941 */ /* 0x000fea0003800200 */
.L_x_289:
[----:B------:R-:W-:Y:S01]  /*2c70*/  ISETP.NE.AND P0, PT, R4, RZ, PT ;  /* 0x000000ff0400720c */ /* 0x000fe20003f05270 */
[----:B------:R-:W-:-:S12]  /*2c80*/  BSSY.RECONVERGENT B1, `(.L_x_291) ;  /* 0x000000a000017945 */ /* 0x000fd80003800200 */
[----:B------:R-:W-:Y:S05]  /*2c90*/  @P0 BRA `(.L_x_292) ;  /* 0x0000000000200947 */ /* 0x000fea0003800000 */
[----:B------:R-:W3:Y:S01]  /*2ca0*/  S2R R4, SR_CgaCtaId ;  /* 0x0000000000047919 */ /* 0x000ee20000008800 */
[----:B-1----:R-:W-:Y:S02]  /*2cb0*/  MOV R3, 0x400 ;  /* 0x0000040000037802 */ /* 0x002fe40000000f00 */
[----:B------:R-:W-:-:S04]  /*2cc0*/  SHF.R.U32.HI R2, RZ, 0x1, R0 ;  /* 0x00000001ff027819 */ /* 0x000fc80000011600 */
[----:B------:R-:W-:Y:S02]  /*2cd0*/  LOP3.LUT R2, R2, 0x1f0, RZ, 0xc0, !PT ;  /* 0x000001f002027812 */ /* 0x000fe400078ec0ff */
[----:B---3--:R-:W-:-:S05]  /*2ce0*/  LEA R3, R4, R3, 0x18 ;  /* 0x0000000304037211 */ /* 0x008fca00078ec0ff */
[----:B------:R-:W-:-:S05]  /*2cf0*/  IMAD.IADD R3, R2, 0x1, R3 ;  /* 0x0000000102037824 */ /* 0x000fca00078e0203 */
[----:B------:R3:W-:Y:S04]  /*2d00*/  STS.64 [R3+0x10], R14 ;  /* 0x0000100e03007388 */ /* 0x0007e80000000a00 */
[----:B------:R3:W-:Y:S02]  /*2d10*/  STS.64 [R3+0x8], R12 ;  /* 0x0000080c03007388 */ /* 0x0007e40000000a00 */
.L_x_292:
[----:B------:R-:W-:Y:S05]  /*2d20*/  BSYNC.RECONVERGENT B1 ;  /* 0x0000000000017941 */ /* 0x000fea0003800200 */
.L_x_291:
[----:B------:R-:W-:Y:S01]  /*2d30*/  BAR.SYNC.DEFER_BLOCKING 0x0 ;  /* 0x0000000000007b1d */ /* 0x000fe20000010000 */
[----:B------:R-:W-:-:S13]  /*2d40*/  ISETP.NE.AND P1, PT, R0, RZ, PT ;  /* 0x000000ff0000720c */ /* 0x000fda0003f25270 */
[----:B------:R-:W-:Y:S05]  /*2d50*/  @P1 BRA `(.L_x_268) ;  /* 0x0000003400b81947 */ /* 0x000fea0003800000 */
[----:B------:R-:W-:Y:S01]  /*2d60*/  UISETP.GE.AND UP0, UPT, UR6, 0x21, UPT ;  /* 0x000000210600788c */ /* 0x000fe2000bf06270 */
[----:B0-----:R-:W-:Y:S02]  /*2d70*/  IMAD.MOV.U32 R11, RZ, RZ, R14 ;  /* 0x000000ffff0b7224 */ /* 0x001fe400078e000e */
[----:B------:R-:W-:Y:S02]  /*2d80*/  IMAD.MOV.U32 R8, RZ, RZ, R15 ;  /* 0x000000ffff087224 */ /* 0x000fe400078e000f */
[----:B-1----:R-:W-:Y:S02]  /*2d90*/  IMAD.MOV.U32 R2, RZ, RZ, R12 ;  /* 0x000000ffff027224 */ /* 0x002fe400078e000c */
[----:B---3--:R-:W-:Y:S02]  /*2da0*/  IMAD.MOV.U32 R3, RZ, RZ, R13 ;  /* 0x000000ffff037224 */ /* 0x008fe400078e000d */
[----:B------:R-:W-:Y:S05]  /*2db0*/  BRA.U !UP0, `(.L_x_293) ;  /* 0x00000001086c7547 */ /* 0x000fea000b800000 */
[----:B------:R-:W0:Y:S01]  /*2dc0*/  S2UR UR5, SR_CgaCtaId ;  /* 0x00000000000579c3 */ /* 0x000e220000008800 */
[----:B------:R-:W-:Y:S01]  /*2dd0*/  UMOV UR4, 0x400 ;  /* 0x0000040000047882 */ /* 0x000fe20000000000 */
[----:B------:R-:W-:Y:S01]  /*2de0*/  BSSY.RECONVERGENT B1, `(.L_x_293) ;  /* 0x0000018000017945 */ /* 0x000fe20003800200 */
[----:B0-----:R-:W-:-:S09]  /*2df0*/  ULEA UR4, UR5, UR4, 0x18 ;  /* 0x0000000405047291 */ /* 0x001fd2000f8ec0ff */
[----:B--2---:R-:W0:Y:S04]  /*2e00*/  LDS.64 R4, [UR4+0x18] ;  /* 0x00001804ff047984 */ /* 0x004e280008000a00 */
        /* <DEDUP_REMOVED lines=21> */
.L_x_294:
[----:B------:R-:W-:Y:S05]  /*2f60*/  BSYNC.RECONVERGENT B1 ;  /* 0x0000000000017941 */ /* 0x000fea0003800200 */
.L_x_293:
[----:B------:R-:W-:Y:S01]  /*2f70*/  UISETP.GE.AND UP0, UPT, UR6, 0x41, UPT ;  /* 0x000000410600788c */ /* 0x000fe2000bf06270 */
[----:B------:R-:W-:Y:S02]  /*2f80*/  IMAD.MOV.U32 R9, RZ, RZ, R11 ;  /* 0x000000ffff097224 */ /* 0x000fe400078e000b */
[----:B------:R-:W-:Y:S02]  /*2f90*/  IMAD.MOV.U32 R0, RZ, RZ, R8 ;  /* 0x000000ffff007224 */ /* 0x000fe400078e0008 */
[----:B------:R-:W-:Y:S02]  /*2fa0*/  IMAD.MOV.U32 R4, RZ, RZ, R2 ;  /* 0x000000ffff047224 */ /* 0x000fe400078e0002 */
[----:B--2---:R-:W-:Y:S02]  /*2fb0*/  IMAD.MOV.U32 R5, RZ, RZ, R3 ;  /* 0x000000ffff057224 */ /* 0x004fe400078e0003 */
[----:B------:R-:W-:Y:S05]  /*2fc0*/  BRA.U !UP0, `(.L_x_295) ;  /* 0x00000001086c7547 */ /* 0x000fea000b800000 */
[----:B------:R-:W0:Y:S01]  /*2fd0*/  S2UR UR5, SR_CgaCtaId ;  /* 0x00000000000579c3 */ /* 0x000e220000008800 */
[----:B------:R-:W-:Y:S01]  /*2fe0*/  UMOV UR4, 0x400 ;  /* 0x0000040000047882 */ /* 0x000fe20000000000 */
[----:B------:R-:W-:Y:S01]  /*2ff0*/  BSSY.RECONVERGENT B1, `(.L_x_295) ;  /* 0x0000018000017945 */ /* 0x000fe20003800200 */
[----:B0-----:R-:W-:-:S09]  /*3000*/  ULEA UR4, UR5, UR4, 0x18 ;  /* 0x0000000405047291 */ /* 0x001fd2000f8ec0ff */
[----:B----4-:R-:W0:Y:S04]  /*3010*/  LDS.64 R6, [UR4+0x28] ;  /* 0x00002804ff067984 */ /* 0x010e280008000a00 */
        /* <DEDUP_REMOVED lines=21> */
.L_x_296:
[----:B------:R-:W-:Y:S05]  /*3170*/  BSYNC.RECONVERGENT B1 ;  /* 0x0000000000017941 */ /* 0x000fea0003800200 */
.L_x_295:
        /* <DEDUP_REMOVED lines=32> */
.L_x_298:
[----:B------:R-:W-:Y:S05]  /*3380*/  BSYNC.RECONVERGENT B1 ;  /* 0x0000000000017941 */ /* 0x000fea0003800200 */
.L_x_297:
        /* <DEDUP_REMOVED lines=32> */
.L_x_300:
[----:B------:R-:W-:Y:S05]  /*3590*/  BSYNC.RECONVERGENT B1 ;  /* 0x0000000000017941 */ /* 0x000fea0003800200 */
.L_x_299:
        /* <DEDUP_REMOVED lines=32> */
.L_x_302:
[----:B------:R-:W-:Y:S05]  /*37a0*/  BSYNC.RECONVERGENT B1 ;  /* 0x0000000000017941 */ /* 0x000fea0003800200 */
.L_x_301:
        /* <DEDUP_REMOVED lines=32> */
.L_x_304:
[----:B------:R-:W-:Y:S05]  /*39b0*/  BSYNC.RECONVERGENT B1 ;  /* 0x0000000000017941 */ /* 0x000fea0003800200 */
.L_x_303:
        /* <DEDUP_REMOVED lines=32> */
.L_x_236:
[----:B------:R-:W1:Y:S01]  /*3bc0*/  S2R R0, SR_TID.X ;  /* 0x0000000000007919 */ /* 0x000e620000002100 */
[----:B------:R-:W1:Y:S01]  /*3bd0*/  LDC.64 R2, c[0x0][0x380] ;  /* 0x0000e000ff027b82 */ /* 0x000e620000000a00 */
[----:B------:R-:W2:Y:S01]  /*3be0*/  LDCU.64 UR6, c[0x0][0x388] ;  /* 0x00007100ff0677ac */ /* 0x000ea20008000a00 */
[----:B-1----:R-:W-:-:S05]  /*3bf0*/  IMAD.WIDE.U32 R2, R0, 0x8, R2 ;  /* 0x0000000800027825 */ /* 0x002fca00078e0002 */
[----:B0-----:R-:W3:Y:S04]  /*3c00*/  LDG.E.64 R4, desc[UR8][R2.64] ;  /* 0x0000000802047981 */ /* 0x001ee8000c1e1b00 */
[----:B------:R-:W3:Y:S04]  /*3c10*/  LDG.E.64 R6, desc[UR8][R2.64+0x800] ;  /* 0x0008000802067981 */ /* 0x000ee8000c1e1b00 */
[----:B------:R-:W4:Y:S04]  /*3c20*/  LDG.E.64 R8, desc[UR8][R2.64+0x1000] ;  /* 0x0010000802087981 */ /* 0x000f28000c1e1b00 */
[----:B------:R-:W5:Y:S04]  /*3c30*/  LDG.E.64 R12, desc[UR8][R2.64+0x1800] ;  /* 0x00180008020c7981 */ /* 0x000f68000c1e1b00 */
[----:B------:R-:W5:Y:S01]  /*3c40*/  LDG.E.64 R10, desc[UR8][R2.64+0x2000] ;  /* 0x00200008020a7981 */ /* 0x000f62000c1e1b00 */
[----:B------:R-:W-:Y:S01]  /*3c50*/  BSSY.RECONVERGENT B1, `(.L_x_305) ;  /* 0x000001c000017945 */ /* 0x000fe20003800200 */
[----:B---3--:R-:W-:-:S06]  /*3c60*/  DSETP.GEU.AND P0, PT, |R4|, |R6|, PT ;  /* 0x400000060400722a */ /* 0x008fcc0003f0e200 */
[----:B------:R-:W-:Y:S02]  /*3c70*/  FSEL R4, R4, R6, P0 ;  /* 0x0000000604047208 */ /* 0x000fe40000000000 */
[----:B------:R-:W-:Y:S01]  /*3c80*/  FSEL R5, R5, R7, P0 ;  /* 0x0000000705057208 */ /* 0x000fe20000000000 */
[C---:B------:R-:W-:Y:S01]  /*3c90*/  VIADD R7, R0.reuse, 0x200 ;  /* 0x0000020000077836 */ /* 0x040fe20000000000 */
[----:B------:R-:W-:-:S04]  /*3ca0*/  LOP3.LUT R6, R0, 0x400, RZ, 0xfc, !PT ;  /* 0x0000040000067812 */ /* 0x000fc800078efcff */
[----:B----4-:R-:W-:Y:S01]  /*3cb0*/  DSETP.GEU.AND P1, PT, |R4|, |R8|, PT ;  /* 0x400000080400722a */ /* 0x010fe20003f2e200 */
[----:B--2---:R-:W-:-:S05]  /*3cc0*/  IADD3 R17, P4, PT, R6, UR6, RZ ;  /* 0x0000000606117c10 */ /* 0x004fca000ff9e0ff */
[----:B------:R-:W-:Y:S01]  /*3cd0*/  FSEL R4, R4, R8, P1 ;  /* 0x0000000804047208 */ /* 0x000fe20000800000 */
[----:B------:R-:W-:Y:S01]  /*3ce0*/  IMAD.X R16, RZ, RZ, UR7, P4 ;  /* 0x00000007ff107e24 */ /* 0x000fe2000a0e06ff */
[----:B------:R-:W-:Y:S01]  /*3cf0*/  FSEL R5, R5, R9, P1 ;  /* 0x0000000905057208 */ /* 0x000fe20000800000 */
[----:B------:R-:W-:-:S05]  /*3d00*/  VIADD R9, R0, 0x100 ;  /* 0x0000010000097836 */ /* 0x000fca0000000000 */
[----:B-----5:R-:W-:Y:S01]  /*3d10*/  DSETP.GEU.AND P2, PT, |R4|, |R12|, PT ;  /* 0x4000000c0400722a */ /* 0x020fe20003f4e200 */
[----:B------:R-:W-:-:S05]  /*3d20*/  @P1 SEL R7, R0, R9, P0 ;  /* 0x0000000900071207 */ /* 0x000fca0000000000 */
[----:B------:R-:W-:Y:S02]  /*3d30*/  FSEL R4, R4, R12, P2 ;  /* 0x0000000c04047208 */ /* 0x000fe40001000000 */
[----:B------:R-:W-:-:S06]  /*3d40*/  FSEL R5, R5, R13, P2 ;  /* 0x0000000d05057208 */ /* 0x000fcc0001000000 */
[----:B------:R-:W-:Y:S01]  /*3d50*/  DSETP.GEU.AND P3, PT, |R4|, |R10|, PT ;  /* 0x4000000a0400722a */ /* 0x000fe20003f6e200 */
[----:B------:R-:W-:-:S13]  /*3d60*/  @!P2 VIADD R7, R0, 0x300 ;  /* 0x000003000007a836 */ /* 0x000fda0000000000 */
[----:B------:R-:W-:Y:S05]  /*3d70*/  @!P3 BRA `(.L_x_306) ;  /* 0x000000000024b947 */ /* 0x000fea0003800000 */
[C---:B------:R-:W-:Y:S02]  /*3d80*/  ISETP.GE.U32.AND P0, PT, R7.reuse, R6, PT ;  /* 0x000000060700720c */ /* 0x040fe40003f06070 */
[----:B------:R-:W-:Y:S02]  /*3d90*/  IADD3 R6, P1, PT, R7, UR6, RZ ;  /* 0x0000000607067c10 */ /* 0x000fe4000ff3e0ff */
[----:B------:R-:W-:-:S03]  /*3da0*/  ISETP.GE.U32.AND.EX P0, PT, RZ, RZ, PT, P0 ;  /* 0x000000ffff00720c */ /* 0x000fc60003f06100 */
[----:B------:R-:W-:-:S10]  /*3db0*/  IMAD.X R7, RZ, RZ, UR7, P1 ;  /* 0x00000007ff077e24 */ /* 0x000fd400088e06ff */
[----:B------:R-:W-:-:S06]  /*3dc0*/  DSETP.LT.OR P0, PT, |R10|, |R4|, !P0 ;  /* 0x400000040a00722a */ /* 0x000fcc0004701600 */
[----:B------:R-:W-:Y:S02]  /*3dd0*/  FSEL R10, R4, R10, P0 ;  /* 0x0000000a040a7208 */ /* 0x000fe40000000000 */
[----:B------:R-:W-:Y:S02]  /*3de0*/  FSEL R11, R5, R11, P0 ;  /* 0x0000000b050b7208 */ /* 0x000fe40000000000 */
[----:B------:R-:W-:Y:S02]  /*3df0*/  SEL R17, R6, R17, P0 ;  /* 0x0000001106117207 */ /* 0x000fe40000000000 */
[----:B------:R-:W-:-:S07]  /*3e00*/  SEL R16, R7, R16, P0 ;  /* 0x0000001007107207 */ /* 0x000fce0000000000 */
.L_x_306:
[----:B------:R-:W-:Y:S05]  /*3e10*/  BSYNC.RECONVERGENT B1 ;  /* 0x0000000000017941 */ /* 0x000fea0003800200 */
.L_x_305:
[----:B------:R-:W-:Y:S01]  /*3e20*/  UISETP.GE.U32.AND UP0, UPT, UR4, 0xa00, UPT ;  /* 0x00000a000400788c */ /* 0x000fe2000bf06070 */
[----:B------:R-:W-:Y:S02]  /*3e30*/  IMAD.MOV.U32 R19, RZ, RZ, 0x500 ;  /* 0x00000500ff137424 */ /* 0x000fe400078e00ff */
[----:B------:R-:W-:Y:S01]  /*3e40*/  IMAD.MOV.U32 R18, RZ, RZ, RZ ;  /* 0x000000ffff127224 */ /* 0x000fe200078e00ff */
[----:B------:R-:W-:-:S09]  /*3e50*/  UISETP.GE.U32.AND.EX UP0, UPT, UR5, URZ, UPT, UP0 ;  /* 0x000000ff0500728c */ /* 0x000fd2000bf06100 */
[----:B------:R-:W-:Y:S05]  /*3e60*/  BRA.U !UP0, `(.L_x_307) ;  /* 0x0000000508587547 */ /* 0x000fea000b800000 */
[----:B------:R-:W-:Y:S01]  /*3e70*/  IMAD.MOV.U32 R12, RZ, RZ, R10 ;  /* 0x000000ffff0c7224 */ /* 0x000fe200078e000a */
[----:B------:R-:W0:Y:S01]  /*3e80*/  LDCU.64 UR6, c[0x0][0x388] ;  /* 0x00007100ff0677ac */ /* 0x000e220008000a00 */
[----:B------:R-:W-:Y:S02]  /*3e90*/  IMAD.MOV.U32 R13, RZ, RZ, R11 ;  /* 0x000000ffff0d7224 */ /* 0x000fe400078e000b */
[----:B------:R-:W-:Y:S01]  /*3ea0*/  IMAD.MOV.U32 R21, RZ, RZ, 0x500 ;  /* 0x00000500ff157424 */ /* 0x000fe200078e00ff */
[----:B------:R-:W1:Y:S01]  /*3eb0*/  LDCU.64 UR4, c[0x0][0x398] ;  /* 0x00007300ff0477ac */ /* 0x000e620008000a00 */
[----:B------:R-:W-:-:S07]  /*3ec0*/  IMAD.MOV.U32 R19, RZ, RZ, RZ ;  /* 0x000000ffff137224 */ /* 0x000fce00078e00ff */
.L_x_308:
[----:B------:R-:W-:-:S04]  /*3ed0*/  LEA R24, P0, R21, R2, 0x3 ;  /* 0x0000000215187211 */ /* 0x000fc800078018ff */
[----:B------:R-:W-:-:S05]  /*3ee0*/  LEA.HI.X R25, R21, R3, R19, 0x3, P0 ;  /* 0x0000000315197211 */ /* 0x000fca00000f1c13 */
[----:B------:R-:W2:Y:S04]  /*3ef0*/  LDG.E.64 R14, desc[UR8][R24.64] ;  /* 0x00000008180e7981 */ /* 0x000ea8000c1e1b00 */
[----:B------:R-:W3:Y:S04]  /*3f00*/  LDG.E.64 R8, desc[UR8][R24.64+0x800] ;  /* 0x0008000818087981 */ /* 0x000ee8000c1e1b00 */
[----:B------:R-:W4:Y:S04]  /*3f10*/  LDG.E.64 R6, desc[UR8][R24.64+0x1000] ;  /* 0x0010000818067981 */ /* 0x000f28000c1e1b00 */
[----:B------:R-:W5:Y:S04]  /*3f20*/  LDG.E.64 R4, desc[UR8][R24.64+0x1800] ;  /* 0x0018000818047981 */ /* 0x000f68000c1e1b00 */
[----:B------:R-:W5:Y:S01]  /*3f30*/  LDG.E.64 R10, desc[UR8][R24.64+0x2000] ;  /* 0x00200008180a7981 */ /* 0x000f62000c1e1b00 */
[----:B0-----:R-:W-:-:S04]  /*3f40*/  IADD3 R20, P0, P1, R21, UR6, R0 ;  /* 0x0000000615147c10 */ /* 0x001fc8000f91e000 */
[----:B------:R-:W-:Y:S01]  /*3f50*/  IADD3.X R18, PT, PT, R19, UR7, RZ, P0, P1 ;  /* 0x0000000713127c10 */ /* 0x000fe200087e24ff */
[----:B------:R-:W-:-:S04]  /*3f60*/  IMAD.MOV.U32 R22, RZ, RZ, R20 ;  /* 0x000000ffff167224 */ /* 0x000fc800078e0014 */
[----:B------:R-:W-:Y:S01]  /*3f70*/  IMAD.MOV.U32 R23, RZ, RZ, R18 ;  /* 0x000000ffff177224 */ /* 0x000fe200078e0012 */
[----:B--2---:R-:W-:-:S14]  /*3f80*/  DSETP.GEU.AND P2, PT, |R12|, |R14|, PT ;  /* 0x4000000e0c00722a */ /* 0x004fdc0003f4e200 */
[----:B------:R-:W-:-:S04]  /*3f90*/  @P2 ISETP.GE.U32.AND P0, PT, R17, R22, PT ;  /* 0x000000161100220c */ /* 0x000fc80003f06070 */
[----:B------:R-:W-:-:S13]  /*3fa0*/  @P2 ISETP.GE.AND.EX P0, PT, R16, R23, PT, P0 ;  /* 0x000000171000220c */ /* 0x000fda0003f06300 */
[----:B------:R-:W-:-:S06]  /*3fb0*/  @P2 DSETP.LT.OR P0, PT, |R14|, |R12|, !P0 ;  /* 0x4000000c0e00222a */ /* 0x000fcc0004701600 */
[----:B------:R-:W-:Y:S02]  /*3fc0*/  @P2 FSEL R13, R13, R15, P0 ;  /* 0x0000000f0d0d2208 */ /* 0x000fe40000000000 */
[----:B------:R-:W-:Y:S02]  /*3fd0*/  @P2 FSEL R12, R12, R14, P0 ;  /* 0x0000000e0c0c2208 */ /* 0x000fe40000000000 */
[----:B------:R-:W-:Y:S01]  /*3fe0*/  @P2 SEL R22, R17, R22, P0 ;  /* 0x0000001611162207 */ /* 0x000fe20000000000 */
[----:B------:R-:W-:Y:S01]  /*3ff0*/  @P2 IMAD.MOV.U32 R15, RZ, RZ, R13 ;  /* 0x000000ffff0f2224 */ /* 0x000fe200078e000d */
[----:B------:R-:W-:Y:S01]  /*4000*/  IADD3 R13, P3, PT, R20, 0x100, RZ ;  /* 0x00000100140d7810 */ /* 0x000fe20007f7e0ff */
[----:B------:R-:W-:Y:S01]  /*4010*/  @P2 IMAD.MOV.U32 R14, RZ, RZ, R12 ;  /* 0x000000ffff0e2224 */ /* 0x000fe200078e000c */
[----:B------:R-:W-:-:S03]  /*4020*/  @P2 SEL R23, R16, R23, P0 ;  /* 0x0000001710172207 */ /* 0x000fc60000000000 */
[----:B------:R-:W-:Y:S02]  /*4030*/  IMAD.X R16, RZ, RZ, R18, P3 ;  /* 0x000000ffff107224 */ /* 0x000fe400018e0612 */
[----:B---3--:R-:W-:-:S14]  /*4040*/  DSETP.GEU.AND P1, PT, |R14|, |R8|, PT ;  /* 0x400000080e00722a */ /* 0x008fdc0003f2e200 */
        /* <DEDUP_REMOVED lines=11> */
[----:B----4-:R-:W-:-:S14]  /*4100*/  DSETP.GEU.AND P2, PT, |R8|, |R6|, PT ;  /* 0x400000060800722a */ /* 0x010fdc0003f4e200 */
        /* <DEDUP_REMOVED lines=10> */
[----:B------:R-:W-:Y:S01]  /*41b0*/  IMAD.X R9, RZ, RZ, R18, P3 ;  /* 0x000000ffff097224 */ /* 0x000fe200018e0612 */
[----:B------:R-:W-:Y:S01]  /*41c0*/  IADD3 R17, P3, PT, R20, 0x400, RZ ;  /* 0x0000040014117810 */ /* 0x000fe20007f7e0ff */
[----:B-----5:R-:W-:-:S04]  /*41d0*/  DSETP.GEU.AND P1, PT, |R6|, |R4|, PT ;  /* 0x400000040600722a */ /* 0x020fc80003f2e200 */
[----:B------:R-:W-:-:S10]  /*41e0*/  IMAD.X R16, RZ, RZ, R18, P3 ;  /* 0x000000ffff107224 */ /* 0x000fd400018e0612 */
        /* <DEDUP_REMOVED lines=8> */
[----:B------:R-:W-:Y:S01]  /*4270*/  @P1 IMAD.MOV.U32 R5, RZ, RZ, R7 ;  /* 0x000000ffff051224 */ /* 0x000fe200078e0007 */
[C---:B------:R-:W-:Y:S02]  /*4280*/  IADD3 R6, P1, PT, R21.reuse, 0xa00, RZ ;  /* 0x00000a0015067810 */ /* 0x040fe40007f3e0ff */
[----:B------:R-:W-:-:S02]  /*4290*/  IADD3 R21, P3, PT, R21, 0x500, RZ ;  /* 0x0000050015157810 */ /* 0x000fc40007f7e0ff */
[----:B-1----:R-:W-:Y:S01]  /*42a0*/  ISETP.GT.U32.AND P4, PT, R6, UR4, PT ;  /* 0x0000000406007c0c */ /* 0x002fe2000bf84070 */
[----:B------:R-:W-:Y:S01]  /*42b0*/  DSETP.GEU.AND P2, PT, |R4|, |R10|, PT ;  /* 0x4000000a0400722a */ /* 0x000fe20003f4e200 */
[--C-:B------:R-:W-:Y:S02]  /*42c0*/  IMAD.X R6, RZ, RZ, R19.reuse, P1 ;  /* 0x000000ffff067224 */ /* 0x100fe400008e0613 */
[----:B------:R-:W-:-:S03]  /*42d0*/  IMAD.X R18, RZ, RZ, R19, P3 ;  /* 0x000000ffff127224 */ /* 0x000fc600018e0613 */
[----:B------:R-:W-:Y:S01]  /*42e0*/  ISETP.GT.AND.EX P1, PT, R6, UR5, PT, P4 ;  /* 0x0000000506007c0c */ /* 0x000fe2000bf24340 */
[----:B------:R-:W-:-:S07]  /*42f0*/  IMAD.MOV.U32 R19, RZ, RZ, R18 ;  /* 0x000000ffff137224 */ /* 0x000fce00078e0012 */
        /* <DEDUP_REMOVED lines=8> */
[----:B------:R-:W-:Y:S02]  /*4380*/  @P2 IMAD.MOV.U32 R11, RZ, RZ, R5 ;  /* 0x000000ffff0b2224 */ /* 0x000fe400078e0005 */
[----:B------:R-:W-:Y:S02]  /*4390*/  IMAD.MOV.U32 R12, RZ, RZ, R10 ;  /* 0x000000ffff0c7224 */ /* 0x000fe400078e000a */
[----:B------:R-:W-:Y:S01]  /*43a0*/  IMAD.MOV.U32 R13, RZ, RZ, R11 ;  /* 0x000000ffff0d7224 */ /* 0x000fe200078e000b */
[----:B------:R-:W-:Y:S06]  /*43b0*/  @!P1 BRA `(.L_x_308) ;  /* 0xfffffff800c49947 */ /* 0x000fec000383ffff */
[----:B------:R-:W-:-:S07]  /*43c0*/  IMAD.MOV.U32 R19, RZ, RZ, R21 ;  /* 0x000000ffff137224 */ /* 0x000fce00078e0015 */
.L_x_307:
[----:B------:R-:W-:-:S04]  /*43d0*/  ISETP.GE.U32.AND P0, PT, R19, UR4, PT ;  /* 0x0000000413007c0c */ /* 0x000fc8000bf06070 */
[----:B------:R-:W-:-:S13]  /*43e0*/  ISETP.GE.AND.EX P0, PT, R18, UR5, PT, P0 ;  /* 0x0000000512007c0c */ /* 0x000fda000bf06300 */
[----:B------:R-:W-:Y:S05]  /*43f0*/  @P0 BRA `(.L_x_309) ;  /* 0x0000000800c40947 */ /* 0x000fea0003800000 */
[----:B------:R-:W-:Y:S01]  /*4400*/  IADD3 R21, PT, PT, -R19, UR4, RZ ;  /* 0x0000000413157c10 */ /* 0x000fe2000fffe1ff */
[----:B------:R-:W-:Y:S03]  /*4410*/  BSSY.RECONVERGENT B1, `(.L_x_309) ;  /* 0x00000af000017945 */ /* 0x000fe60003800200 */
[----:B------:R-:W-:-:S13]  /*4420*/  ISETP.GE.AND P0, PT, R0, R21, PT ;  /* 0x000000150000720c */ /* 0x000fda0003f06270 */
[----:B------:R-:W-:Y:S05]  /*4430*/  @P0 BRA `(.L_x_310) ;  /* 0x0000000800b00947 */ /* 0x000fea0003800000 */
[-C--:B------:R-:W-:Y:S01]  /*4440*/  LOP3.LUT R6, RZ, R0.reuse, RZ, 0x33, !PT ;  /* 0x00000000ff067212 */ /* 0x080fe200078e33ff */
[----:B------:R-:W-:Y:S01]  /*4450*/  BSSY.RECONVERGENT B2, `(.L_x_311) ;  /* 0x0000036000027945 */ /* 0x000fe20003800200 */
[----:B------:R-:W-:Y:S02]  /*4460*/  MOV R12, R0 ;  /* 0x00000000000c7202 */ /* 0x000fe40000000f00 */
        /* <DEDUP_REMOVED lines=9> */
[----:B------:R-:W-:Y:S02]  /*4500*/  LOP3.LUT R2, R2, 0x3, RZ, 0xc0, !PT ;  /* 0x0000000302027812 */ /* 0x000fe400078ec0ff */
[----:B------:R-:W-:-:S03]  /*4510*/  IADD3 R13, P0, PT, R9, UR6, RZ ;  /* 0x00000006090d7c10 */ /* 0x000fc6000ff1e0ff */
[----:B------:R-:W-:Y:S01]  /*4520*/  IMAD.MOV R7, RZ, RZ, -R2 ;  /* 0x000000ffff077224 */ /* 0x000fe200078e0a02 */
[----:B0-----:R-:W-:-:S04]  /*4530*/  LEA R8, P1, R9, UR10, 0x3 ;  /* 0x0000000a09087c11 */ /* 0x001fc8000f8218ff */
[----:B------:R-:W-:Y:S02]  /*4540*/  LEA.HI.X R9, R9, UR11, R14, 0x3, P1 ;  /* 0x0000000b09097c11 */ /* 0x000fe400088f1c0e */
[----:B------:R-:W-:-:S07]  /*4550*/  IADD3.X R14, PT, PT, R14, UR7, RZ, P0, !PT ;  /* 0x000000070e0e7c10 */ /* 0x000fce00087fe4ff */
.L_x_315:
        /* <DEDUP_REMOVED lines=31> */
.L_x_314:
[----:B------:R-:W-:Y:S05]  /*4750*/  BSYNC.RECONVERGENT B3 ;  /* 0x0000000000037941 */ /* 0x000fea0003800200 */
.L_x_313:
[----:B------:R-:W-:Y:S01]  /*4760*/  IADD3 R13, P0, PT, R13, 0x100, RZ ;  /* 0x000001000d0d7810 */ /* 0x000fe20007f1e0ff */
[----:B------:R-:W-:Y:S02]  /*4770*/  VIADD R12, R12, 0x100 ;  /* 0x000001000c0c7836 */ /* 0x000fe40000000000 */
[----:B------:R-:W-:Y:S02]  /*4780*/  IMAD.X R9, RZ, RZ, R9, P3 ;  /* 0x000000ffff097224 */ /* 0x000fe400018e0609 */
[----:B------:R-:W-:Y:S01]  /*4790*/  IMAD.X R14, RZ, RZ, R14, P0 ;  /* 0x000000ffff0e7224 */ /* 0x000fe200000e060e */
[----:B------:R-:W-:Y:S07]  /*47a0*/  @P2 BRA `(.L_x_315) ;  /* 0xfffffffc006c2947 */ /* 0x000fee000383ffff */
.L_x_312:
[----:B------:R-:W-:Y:S05]  /*47b0*/  BSYNC.RECONVERGENT B2 ;  /* 0x0000000000027941 */ /* 0x000fea0003800200 */
.L_x_311:
[----:B------:R-:W-:-:S13]  /*47c0*/  ISETP.GE.U32.AND P0, PT, R6, 0x300, PT ;  /* 0x000003000600780c */ /* 0x000fda0003f06070 */
[----:B------:R-:W-:Y:S05]  /*47d0*/  @!P0 BRA `(.L_x_310) ;  /* 0x0000000400c88947 */ /* 0x000fea0003800000 */
[----:B------:R-:W0:Y:S01]  /*47e0*/  LDC.64 R8, c[0x0][0x380] ;  /* 0x0000e000ff087b82 */ /* 0x000e220000000a00 */
[----:B------:R-:W-:-:S07]  /*47f0*/  VIADD R20, R12, 0x200 ;  /* 0x000002000c147836 */ /* 0x000fce0000000000 */
[----:B------:R-:W1:Y:S02]  /*4800*/  LDC.64 R6, c[0x0][0x388] ;  /* 0x0000e200ff067b82 */ /* 0x000e640000000a00 */
.L_x_324:
        /* <DEDUP_REMOVED lines=30> */
.L_x_317:
[----:B------:R-:W-:Y:S05]  /*49f0*/  BSYNC.RECONVERGENT B2 ;  /* 0x0000000000027941 */ /* 0x000fea0003800200 */
.L_x_316:
        /* <DEDUP_REMOVED lines=9> */
[----:B------:R-:W-:-:S03]  /*4a90*/  IMAD.MOV.U32 R24, RZ, RZ, R26 ;  /* 0x000000ffff187224 */ /* 0x000fc600078e001a */
[----:B------:R-:W-:Y:S01]  /*4aa0*/  MOV R25, R27 ;  /* 0x0000001b00197202 */ /* 0x000fe20000000f00 */
        /* <DEDUP_REMOVED lines=15> */
.L_x_319:
[----:B------:R-:W-:Y:S05]  /*4ba0*/  BSYNC.RECONVERGENT B2 ;  /* 0x0000000000027941 */ /* 0x000fea0003800200 */
.L_x_318:
[----:B------:R-:W-:Y:S01]  /*4bb0*/  DSETP.GEU.AND P0, PT, |R16|, |R10|, PT ;  /* 0x4000000a1000722a */ /* 0x000fe20003f0e200 */
[CC--:B------:R-:W-:Y:S01]  /*4bc0*/  IADD3 R13, P1, P4, R19.reuse, R6.reuse, R20 ;  /* 0x00000006130d7210 */ /* 0x0c0fe20007c3e014 */
[----:B------:R-:W-:Y:S01]  /*4bd0*/  VIADD R4, R20, 0x100 ;  /* 0x0000010014047836 */ /* 0x000fe20000000000 */
[----:B------:R-:W-:Y:S01]  /*4be0*/  BSSY.RECONVERGENT B2, `(.L_x_320) ;  /* 0x0000016000027945 */ /* 0x000fe20003800200 */
[----:B------:R-:W-:Y:S01]  /*4bf0*/  IMAD.MOV.U32 R2, RZ, RZ, R10 ;  /* 0x000000ffff027224 */ /* 0x000fe200078e000a */
[----:B------:R-:W-:Y:S01]  /*4c00*/  IADD3.X R22, PT, PT, R18, R7, RZ, P1, P4 ;  /* 0x0000000712167210 */ /* 0x000fe20000fe84ff */
[----:B------:R-:W-:Y:S01]  /*4c10*/  IMAD.MOV.U32 R5, RZ, RZ, R13 ;  /* 0x000000ffff057224 */ /* 0x000fe200078e000d */
[----:B------:R-:W-:Y:S01]  /*4c20*/  IADD3 R4, P2, P3, R19, R6, R4 ;  /* 0x0000000613047210 */ /* 0x000fe20007b5e004 */
        /* <DEDUP_REMOVED lines=17> */
.L_x_321:
[----:B------:R-:W-:Y:S05]  /*4d40*/  BSYNC.RECONVERGENT B2 ;  /* 0x0000000000027941 */ /* 0x000fea0003800200 */
.L_x_320:
[----:B------:R-:W-:Y:S01]  /*4d50*/  DSETP.GEU.AND P0, PT, |R2|, |R14|, PT ;  /* 0x4000000e0200722a */ /* 0x000fe20003f0e200 */
[----:B------:R-:W-:Y:S01]  /*4d60*/  IADD3.X R13, PT, PT, R18, R7, RZ, P2, P3 ;  /* 0x00000007120d7210 */ /* 0x000fe200017e64ff */
        /* <DEDUP_REMOVED lines=20> */
.L_x_323:
[----:B------:R-:W-:Y:S05]  /*4eb0*/  BSYNC.RECONVERGENT B2 ;  /* 0x0000000000027941 */ /* 0x000fea0003800200 */
.L_x_322:
[C---:B------:R-:W-:Y:S02]  /*4ec0*/  VIADD R2, R20.reuse, 0x200 ;  /* 0x0000020014027836 */ /* 0x040fe40000000000 */
[----:B------:R-:W-:-:S03]  /*4ed0*/  VIADD R20, R20, 0x400 ;  /* 0x0000040014147836 */ /* 0x000fc60000000000 */
[----:B------:R-:W-:-:S13]  /*4ee0*/  ISETP.GE.AND P0, PT, R2, R21, PT ;  /* 0x000000150200720c */ /* 0x000fda0003f06270 */
[----:B------:R-:W-:Y:S05]  /*4ef0*/  @!P0 BRA `(.L_x_324) ;  /* 0xfffffff800448947 */ /* 0x000fea000383ffff */
.L_x_310:
[----:B------:R-:W-:Y:S05]  /*4f00*/  BSYNC.RECONVERGENT B1 ;  /* 0x0000000000017941 */ /* 0x000fea0003800200 */
.L_x_309:
        /* <DEDUP_REMOVED lines=32> */
.L_x_326:
[----:B------:R-:W-:Y:S05]  /*5110*/  BSYNC.RECONVERGENT B1 ;  /* 0x0000000000017941 */ /* 0x000fea0003800200 */
.L_x_325:
        /* <DEDUP_REMOVED lines=31> */
.L_x_328:
[----:B------:R-:W-:Y:S05]  /*5310*/  BSYNC.RECONVERGENT B1 ;  /* 0x0000000000017941 */ /* 0x000fea0003800200 */
.L_x_327:
        /* <DEDUP_REMOVED lines=31> */
.L_x_330:
[----:B------:R-:W-:Y:S05]  /*5510*/  BSYNC.RECONVERGENT B1 ;  /* 0x0000000000017941 */ /* 0x000fea0003800200 */
.L_x_329:
[----:B------:R-:W-:Y:S01]  /*5520*/  ISETP.GT.AND P0, PT, R8, 0x17, PT ;  /* 0x000000170800780c */ /* 0x000fe20003f04270 */
[----:B-1----:R1:W1:Y:S01]  /*5530*/  SHFL.DOWN PT, R6, R2, 0x8, 0x1f ;  /* 0x09001f0002067f89 */ /* 0x00226200000e0000 */
[----:B------:R-:W-:Y:S01]  /*5540*/  BSSY.RECONVERGENT B1, `(.L_x_331) ;  /* 0x000001d000017945 */ /* 0x000fe20003800200 */
[----:B--2---:R-:W-:Y:S02]  /*5550*/  IMAD.MOV.U32 R9, RZ, RZ, R11 ;  /* 0x000000ffff097224 */ /* 0x004fe400078e000b */
[----:B---3--:R2:W3:Y:S01]  /*5560*/  SHFL.DOWN PT, R7, R3, 0x8, 0x1f ;  /* 0x09001f0003077f89 */ /* 0x0084e200000e0000 */
[----:B------:R-:W-:Y:S02]  /*5570*/  IMAD.MOV.U32 R10, RZ, RZ, R12 ;  /* 0x000000ffff0a7224 */ /* 0x000fe400078e000c */
[----:B------:R-:W-:Y:S01]  /*5580*/  IMAD.MOV.U32 R4, RZ, RZ, R2 ;  /* 0x000000ffff047224 */ /* 0x000fe200078e0002 */
[----:B0-----:R2:W0:Y:S01]  /*5590*/  SHFL.DOWN PT, R14, R11, 0x8, 0x1f ;  /* 0x09001f000b0e7f89 */ /* 0x00142200000e0000 */
[----:B------:R-:W-:-:S03]  /*55a0*/  IMAD.MOV.U32 R5, RZ, RZ, R3 ;  /* 0x000000ffff057224 */ /* 0x000fc600078e0003 */
[----:B----4-:R2:W4:Y:S01]  /*55b0*/  SHFL.DOWN PT, R13, R12, 0x8, 0x1f ;  /* 0x09001f000c0d7f89 */ /* 0x01052200000e0000 */
        /* <DEDUP_REMOVED lines=21> */
.L_x_332:
[----:B------:R-:W-:Y:S05]  /*5710*/  BSYNC.RECONVERGENT B1 ;  /* 0x0000000000017941 */ /* 0x000fea0003800200 */
.L_x_331:
        /* <DEDUP_REMOVED lines=8> */
[----:B----4-:R-:W-:-:S03]  /*57a0*/  IMAD.MOV.U32 R13, RZ, RZ, R5 ;  /* 0x000000ffff0d7224 */ /* 0x010fc600078e0005 */
[----:B---3--:R3:W4:Y:S01]  /*57b0*/  SHFL.DOWN PT, R7, R10, 0x10, 0x1f ;  /* 0x0a001f000a077f89 */ /* 0x00872200000e0000 */
[----:B------:R-:W-:Y:S05]  /*57c0*/  @P0 BRA `(.L_x_334) ;  /* 0x0000000000500947 */ /* 0x000fea0003800000 */
[----:B-12---:R-:W-:Y:S01]  /*57d0*/  DSETP.GEU.AND P0, PT, |R4|, |R2|, PT ;  /* 0x400000020400722a */ /* 0x006fe20003f0e200 */
        /* <DEDUP_REMOVED lines=19> */
.L_x_334:
[----:B------:R-:W-:Y:S05]  /*5910*/  BSYNC.RECONVERGENT B1 ;  /* 0x0000000000017941 */ /* 0x000fea0003800200 */
.L_x_333:
        /* <DEDUP_REMOVED lines=11> */
.L_x_336:
[----:B------:R-:W-:Y:S05]  /*59d0*/  BSYNC.RECONVERGENT B1 ;  /* 0x0000000000017941 */ /* 0x000fea0003800200 */
.L_x_335:
        /* <DEDUP_REMOVED lines=8> */
[----:B0---4-:R-:W0:Y:S04]  /*5a60*/  LDS.128 R4, [R0+0x20] ;  /* 0x0000200000047984 */ /* 0x011e280000000c00 */
[----:B------:R2:W4:Y:S04]  /*5a70*/  LDS.64 R2, [R0+0x80] ;  /* 0x0000800000027984 */ /* 0x0005280000000a00 */
[----:B---3--:R2:W3:Y:S01]  /*5a80*/  LDS.128 R8, [R0+0x30] ;  /* 0x0000300000087984 */ /* 0x0084e20000000c00 */
[----:B-1----:R-:W-:Y:S01]  /*5a90*/  DSETP.GEU.AND P0, PT, |R12|, |R16|, PT ;  /* 0x400000100c00722a */ /* 0x002fe20003f0e200 */
[----:B------:R-:W-:-:S02]  /*5aa0*/  IMAD.MOV.U32 R20, RZ, RZ, R16 ;  /* 0x000000ffff147224 */ /* 0x000fc400078e0010 */
[----:B------:R-:W-:Y:S02]  /*5ab0*/  IMAD.MOV.U32 R21, RZ, RZ, R17 ;  /* 0x000000ffff157224 */ /* 0x000fe400078e0011 */
[----:B0-----:R-:W-:Y:S02]  /*5ac0*/  IMAD.MOV.U32 R23, RZ, RZ, R4 ;  /* 0x000000ffff177224 */ /* 0x001fe400078e0004 */
        /* <DEDUP_REMOVED lines=16> */
.L_x_338:
[----:B------:R-:W-:Y:S05]  /*5bd0*/  BSYNC.RECONVERGENT B1 ;  /* 0x0000000000017941 */ /* 0x000fea0003800200 */
.L_x_337:
        /* <DEDUP_REMOVED lines=23> */
.L_x_340:
[----:B------:R-:W-:Y:S05]  /*5d50*/  BSYNC.RECONVERGENT B1 ;  /* 0x0000000000017941 */ /* 0x000fea0003800200 */
.L_x_339:
        /* <DEDUP_REMOVED lines=21> */
.L_x_342:
[----:B------:R-:W-:Y:S05]  /*5eb0*/  BSYNC.RECONVERGENT B1 ;  /* 0x0000000000017941 */ /* 0x000fea0003800200 */
.L_x_341:
        /* <DEDUP_REMOVED lines=23> */
.L_x_344:
[----:B------:R-:W-:Y:S05]  /*6030*/  BSYNC.RECONVERGENT B1 ;  /* 0x0000000000017941 */ /* 0x000fea0003800200 */
.L_x_343:
        /* <DEDUP_REMOVED lines=21> */
.L_x_346:
[----:B------:R-:W-:Y:S05]  /*6190*/  BSYNC.RECONVERGENT B1 ;  /* 0x0000000000017941 */ /* 0x000fea0003800200 */
.L_x_345:
        /* <DEDUP_REMOVED lines=21> */
.L_x_348:
[----:B------:R-:W-:Y:S05]  /*62f0*/  BSYNC.RECONVERGENT B1 ;  /* 0x0000000000017941 */ /* 0x000fea0003800200 */
.L_x_347:
        /* <DEDUP_REMOVED lines=20> */
.L_x_268:
[----:B------:R-:W-:Y:S05]  /*6440*/  BSYNC.RECONVERGENT B0 ;  /* 0x0000000000007941 */ /* 0x000fea0003800200 */
.L_x_235:
[----:B------:R-:W-:Y:S05]  /*6450*/  @P1 EXIT ;  /* 0x000000000000194d */ /* 0x000fea0003800000 */
[----:B0123--:R-:W0:Y:S02]  /*6460*/  LDC.64 R2, c[0x0][0x390] ;  /* 0x0000e400ff027b82 */ /* 0x00fe240000000a00 */
[----:B0-----:R-:W-:Y:S04]  /*6470*/  STG.E.64 desc[UR8][R2.64], R12 ;  /* 0x0000000c02007986 */ /* 0x001fe8000c101b08 */
[----:B------:R-:W-:Y:S01]  /*6480*/  STG.E.64 desc[UR8][R2.64+0x8], R14 ;  /* 0x0000080e02007986 */ /* 0x000fe2000c101b08 */
[----:B------:R-:W-:Y:S05]  /*6490*/  EXIT ;  /* 0x000000000000794d */ /* 0x000fea0003800000 */
.L_x_349:
        /* <DEDUP_REMOVED lines=14> */
.L_x_742:


//--------------------- .text._ZN6thrust24THRUST_300001_SM_1000_NS8cuda_cub4core6detail13_kernel_agentINS1_8__reduce11ReduceAgentIPN4cuda3std3__45tupleIJdlEEESC_SB_iNS1_9__extrema9arg_max_fIdl13AbsComparatorEEEEJSC_SC_iSG_EEEvDpT0_ --------------------------
	.section	.text._ZN6thrust24THRUST_300001_SM_1000_NS8cuda_cub4core6detail13_kernel_agentINS1_8__reduce11ReduceAgentIPN4cuda3std3__45tupleIJdlEEESC_SB_iNS1_9__extrema9arg_max_fIdl13AbsComparatorEEEEJSC_SC_iSG_EEEvDpT0_,"ax",@progbits
	.align	128
        .global         _ZN6thrust24THRUST_300001_SM_1000_NS8cuda_cub4core6detail13_kernel_agentINS1_8__reduce11ReduceAgentIPN4cuda3std3__45tupleIJdlEEESC_SB_iNS1_9__extrema9arg_max_fIdl13AbsComparatorEEEEJSC_SC_iSG_EEEvDpT0_
        .type           _ZN6thrust24THRUST_300001_SM_1000_NS8cuda_cub4core6detail13_kernel_agentINS1_8__reduce11ReduceAgentIPN4cuda3std3__45tupleIJdlEEESC_SB_iNS1_9__extrema9arg_max_fIdl13AbsComparatorEEEEJSC_SC_iSG_EEEvDpT0_,@function
        .size           _ZN6thrust24THRUST_300001_SM_1000_NS8cuda_cub4core6detail13_kernel_agentINS1_8__reduce11ReduceAgentIPN4cuda3std3__45tupleIJdlEEESC_SB_iNS1_9__extrema9arg_max_fIdl13AbsComparatorEEEEJSC_SC_iSG_EEEvDpT0_,(.L_x_743 - _ZN6thrust24THRUST_300001_SM_1000_NS8cuda_cub4core6detail13_kernel_agentINS1_8__reduce11ReduceAgentIPN4cuda3std3__45tupleIJdlEEESC_SB_iNS1_9__extrema9arg_max_fIdl13AbsComparatorEEEEJSC_SC_iSG_EEEvDpT0_)
        .other          _ZN6thrust24THRUST_300001_SM_1000_NS8cuda_cub4core6detail13_kernel_agentINS1_8__reduce11ReduceAgentIPN4cuda3std3__45tupleIJdlEEESC_SB_iNS1_9__extrema9arg_max_fIdl13AbsComparatorEEEEJSC_SC_iSG_EEEvDpT0_,@"STO_CUDA_ENTRY STV_DEFAULT"
_ZN6thrust24THRUST_300001_SM_1000_NS8cuda_cub4core6detail13_kernel_agentINS1_8__reduce11ReduceAgentIPN4cuda3std3__45tupleIJdlEEESC_SB_iNS1_9__extrema9arg_max_fIdl13AbsComparatorEEEEJSC_SC_iSG_EEEvDpT0_:
.text._ZN6thrust24THRUST_300001_SM_1000_NS8cuda_cub4core6detail13_kernel_agentINS1_8__reduce11ReduceAgentIPN4cuda3std3__45tupleIJdlEEESC_SB_iNS1_9__extrema9arg_max_fIdl13AbsComparatorEEEEJSC_SC_iSG_EEEvDpT0_:
        /* <DEDUP_REMOVED lines=21> */
.L_x_353:
[----:B0-----:R-:W-:Y:S05]  /*0150*/  BSYNC.RECONVERGENT B1 ;  /* 0x0000000000017941 */ /* 0x001fea0003800200 */
.L_x_352:
        /* <DEDUP_REMOVED lines=15> */
.L_x_360:
        /* <DEDUP_REMOVED lines=31> */
.L_x_359:
[----:B------:R-:W-:Y:S05]  /*0440*/  BSYNC.RECONVERGENT B3 ;  /* 0x0000000000037941 */ /* 0x000fea0003800200 */
.L_x_358:
[----:B------:R-:W-:Y:S02]  /*0450*/  IMAD.X R3, RZ, RZ, R3, P3 ;  /* 0x000000ffff037224 */ /* 0x000fe400018e0603 */
[----:B------:R-:W-:Y:S01]  /*0460*/  VIADD R19, R19, 0x100 ;  /* 0x0000010013137836 */ /* 0x000fe20000000000 */
[----:B------:R-:W-:Y:S06]  /*0470*/  @P2 BRA `(.L_x_360) ;  /* 0xfffffffc00742947 */ /* 0x000fec000383ffff */
.L_x_357:
[----:B------:R-:W-:Y:S05]  /*0480*/  BSYNC.RECONVERGENT B2 ;  /* 0x0000000000027941 */ /* 0x000fea0003800200 */
.L_x_356:
[----:B------:R-:W0:Y:S01]  /*0490*/  LDC.64 R8, c[0x0][0x380] ;  /* 0x0000e000ff087b82 */ /* 0x000e220000000a00 */
[----:B------:R-:W-:-:S13]  /*04a0*/  ISETP.GE.U32.AND P0, PT, R4, 0x300, PT ;  /* 0x000003000400780c */ /* 0x000fda0003f06070 */
[----:B------:R-:W-:Y:S05]  /*04b0*/  @!P0 BRA `(.L_x_355) ;  /* 0x0000000400908947 */ /* 0x000fea0003800000 */
.L_x_369:
        /* <DEDUP_REMOVED lines=13> */
[----:B------:R-:W-:Y:S01]  /*0590*/  IMAD.MOV.U32 R23, RZ, RZ, R12 ;  /* 0x000000ffff177224 */ /* 0x000fe200078e000c */
[----:B------:R-:W-:Y:S01]  /*05a0*/  MOV R25, R13 ;  /* 0x0000000d00197202 */ /* 0x000fe20000000f00 */
[----:B------:R-:W-:Y:S02]  /*05b0*/  IMAD.MOV.U32 R2, RZ, RZ, R14 ;  /* 0x000000ffff027224 */ /* 0x000fe400078e000e */
[----:B------:R-:W-:-:S09]  /*05c0*/  IMAD.MOV.U32 R3, RZ, RZ, R15 ;  /* 0x000000ffff037224 */ /* 0x000fd200078e000f */
        /* <DEDUP_REMOVED lines=9> */
.L_x_362:
[----:B------:R-:W-:Y:S05]  /*0660*/  BSYNC.RECONVERGENT B2 ;  /* 0x0000000000027941 */ /* 0x000fea0003800200 */
.L_x_361:
        /* <DEDUP_REMOVED lines=25> */
.L_x_364:
[----:B------:R-:W-:Y:S05]  /*0800*/  BSYNC.RECONVERGENT B2 ;  /* 0x0000000000027941 */ /* 0x000fea0003800200 */
.L_x_363:
        /* <DEDUP_REMOVED lines=21> */
.L_x_366:
[----:B------:R-:W-:Y:S05]  /*0960*/  BSYNC.RECONVERGENT B2 ;  /* 0x0000000000027941 */ /* 0x000fea0003800200 */
.L_x_365:
        /* <DEDUP_REMOVED lines=21> */
.L_x_368:
[----:B------:R-:W-:Y:S05]  /*0ac0*/  BSYNC.RECONVERGENT B2 ;  /* 0x0000000000027941 */ /* 0x000fea0003800200 */
.L_x_367:
[----:B------:R-:W-:-:S05]  /*0ad0*/  VIADD R19, R19, 0x400 ;  /* 0x0000040013137836 */ /* 0x000fca0000000000 */
[----:B------:R-:W-:-:S13]  /*0ae0*/  ISETP.GE.AND P0, PT, R19, UR5, PT ;  /* 0x0000000513007c0c */ /* 0x000fda000bf06270 */
[----:B------:R-:W-:Y:S05]  /*0af0*/  @!P0 BRA `(.L_x_369) ;  /* 0xfffffff800708947 */ /* 0x000fea000383ffff */
.L_x_355:
[----:B------:R-:W-:Y:S05]  /*0b00*/  BSYNC.RECONVERGENT B1 ;  /* 0x0000000000017941 */ /* 0x000fea0003800200 */
.L_x_354:
        /* <DEDUP_REMOVED lines=35> */
.L_x_372:
[----:B------:R-:W-:Y:S05]  /*0d40*/  BSYNC.RECONVERGENT B1 ;  /* 0x0000000000017941 */ /* 0x000fea0003800200 */
.L_x_371:
        /* <DEDUP_REMOVED lines=31> */
.L_x_374:
[----:B------:R-:W-:Y:S05]  /*0f40*/  BSYNC.RECONVERGENT B1 ;  /* 0x0000000000017941 */ /* 0x000fea0003800200 */
.L_x_373:
        /* <DEDUP_REMOVED lines=31> */
.L_x_376:
[----:B------:R-:W-:Y:S05]  /*1140*/  BSYNC.RECONVERGENT B1 ;  /* 0x0000000000017941 */ /* 0x000fea0003800200 */
.L_x_375:
        /* <DEDUP_REMOVED lines=31> */
.L_x_378:
[----:B------:R-:W-:Y:S05]  /*1340*/  BSYNC.RECONVERGENT B1 ;  /* 0x0000000000017941 */ /* 0x000fea0003800200 */
.L_x_377:
[----:B------:R-:W-:Y:S01]  /*1350*/  ISETP.GT.AND P0, PT, R9, 0xf, PT ;  /* 0x0000000f0900780c */ /* 0x000fe20003f04270 */
[----:B-1----:R1:W1:Y:S01]  /*1360*/  SHFL.DOWN PT, R6, R4, 0x10, 0x1f ;  /* 0x0a001f0004067f89 */ /* 0x00226200000e0000 */
[----:B------:R-:W-:Y:S01]  /*1370*/  BSSY.RECONVERGENT B1, `(.L_x_379) ;  /* 0x000001d000017945 */ /* 0x000fe20003800200 */
[----:B0-----:R-:W-:Y:S01]  /*1380*/  MOV R14, R8 ;  /* 0x00000008000e7202 */ /* 0x001fe20000000f00 */
[----:B----4-:R-:W-:Y:S01]  /*1390*/  IMAD.MOV.U32 R15, RZ, RZ, R10 ;  /* 0x000000ffff0f7224 */ /* 0x010fe200078e000a */
[----:B--2---:R0:W2:Y:S01]  /*13a0*/  SHFL.DOWN PT, R7, R5, 0x10, 0x1f ;  /* 0x0a001f0005077f89 */ /* 0x0040a200000e0000 */
[----:B------:R-:W-:Y:S02]  /*13b0*/  IMAD.MOV.U32 R2, RZ, RZ, R4 ;  /* 0x000000ffff027224 */ /* 0x000fe400078e0004 */
[----:B------:R-:W-:Y:S01]  /*13c0*/  IMAD.MOV.U32 R3, RZ, RZ, R5 ;  /* 0x000000ffff037224 */ /* 0x000fe200078e0005 */
[----:B------:R0:W4:Y:S04]  /*13d0*/  SHFL.DOWN PT, R11, R8, 0x10, 0x1f ;  /* 0x0a001f00080b7f89 */ /* 0x00012800000e0000 */
        /* <DEDUP_REMOVED lines=22> */
.L_x_380:
[----:B------:R-:W-:Y:S05]  /*1540*/  BSYNC.RECONVERGENT B1 ;  /* 0x0000000000017941 */ /* 0x000fea0003800200 */
.L_x_379:
        /* <DEDUP_REMOVED lines=11> */
.L_x_382:
[----:B------:R-:W-:Y:S05]  /*1600*/  BSYNC.RECONVERGENT B1 ;  /* 0x0000000000017941 */ /* 0x000fea0003800200 */
.L_x_381:
        /* <DEDUP_REMOVED lines=31> */
.L_x_385:
[----:B------:R-:W-:Y:S05]  /*1800*/  BSYNC.RECONVERGENT B1 ;  /* 0x0000000000017941 */ /* 0x000fea0003800200 */
.L_x_384:
        /* <DEDUP_REMOVED lines=10> */
[----:B------:R-:W-:Y:S01]  /*18b0*/  MOV R15, R26 ;  /* 0x0000001a000f7202 */ /* 0x000fe20000000f00 */
[----:B------:R-:W-:Y:S02]  /*18c0*/  IMAD.MOV.U32 R29, RZ, RZ, R27 ;  /* 0x000000ffff1d7224 */ /* 0x000fe400078e001b */
[----:B------:R-:W-:Y:S02]  /*18d0*/  IMAD.MOV.U32 R4, RZ, RZ, R24 ;  /* 0x000000ffff047224 */ /* 0x000fe400078e0018 */
[----:B------:R-:W-:-:S08]  /*18e0*/  IMAD.MOV.U32 R5, RZ, RZ, R25 ;  /* 0x000000ffff057224 */ /* 0x000fd000078e0019 */
        /* <DEDUP_REMOVED lines=9> */
.L_x_387:
[----:B------:R-:W-:Y:S05]  /*1980*/  BSYNC.RECONVERGENT B1 ;  /* 0x0000000000017941 */ /* 0x000fea0003800200 */
.L_x_386:
        /* <DEDUP_REMOVED lines=21> */
.L_x_389:
[----:B------:R-:W-:Y:S05]  /*1ae0*/  BSYNC.RECONVERGENT B1 ;  /* 0x0000000000017941 */ /* 0x000fea0003800200 */
.L_x_388:
        /* <DEDUP_REMOVED lines=23> */
.L_x_391:
[----:B------:R-:W-:Y:S05]  /*1c60*/  BSYNC.RECONVERGENT B1 ;  /* 0x0000000000017941 */ /* 0x000fea0003800200 */
.L_x_390:
        /* <DEDUP_REMOVED lines=21> */
.L_x_393:
[----:B------:R-:W-:Y:S05]  /*1dc0*/  BSYNC.RECONVERGENT B1 ;  /* 0x0000000000017941 */ /* 0x000fea0003800200 */
.L_x_392:
        /* <DEDUP_REMOVED lines=21> */
.L_x_395:
[----:B------:R-:W-:Y:S05]  /*1f20*/  BSYNC.RECONVERGENT B1 ;  /* 0x0000000000017941 */ /* 0x000fea0003800200 */
.L_x_394:
        /* <DEDUP_REMOVED lines=21> */
.L_x_370:
        /* <DEDUP_REMOVED lines=19> */
[----:B0-----:R-:W-:Y:S01]  /*21b0*/  MOV R16, R9 ;  /* 0x0000000900107202 */ /* 0x001fe20000000f00 */
[----:B--2---:R-:W-:Y:S02]  /*21c0*/  IMAD.MOV.U32 R18, RZ, RZ, R11 ;  /* 0x000000ffff127224 */ /* 0x004fe400078e000b */
[----:B------:R-:W-:Y:S02]  /*21d0*/  IMAD.MOV.U32 R2, RZ, RZ, R6 ;  /* 0x000000ffff027224 */ /* 0x000fe400078e0006 */
[----:B------:R-:W-:-:S08]  /*21e0*/  IMAD.MOV.U32 R3, RZ, RZ, R7 ;  /* 0x000000ffff037224 */ /* 0x000fd000078e0007 */
        /* <DEDUP_REMOVED lines=15> */
.L_x_397:
[----:B------:R-:W-:Y:S05]  /*22e0*/  BSYNC.RECONVERGENT B1 ;  /* 0x0000000000017941 */ /* 0x000fea0003800200 */
.L_x_396:
        /* <DEDUP_REMOVED lines=32> */
.L_x_399:
[----:B------:R-:W-:Y:S05]  /*24f0*/  BSYNC.RECONVERGENT B1 ;  /* 0x0000000000017941 */ /* 0x000fea0003800200 */
.L_x_398:
[----:B-1----:R-:W-:Y:S01]  /*2500*/  VIADD R2, R4, 0x4 ;  /* 0x0000000404027836 */ /* 0x002fe20000000000 */
[----:B---3--:R1:W3:Y:S01]  /*2510*/  SHFL.DOWN PT, R8, R6, 0x4, R5 ;  /* 0x0880000006087989 */ /* 0x0082e200000e0005 */
[----:B------:R-:W-:Y:S01]  /*2520*/  BSSY.RECONVERGENT B1, `(.L_x_400) ;  /* 0x000001e000017945 */ /* 0x000fe20003800200 */
[----:B------:R-:W-:Y:S01]  /*2530*/  IMAD.MOV.U32 R14, RZ, RZ, R10 ;  /* 0x000000ffff0e7224 */ /* 0x000fe200078e000a */
[----:B------:R-:W-:Y:S01]  /*2540*/  MOV R3, R7 ;  /* 0x0000000700037202 */ /* 0x000fe20000000f00 */
[----:B0-----:R1:W0:Y:S01]  /*2550*/  SHFL.DOWN PT, R9, R7, 0x4, R5 ;  /* 0x0880000007097989 */ /* 0x00122200000e0005 */
[----:B------:R-:W-:Y:S01]  /*2560*/  ISETP.GT.AND P0, PT, R2, R5, PT ;  /* 0x000000050200720c */ /* 0x000fe20003f04270 */
[----:B------:R-:W-:Y:S02]  /*2570*/  IMAD.MOV.U32 R16, RZ, RZ, R12 ;  /* 0x000000ffff107224 */ /* 0x000fe400078e000c */
[----:B--2---:R1:W2:Y:S01]  /*2580*/  SHFL.DOWN PT, R11, R10, 0x4, R5 ;  /* 0x088000000a0b7989 */ /* 0x0042a200000e0005 */
[----:B------:R-:W-:-:S03]  /*2590*/  IMAD.MOV.U32 R2, RZ, RZ, R6 ;  /* 0x000000ffff027224 */ /* 0x000fc600078e0006 */
[----:B----4-:R1:W4:Y:S06]  /*25a0*/  SHFL.DOWN PT, R13, R12, 0x4, R5 ;  /* 0x088000000c0d7989 */ /* 0x01032c00000e0005 */
        /* <DEDUP_REMOVED lines=21> */
.L_x_401:
[----:B------:R-:W-:Y:S05]  /*2700*/  BSYNC.RECONVERGENT B1 ;  /* 0x0000000000017941 */ /* 0x000fea0003800200 */
.L_x_400:
        /* <DEDUP_REMOVED lines=32> */
.L_x_403:
[----:B------:R-:W-:Y:S05]  /*2910*/  BSYNC.RECONVERGENT B1 ;  /* 0x0000000000017941 */ /* 0x000fea0003800200 */
.L_x_402:
[----:B-1----:R-:W-:Y:S01]  /*2920*/  VIADD R2, R4, 0x10 ;  /* 0x0000001004027836 */ /* 0x002fe20000000000 */
[----:B---3--:R1:W3:Y:S01]  /*2930*/  SHFL.DOWN PT, R8, R6, 0x10, R5 ;  /* 0x0a00000006087989 */ /* 0x0082e200000e0005 */
[----:B------:R-:W-:Y:S01]  /*2940*/  BSSY.RECONVERGENT B1, `(.L_x_404) ;  /* 0x000001e000017945 */ /* 0x000fe20003800200 */
[----:B------:R-:W-:Y:S02]  /*2950*/  IMAD.MOV.U32 R14, RZ, RZ, R10 ;  /* 0x000000ffff0e7224 */ /* 0x000fe400078e000a */
[----:B------:R-:W-:Y:S01]  /*2960*/  ISETP.GT.AND P0, PT, R2, R5, PT ;  /* 0x000000050200720c */ /* 0x000fe20003f04270 */
[----:B0-----:R1:W0:Y:S01]  /*2970*/  SHFL.DOWN PT, R9, R7, 0x10, R5 ;  /* 0x0a00000007097989 */ /* 0x00122200000e0005 */
[----:B------:R-:W-:Y:S01]  /*2980*/  IMAD.MOV.U32 R15, RZ, RZ, R12 ;  /* 0x000000ffff0f7224 */ /* 0x000fe200078e000c */
[----:B------:R-:W-:Y:S01]  /*2990*/  MOV R2, R6 ;  /* 0x0000000600027202 */ /* 0x000fe20000000f00 */
[----:B------:R-:W-:Y:S01]  /*29a0*/  IMAD.MOV.U32 R3, RZ, RZ, R7 ;  /* 0x000000ffff037224 */ /* 0x000fe200078e0007 */
[----:B--2---:R1:W2:Y:S04]  /*29b0*/  SHFL.DOWN PT, R11, R10, 0x10, R5 ;  /* 0x0a0000000a0b7989 */ /* 0x0042a800000e0005 */
        /* <DEDUP_REMOVED lines=22> */
.L_x_405:
[----:B------:R-:W-:Y:S05]  /*2b20*/  BSYNC.RECONVERGENT B1 ;  /* 0x0000000000017941 */ /* 0x000fea0003800200 */
.L_x_404:
        /* <DEDUP_REMOVED lines=11> */
.L_x_407:
[----:B------:R-:W-:Y:S05]  /*2be0*/  BSYNC.RECONVERGENT B1 ;  /* 0x0000000000017941 */ /* 0x000fea0003800200 */
.L_x_406:
        /* <DEDUP_REMOVED lines=35> */
.L_x_409:
[----:B------:R-:W-:Y:S05]  /*2e20*/  BSYNC.RECONVERGENT B1 ;  /* 0x0000000000017941 */ /* 0x000fea0003800200 */
.L_x_408:
[----:B------:R-:W-:Y:S01]  /*2e30*/  UISETP.GE.AND UP0, UPT, UR8, 0x41, UPT ;  /* 0x000000410800788c */ /* 0x000fe2000bf06270 */
[----:B0-----:R-:W-:Y:S01]  /*2e40*/  IMAD.MOV.U32 R9, RZ, RZ, R11 ;  /* 0x000000ffff097224 */ /* 0x001fe200078e000b */
[----:B------:R-:W-:Y:S01]  /*2e50*/  MOV R2, R4 ;  /* 0x0000000400027202 */ /* 0x000fe20000000f00 */
[----:B------:R-:W-:Y:S02]  /*2e60*/  IMAD.MOV.U32 R0, RZ, RZ, R8 ;  /* 0x000000ffff007224 */ /* 0x000fe400078e0008 */
[----:B------:R-:W-:-:S04]  /*2e70*/  IMAD.MOV.U32 R3, RZ, RZ, R5 ;  /* 0x000000ffff037224 */ /* 0x000fc800078e0005 */
        /* <DEDUP_REMOVED lines=27> */
.L_x_411:
[----:B------:R-:W-:Y:S05]  /*3030*/  BSYNC.RECONVERGENT B1 ;  /* 0x0000000000017941 */ /* 0x000fea0003800200 */
.L_x_410:
        /* <DEDUP_REMOVED lines=32> */
.L_x_413:
[----:B------:R-:W-:Y:S05]  /*3240*/  BSYNC.RECONVERGENT B1 ;  /* 0x0000000000017941 */ /* 0x000fea0003800200 */
.L_x_412:
[----:B------:R-:W-:Y:S01]  /*3250*/  UISETP.GE.AND UP0, UPT, UR8, 0x81, UPT ;  /* 0x000000810800788c */ /* 0x000fe2000bf06270 */
[----:B------:R-:W-:Y:S01]  /*3260*/  IMAD.MOV.U32 R9, RZ, RZ, R11 ;  /* 0x000000ffff097224 */ /* 0x000fe200078e000b */
        /* <DEDUP_REMOVED lines=30> */
.L_x_415:
[----:B------:R-:W-:Y:S05]  /*3450*/  BSYNC.RECONVERGENT B1 ;  /* 0x0000000000017941 */ /* 0x000fea0003800200 */
.L_x_414:
        /* <DEDUP_REMOVED lines=32> */
.L_x_417:
[----:B------:R-:W-:Y:S05]  /*3660*/  BSYNC.RECONVERGENT B1 ;  /* 0x0000000000017941 */ /* 0x000fea0003800200 */
.L_x_416:
        /* <DEDUP_REMOVED lines=13> */
[----:B------:R-:W-:Y:S01]  /*3740*/  MOV R6, R2 ;  /* 0x0000000200067202 */ /* 0x000fe20000000f00 */
[----:B------:R-:W-:Y:S02]  /*3750*/  IMAD.MOV.U32 R7, RZ, RZ, R3 ;  /* 0x000000ffff077224 */ /* 0x000fe400078e0003 */
[----:B-1----:R-:W-:Y:S02]  /*3760*/  IMAD.MOV.U32 R9, RZ, RZ, R12 ;  /* 0x000000ffff097224 */ /* 0x002fe400078e000c */
        /* <DEDUP_REMOVED lines=16> */
.L_x_419:
[----:B------:R-:W-:Y:S05]  /*3870*/  BSYNC.RECONVERGENT B1 ;  /* 0x0000000000017941 */ /* 0x000fea0003800200 */
.L_x_418:
        /* <DEDUP_REMOVED lines=32> */
.L_x_351:
        /* <DEDUP_REMOVED lines=34> */
[----:B------:R-:W-:-:S04]  /*3ca0*/  IMAD.MOV.U32 R15, RZ, RZ, 0x500 ;  /* 0x00000500ff0f7424 */ /* 0x000fc800078e00ff */
        /* <DEDUP_REMOVED lines=8> */
[----:B------:R-:W-:Y:S02]  /*3d30*/  @P2 MOV R9, R13 ;  /* 0x0000000d00092202 */ /* 0x000fe40000000f00 */
[----:B------:R-:W-:-:S04]  /*3d40*/  @P2 SEL R7, R11, R7, P0 ;  /* 0x000000070b072207 */ /* 0x000fc80000000000 */
        /* <DEDUP_REMOVED lines=10> */
[----:B------:R-:W-:Y:S06]  /*3df0*/  BRA.U !UP0, `(.L_x_420) ;  /* 0x0000000508287547 */ /* 0x000fec000b800000 */
[----:B------:R-:W-:Y:S01]  /*3e00*/  IMAD.MOV.U32 R25, RZ, RZ, R2 ;  /* 0x000000ffff197224 */ /* 0x000fe200078e0002 */
[----:B------:R-:W0:Y:S01]  /*3e10*/  LDCU UR4, c[0x0][0x390] ;  /* 0x00007200ff0477ac */ /* 0x000e220008000800 */
[----:B------:R-:W-:Y:S02]  /*3e20*/  IMAD.MOV.U32 R24, RZ, RZ, R3 ;  /* 0x000000ffff187224 */ /* 0x000fe400078e0003 */
[----:B------:R-:W-:-:S07]  /*3e30*/  IMAD.MOV.U32 R27, RZ, RZ, 0x500 ;  /* 0x00000500ff1b7424 */ /* 0x000fce00078e00ff */
.L_x_421:
[----:B------:R-:W1:Y:S01]  /*3e40*/  LDC.64 R22, c[0x0][0x380] ;  /* 0x0000e000ff167b82 */ /* 0x000e620000000a00 */
[----:B------:R-:W-:-:S04]  /*3e50*/  IMAD.IADD R3, R0, 0x1, R27 ;  /* 0x0000000100037824 */ /* 0x000fc800078e021b */
[----:B-1----:R-:W-:-:S05]  /*3e60*/  IMAD.WIDE.U32 R22, R3, 0x10, R22 ;  /* 0x0000001003167825 */ /* 0x002fca00078e0016 */
        /* <DEDUP_REMOVED lines=14> */
[----:B------:R-:W-:Y:S02]  /*3f50*/  @P2 FSEL R29, R5, R21, P0 ;  /* 0x00000015051d2208 */ /* 0x000fe40000000000 */
[----:B------:R-:W2:Y:S01]  /*3f60*/  LDG.E.64.CONSTANT R4, desc[UR6][R22.64+0x4000] ;  /* 0x0040000616047981 */ /* 0x000ea2000c1e9b00 */
[----:B------:R-:W-:Y:S02]  /*3f70*/  @P2 IMAD.MOV.U32 R20, RZ, RZ, R26 ;  /* 0x000000ffff142224 */ /* 0x000fe400078e001a */
[----:B------:R-:W-:-:S06]  /*3f80*/  @P2 IMAD.MOV.U32 R21, RZ, RZ, R29 ;  /* 0x000000ffff152224 */ /* 0x000fcc00078e001d */
        /* <DEDUP_REMOVED lines=32> */
[----:B------:R-:W-:-:S05]  /*4190*/  VIADD R7, R27, 0xa00 ;  /* 0x00000a001b077836 */ /* 0x000fca0000000000 */
[----:B0-----:R-:W-:Y:S01]  /*41a0*/  ISETP.GT.AND P1, PT, R7, UR4, PT ;  /* 0x0000000407007c0c */ /* 0x001fe2000bf24270 */
[----:B------:R-:W-:-:S04]  /*41b0*/  VIADD R15, R27, 0x500 ;  /* 0x000005001b0f7836 */ /* 0x000fc80000000000 */
[----:B------:R-:W-:Y:S01]  /*41c0*/  IMAD.MOV.U32 R27, RZ, RZ, R15 ;  /* 0x000000ffff1b7224 */ /* 0x000fe200078e000f */
        /* <DEDUP_REMOVED lines=11> */
[----:B------:R-:W-:Y:S01]  /*4280*/  IMAD.MOV.U32 R24, RZ, RZ, R3 ;  /* 0x000000ffff187224 */ /* 0x000fe200078e0003 */
[----:B------:R-:W-:Y:S06]  /*4290*/  @!P1 BRA `(.L_x_421) ;  /* 0xfffffff800e89947 */ /* 0x000fec000383ffff */
.L_x_420:
[----:B------:R-:W-:-:S13]  /*42a0*/  ISETP.GE.AND P0, PT, R15, UR4, PT ;  /* 0x000000040f007c0c */ /* 0x000fda000bf06270 */
        /* <DEDUP_REMOVED lines=12> */
[----:B------:R-:W0:Y:S01]  /*4370*/  LDC.64 R6, c[0x0][0x380] ;  /* 0x0000e000ff067b82 */ /* 0x000e220000000a00 */
[----:B------:R-:W-:Y:S01]  /*4380*/  LEA.HI R8, R20, 0x1, RZ, 0x18 ;  /* 0x0000000114087811 */ /* 0x000fe200078fc0ff */
[----:B------:R-:W-:Y:S01]  /*4390*/  IMAD.IADD R21, R0, 0x1, R15 ;  /* 0x0000000100157824 */ /* 0x000fe200078e020f */
[----:B------:R-:W-:Y:S02]  /*43a0*/  MOV R12, R0 ;  /* 0x00000000000c7202 */ /* 0x000fe40000000f00 */
[----:B------:R-:W-:-:S05]  /*43b0*/  LOP3.LUT R8, R8, 0x3, RZ, 0xc0, !PT ;  /* 0x0000000308087812 */ /* 0x000fca00078ec0ff */
[----:B------:R-:W-:-:S07]  /*43c0*/  IMAD.MOV R14, RZ, RZ, -R8 ;  /* 0x000000ffff0e7224 */ /* 0x000fce00078e0a08 */
.L_x_428:
[----:B0-----:R-:W-:-:S05]  /*43d0*/  IMAD.WIDE.U32 R18, R21, 0x10, R6 ;  /* 0x0000001015127825 */ /* 0x001fca00078e0006 */
[----:B------:R-:W2:Y:S04]  /*43e0*/  LDG.E.64.CONSTANT R8, desc[UR6][R18.64] ;  /* 0x0000000612087981 */ /* 0x000ea8000c1e9b00 */
[----:B------:R-:W3:Y:S01]  /*43f0*/  LDG.E.64.CONSTANT R10, desc[UR6][R18.64+0x8] ;  /* 0x00000806120a7981 */ /* 0x000ee2000c1e9b00 */
[----:B------:R-:W-:Y:S01]  /*4400*/  VIADD R14, R14, 0x1 ;  /* 0x000000010e0e7836 */ /* 0x000fe20000000000 */
[----:B------:R-:W-:Y:S01]  /*4410*/  BSSY.RECONVERGENT B3, `(.L_x_426) ;  /* 0x000001a000037945 */ /* 0x000fe20003800200 */
[----:B------:R-:W-:Y:S02]  /*4420*/  IMAD.MOV.U32 R23, RZ, RZ, R2 ;  /* 0x000000ffff177224 */ /* 0x000fe400078e0002 */
        /* <DEDUP_REMOVED lines=24> */
.L_x_427:
[----:B------:R-:W-:Y:S05]  /*45b0*/  BSYNC.RECONVERGENT B3 ;  /* 0x0000000000037941 */ /* 0x000fea0003800200 */
.L_x_426:
[----:B------:R-:W-:Y:S02]  /*45c0*/  VIADD R12, R12, 0x100 ;  /* 0x000001000c0c7836 */ /* 0x000fe40000000000 */
[----:B------:R-:W-:Y:S01]  /*45d0*/  VIADD R21, R21, 0x100 ;  /* 0x0000010015157836 */ /* 0x000fe20000000000 */
[----:B------:R-:W-:Y:S06]  /*45e0*/  @P2 BRA `(.L_x_428) ;  /* 0xfffffffc00782947 */ /* 0x000fec000383ffff */
.L_x_425:
[----:B------:R-:W-:Y:S05]  /*45f0*/  BSYNC.RECONVERGENT B2 ;  /* 0x0000000000027941 */ /* 0x000fea0003800200 */
.L_x_424:
[----:B------:R-:W-:-:S13]  /*4600*/  ISETP.GE.U32.AND P0, PT, R20, 0x300, PT ;  /* 0x000003001400780c */ /* 0x000fda0003f06070 */
[----:B------:R-:W-:Y:S05]  /*4610*/  @!P0 BRA `(.L_x_423) ;  /* 0x0000000400c88947 */ /* 0x000fea0003800000 */
[----:B------:R-:W0:Y:S01]  /*4620*/  LDCU.64 UR8, c[0x0][0x380] ;  /* 0x00007000ff0877ac */ /* 0x000e220008000a00 */
[----:B------:R-:W1:Y:S01]  /*4630*/  LDC.64 R10, c[0x0][0x380] ;  /* 0x0000e000ff0a7b82 */ /* 0x000e620000000a00 */
[C---:B------:R-:W-:Y:S01]  /*4640*/  IADD3 R17, P0, PT, R12.reuse, R15, RZ ;  /* 0x0000000f0c117210 */ /* 0x040fe20007f1e0ff */
[----:B------:R-:W-:-:S04]  /*4650*/  IMAD.IADD R15, R12, 0x1, R15 ;  /* 0x000000010c0f7824 */ /* 0x000fc800078e020f */
[----:B------:R-:W-:Y:S01]  /*4660*/  IMAD.X R6, RZ, RZ, RZ, P0 ;  /* 0x000000ffff067224 */ /* 0x000fe200000e06ff */
[----:B0-----:R-:W-:-:S04]  /*4670*/  LEA R14, P1, R17, UR8, 0x4 ;  /* 0x00000008110e7c11 */ /* 0x001fc8000f8220ff */
[----:B------:R-:W-:Y:S02]  /*4680*/  IADD3 R14, P0, PT, R14, 0x3008, RZ ;  /* 0x000030080e0e7810 */ /* 0x000fe40007f1e0ff */
[----:B------:R-:W-:-:S05]  /*4690*/  LEA.HI.X R17, R17, UR9, R6, 0x4, P1 ;  /* 0x0000000911117c11 */ /* 0x000fca00088f2406 */
[----:B------:R-:W-:-:S07]  /*46a0*/  IMAD.X R17, RZ, RZ, R17, P0 ;  /* 0x000000ffff117224 */ /* 0x000fce00000e0611 */
.L_x_437:
[----:B-1----:R-:W-:-:S05]  /*46b0*/  IMAD.WIDE.U32 R8, R15, 0x10, R10 ;  /* 0x000000100f087825 */ /* 0x002fca00078e000a */
[----:B------:R-:W2:Y:S04]  /*46c0*/  LDG.E.64.CONSTANT R22, desc[UR6][R8.64] ;  /* 0x0000000608167981 */ /* 0x000ea8000c1e9b00 */
[----:B------:R0:W3:Y:S02]  /*46d0*/  LDG.E.64.CONSTANT R6, desc[UR6][R8.64+0x8] ;  /* 0x0000080608067981 */ /* 0x0000e4000c1e9b00 */
[----:B0-----:R-:W-:Y:S02]  /*46e0*/  IMAD.MOV.U32 R8, RZ, RZ, R14 ;  /* 0x000000ffff087224 */ /* 0x001fe400078e000e */
[----:B------:R-:W-:-:S05]  /*46f0*/  IMAD.MOV.U32 R9, RZ, RZ, R17 ;  /* 0x000000ffff097224 */ /* 0x000fca00078e0011 */
[----:B------:R0:W5:Y:S04]  /*4700*/  LDG.E.64.CONSTANT R20, desc[UR6][R8.64+-0x2008] ;  /* 0xffdff80608147981 */ /* 0x000168000c1e9b00 */
[----:B------:R0:W5:Y:S01]  /*4710*/  LDG.E.64.CONSTANT R18, desc[UR6][R8.64+-0x2000] ;  /* 0xffe0000608127981 */ /* 0x000162000c1e9b00 */
[----:B------:R-:W-:Y:S01]  /*4720*/  BSSY.RECONVERGENT B2, `(.L_x_429) ;  /* 0x0000015000027945 */ /* 0x000fe20003800200 */
[----:B--2---:R-:W-:Y:S01]  /*4730*/  DSETP.GEU.AND P0, PT, |R4|, |R22|, PT ;  /* 0x400000160400722a */ /* 0x004fe20003f0e200 */
[----:B------:R-:W-:Y:S02]  /*4740*/  IMAD.MOV.U32 R16, RZ, RZ, R22 ;  /* 0x000000ffff107224 */ /* 0x000fe400078e0016 */
[----:B------:R-:W-:Y:S01]  /*4750*/  IMAD.MOV.U32 R17, RZ, RZ, R23 ;  /* 0x000000ffff117224 */ /* 0x000fe200078e0017 */
[----:B---3--:R-:W-:Y:S01]  /*4760*/  MOV R29, R7 ;  /* 0x00000007001d7202 */ /* 0x008fe20000000f00 */
[----:B------:R-:W-:-:S09]  /*4770*/  IMAD.MOV.U32 R27, RZ, RZ, R6 ;  /* 0x000000ffff1b7224 */ /* 0x000fd200078e0006 */
        /* <DEDUP_REMOVED lines=15> */
.L_x_430:
[----:B------:R-:W-:Y:S05]  /*4870*/  BSYNC.RECONVERGENT B2 ;  /* 0x0000000000027941 */ /* 0x000fea0003800200 */
.L_x_429:
[----:B------:R0:W5:Y:S04]  /*4880*/  LDG.E.64.CONSTANT R6, desc[UR6][R8.64+-0x1008] ;  /* 0xffeff80608067981 */ /* 0x000168000c1e9b00 */
[----:B------:R0:W5:Y:S02]  /*4890*/  LDG.E.64.CONSTANT R4, desc[UR6][R8.64+-0x1000] ;  /* 0xfff0000608047981 */ /* 0x000164000c1e9b00 */
[----:B-----5:R-:W-:Y:S01]  /*48a0*/  DSETP.GEU.AND P0, PT, |R16|, |R20|, PT ;  /* 0x400000141000722a */ /* 0x020fe20003f0e200 */
[----:B------:R-:W-:Y:S01]  /*48b0*/  BSSY.RECONVERGENT B2, `(.L_x_431) ;  /* 0x0000014000027945 */ /* 0x000fe20003800200 */
[----:B------:R-:W-:Y:S02]  /*48c0*/  IMAD.MOV.U32 R2, RZ, RZ, R20 ;  /* 0x000000ffff027224 */ /* 0x000fe400078e0014 */
[----:B------:R-:W-:-:S02]  /*48d0*/  IMAD.MOV.U32 R3, RZ, RZ, R21 ;  /* 0x000000ffff037224 */ /* 0x000fc400078e0015 */
        /* <DEDUP_REMOVED lines=17> */
.L_x_432:
[----:B------:R-:W-:Y:S05]  /*49f0*/  BSYNC.RECONVERGENT B2 ;  /* 0x0000000000027941 */ /* 0x000fea0003800200 */
.L_x_431:
[----:B------:R0:W5:Y:S04]  /*4a00*/  LDG.E.64.CONSTANT R16, desc[UR6][R8.64+-0x8] ;  /* 0xfffff80608107981 */ /* 0x000168000c1e9b00 */
[----:B------:R0:W5:Y:S01]  /*4a10*/  LDG.E.64.CONSTANT R18, desc[UR6][R8.64] ;  /* 0x0000000608127981 */ /* 0x000162000c1e9b00 */
[----:B------:R-:W-:Y:S01]  /*4a20*/  DSETP.GEU.AND P0, PT, |R2|, |R6|, PT ;  /* 0x400000060200722a */ /* 0x000fe20003f0e200 */
[----:B------:R-:W-:Y:S01]  /*4a30*/  BSSY.RECONVERGENT B2, `(.L_x_433) ;  /* 0x0000014000027945 */ /* 0x000fe20003800200 */
[----:B------:R-:W-:Y:S02]  /*4a40*/  IMAD.MOV.U32 R20, RZ, RZ, R6 ;  /* 0x000000ffff147224 */ /* 0x000fe400078e0006 */
[----:B------:R-:W-:Y:S02]  /*4a50*/  IMAD.MOV.U32 R21, RZ, RZ, R7 ;  /* 0x000000ffff157224 */ /* 0x000fe400078e0007 */
[----:B------:R-:W-:-:S02]  /*4a60*/  IMAD.MOV.U32 R29, RZ, RZ, R4 ;  /* 0x000000ffff1d7224 */ /* 0x000fc400078e0004 */
        /* <DEDUP_REMOVED lines=16> */
.L_x_434:
[----:B------:R-:W-:Y:S05]  /*4b70*/  BSYNC.RECONVERGENT B2 ;  /* 0x0000000000027941 */ /* 0x000fea0003800200 */
.L_x_433:
[----:B-----5:R-:W-:Y:S01]  /*4b80*/  DSETP.GEU.AND P0, PT, |R20|, |R16|, PT ;  /* 0x400000101400722a */ /* 0x020fe20003f0e200 */
[----:B------:R-:W-:Y:S01]  /*4b90*/  BSSY.RECONVERGENT B2, `(.L_x_435) ;  /* 0x0000014000027945 */ /* 0x000fe20003800200 */
[----:B------:R-:W-:Y:S02]  /*4ba0*/  IMAD.MOV.U32 R4, RZ, RZ, R16 ;  /* 0x000000ffff047224 */ /* 0x000fe400078e0010 */
[----:B------:R-:W-:Y:S02]  /*4bb0*/  IMAD.MOV.U32 R5, RZ, RZ, R17 ;  /* 0x000000ffff057224 */ /* 0x000fe400078e0011 */
[----:B------:R-:W-:Y:S02]  /*4bc0*/  IMAD.MOV.U32 R2, RZ, RZ, R18 ;  /* 0x000000ffff027224 */ /* 0x000fe400078e0012 */
[----:B------:R-:W-:-:S06]  /*4bd0*/  IMAD.MOV.U32 R3, RZ, RZ, R19 ;  /* 0x000000ffff037224 */ /* 0x000fcc00078e0013 */
        /* <DEDUP_REMOVED lines=15> */
.L_x_436:
[----:B------:R-:W-:Y:S05]  /*4cd0*/  BSYNC.RECONVERGENT B2 ;  /* 0x0000000000027941 */ /* 0x000fea0003800200 */
.L_x_435:
[----:B------:R-:W-:Y:S01]  /*4ce0*/  VIADD R12, R12, 0x400 ;  /* 0x000004000c0c7836 */ /* 0x000fe20000000000 */
[----:B------:R-:W-:Y:S01]  /*4cf0*/  IADD3 R14, P1, PT, R8, 0x4000, RZ ;  /* 0x00004000080e7810 */ /* 0x000fe20007f3e0ff */
[----:B------:R-:W-:-:S03]  /*4d00*/  VIADD R15, R15, 0x400 ;  /* 0x000004000f0f7836 */ /* 0x000fc60000000000 */
[----:B------:R-:W-:Y:S01]  /*4d10*/  ISETP.GE.AND P0, PT, R12, R13, PT ;  /* 0x0000000d0c00720c */ /* 0x000fe20003f06270 */
[----:B------:R-:W-:-:S12]  /*4d20*/  IMAD.X R17, RZ, RZ, R9, P1 ;  /* 0x000000ffff117224 */ /* 0x000fd800008e0609 */
[----:B------:R-:W-:Y:S05]  /*4d30*/  @!P0 BRA `(.L_x_437) ;  /* 0xfffffff8005c8947 */ /* 0x000fea000383ffff */
.L_x_423:
[----:B------:R-:W-:Y:S05]  /*4d40*/  BSYNC.RECONVERGENT B1 ;  /* 0x0000000000017941 */ /* 0x000fea0003800200 */
.L_x_422:
        /* <DEDUP_REMOVED lines=32> */
.L_x_439:
[----:B------:R-:W-:Y:S05]  /*4f50*/  BSYNC.RECONVERGENT B1 ;  /* 0x0000000000017941 */ /* 0x000fea0003800200 */
.L_x_438:
        /* <DEDUP_REMOVED lines=12> */
[----:B---3--:R-:W-:Y:S01]  /*5020*/  IMAD.MOV.U32 R8, RZ, RZ, R14 ;  /* 0x000000ffff087224 */ /* 0x008fe200078e000e */
[----:B------:R-:W-:Y:S01]  /*5030*/  MOV R2, R4 ;  /* 0x0000000400027202 */ /* 0x000fe20000000f00 */
[----:B----4-:R-:W-:Y:S02]  /*5040*/  IMAD.MOV.U32 R9, RZ, RZ, R13 ;  /* 0x000000ffff097224 */ /* 0x010fe400078e000d */
        /* <DEDUP_REMOVED lines=16> */
.L_x_441:
[----:B------:R-:W-:Y:S05]  /*5150*/  BSYNC.RECONVERGENT B1 ;  /* 0x0000000000017941 */ /* 0x000fea0003800200 */
.L_x_440:
[----:B------:R-:W-:Y:S01]  /*5160*/  ISETP.GT.AND P0, PT, R10, 0x1b, PT ;  /* 0x0000001b0a00780c */ /* 0x000fe20003f04270 */
[----:B0-----:R0:W0:Y:S01]  /*5170*/  SHFL.DOWN PT, R6, R2, 0x4, 0x1f ;  /* 0x08801f0002067f89 */ /* 0x00102200000e0000 */
[----:B------:R-:W-:Y:S01]  /*5180*/  BSSY.RECONVERGENT B1, `(.L_x_442) ;  /* 0x000001d000017945 */ /* 0x000fe20003800200 */
[----:B------:R-:W-:Y:S02]  /*5190*/  IMAD.MOV.U32 R11, RZ, RZ, R8 ;  /* 0x000000ffff0b7224 */ /* 0x000fe400078e0008 */
[----:B------:R0:W0:Y:S01]  /*51a0*/  SHFL.DOWN PT, R7, R3, 0x4, 0x1f ;  /* 0x08801f0003077f89 */ /* 0x00002200000e0000 */
[----:B------:R-:W-:Y:S02]  /*51b0*/  IMAD.MOV.U32 R12, RZ, RZ, R9 ;  /* 0x000000ffff0c7224 */ /* 0x000fe400078e0009 */
[----:B-1----:R-:W-:Y:S01]  /*51c0*/  IMAD.MOV.U32 R4, RZ, RZ, R2 ;  /* 0x000000ffff047224 */ /* 0x002fe200078e0002 */
[----:B----4-:R1:W4:Y:S01]  /*51d0*/  SHFL.DOWN PT, R13, R8, 0x4, 0x1f ;  /* 0x08801f00080d7f89 */ /* 0x01032200000e0000 */
[----:B--2---:R-:W-:-:S03]  /*51e0*/  IMAD.MOV.U32 R5, RZ, RZ, R3 ;  /* 0x000000ffff057224 */ /* 0x004fc600078e0003 */
[----:B---3--:R1:W2:Y:S01]  /*51f0*/  SHFL.DOWN PT, R14, R9, 0x4, 0x1f ;  /* 0x08801f00090e7f89 */ /* 0x0082a200000e0000 */
[----:B------:R-:W-:Y:S05]  /*5200*/  @P0 BRA `(.L_x_443) ;  /* 0x0000000000500947 */ /* 0x000fea0003800000 */
[----:B0-----:R-:W-:Y:S01]  /*5210*/  DSETP.GEU.AND P0, PT, |R2|, |R6|, PT ;  /* 0x400000060200722a */ /* 0x001fe20003f0e200 */
[----:B----4-:R-:W-:Y:S02]  /*5220*/  IMAD.MOV.U32 R11, RZ, RZ, R13 ;  /* 0x000000ffff0b7224 */ /* 0x010fe400078e000d */
        /* <DEDUP_REMOVED lines=18> */
.L_x_443:
[----:B------:R-:W-:Y:S05]  /*5350*/  BSYNC.RECONVERGENT B1 ;  /* 0x0000000000017941 */ /* 0x000fea0003800200 */
.L_x_442:
[----:B------:R-:W-:Y:S01]  /*5360*/  ISETP.GT.AND P0, PT, R10, 0x17, PT ;  /* 0x000000170a00780c */ /* 0x000fe20003f04270 */
[----:B0-----:R0:W3:Y:S01]  /*5370*/  SHFL.DOWN PT, R2, R4, 0x8, 0x1f ;  /* 0x09001f0004027f89 */ /* 0x0010e200000e0000 */
[----:B------:R-:W-:Y:S01]  /*5380*/  BSSY.RECONVERGENT B1, `(.L_x_444) ;  /* 0x000001d000017945 */ /* 0x000fe20003800200 */
[----:B-1----:R-:W-:Y:S02]  /*5390*/  IMAD.MOV.U32 R8, RZ, RZ, R11 ;  /* 0x000000ffff087224 */ /* 0x002fe400078e000b */
[----:B------:R0:W1:Y:S01]  /*53a0*/  SHFL.DOWN PT, R3, R5, 0x8, 0x1f ;  /* 0x09001f0005037f89 */ /* 0x00006200000e0000 */
[----:B------:R-:W-:Y:S02]  /*53b0*/  IMAD.MOV.U32 R9, RZ, RZ, R12 ;  /* 0x000000ffff097224 */ /* 0x000fe400078e000c */
[----:B------:R-:W-:Y:S01]  /*53c0*/  IMAD.MOV.U32 R6, RZ, RZ, R4 ;  /* 0x000000ffff067224 */ /* 0x000fe200078e0004 */
[----:B--2---:R0:W2:Y:S01]  /*53d0*/  SHFL.DOWN PT, R14, R11, 0x8, 0x1f ;  /* 0x09001f000b0e7f89 */ /* 0x0040a200000e0000 */
[----:B------:R-:W-:-:S03]  /*53e0*/  IMAD.MOV.U32 R7, RZ, RZ, R5 ;  /* 0x000000ffff077224 */ /* 0x000fc600078e0005 */
[----:B----4-:R0:W4:Y:S01]  /*53f0*/  SHFL.DOWN PT, R13, R12, 0x8, 0x1f ;  /* 0x09001f000c0d7f89 */ /* 0x01012200000e0000 */
[----:B------:R-:W-:Y:S05]  /*5400*/  @P0 BRA `(.L_x_445) ;  /* 0x0000000000500947 */ /* 0x000fea0003800000 */
[----:B-1-3--:R-:W-:Y:S01]  /*5410*/  DSETP.GEU.AND P0, PT, |R4|, |R2|, PT ;  /* 0x400000020400722a */ /* 0x00afe20003f0e200 */
[----:B--2---:R-:W-:Y:S01]  /*5420*/  IMAD.MOV.U32 R8, RZ, RZ, R14 ;  /* 0x000000ffff087224 */ /* 0x004fe200078e000e */
        /* <DEDUP_REMOVED lines=18> */
.L_x_445:
[----:B------:R-:W-:Y:S05]  /*5550*/  BSYNC.RECONVERGENT B1 ;  /* 0x0000000000017941 */ /* 0x000fea0003800200 */
.L_x_444:
[----:B------:R-:W-:Y:S01]  /*5560*/  ISETP.GT.AND P0, PT, R10, 0xf, PT ;  /* 0x0000000f0a00780c */ /* 0x000fe20003f04270 */
[----:B0-----:R0:W0:Y:S01]  /*5570*/  SHFL.DOWN PT, R4, R6, 0x10, 0x1f ;  /* 0x0a001f0006047f89 */ /* 0x00102200000e0000 */
[----:B------:R-:W-:Y:S01]  /*5580*/  BSSY.RECONVERGENT B1, `(.L_x_446) ;  /* 0x000001d000017945 */ /* 0x000fe20003800200 */
[----:B--2---:R-:W-:Y:S02]  /*5590*/  IMAD.MOV.U32 R14, RZ, RZ, R8 ;  /* 0x000000ffff0e7224 */ /* 0x004fe400078e0008 */
[----:B------:R2:W0:Y:S01]  /*55a0*/  SHFL.DOWN PT, R5, R7, 0x10, 0x1f ;  /* 0x0a001f0007057f89 */ /* 0x00042200000e0000 */
[----:B------:R-:W-:Y:S02]  /*55b0*/  IMAD.MOV.U32 R15, RZ, RZ, R9 ;  /* 0x000000ffff0f7224 */ /* 0x000fe400078e0009 */
[----:B---3--:R-:W-:Y:S01]  /*55c0*/  IMAD.MOV.U32 R2, RZ, RZ, R6 ;  /* 0x000000ffff027224 */ /* 0x008fe200078e0006 */
[----:B------:R2:W3:Y:S01]  /*55d0*/  SHFL.DOWN PT, R11, R8, 0x10, 0x1f ;  /* 0x0a001f00080b7f89 */ /* 0x0004e200000e0000 */
[----:B-1----:R-:W-:-:S03]  /*55e0*/  IMAD.MOV.U32 R3, RZ, RZ, R7 ;  /* 0x000000ffff037224 */ /* 0x002fc600078e0007 */
[----:B------:R2:W1:Y:S01]  /*55f0*/  SHFL.DOWN PT, R12, R9, 0x10, 0x1f ;  /* 0x0a001f00090c7f89 */ /* 0x00046200000e0000 */
[----:B------:R-:W-:Y:S05]  /*5600*/  @P0 BRA `(.L_x_447) ;  /* 0x0000000000500947 */ /* 0x000fea0003800000 */
[----:B0-----:R-:W-:Y:S01]  /*5610*/  DSETP.GEU.AND P0, PT, |R6|, |R4|, PT ;  /* 0x400000040600722a */ /* 0x001fe20003f0e200 */
[----:B---3--:R-:W-:Y:S02]  /*5620*/  IMAD.MOV.U32 R14, RZ, RZ, R11 ;  /* 0x000000ffff0e7224 */ /* 0x008fe400078e000b */
[----:B-1----:R-:W-:Y:S02]  /*5630*/  IMAD.MOV.U32 R15, RZ, RZ, R12 ;  /* 0x000000ffff0f7224 */ /* 0x002fe400078e000c */
        /* <DEDUP_REMOVED lines=17> */
.L_x_447:
[----:B------:R-:W-:Y:S05]  /*5750*/  BSYNC.RECONVERGENT B1 ;  /* 0x0000000000017941 */ /* 0x000fea0003800200 */
.L_x_446:
        /* <DEDUP_REMOVED lines=11> */
.L_x_449:
[----:B------:R-:W-:Y:S05]  /*5810*/  BSYNC.RECONVERGENT B1 ;  /* 0x0000000000017941 */ /* 0x000fea0003800200 */
.L_x_448:
        /* <DEDUP_REMOVED lines=8> */
[----:B--2---:R-:W2:Y:S04]  /*58a0*/  LDS.128 R4, [R0+0x20] ;  /* 0x0000200000047984 */ /* 0x004ea80000000c00 */
[----:B-1--4-:R1:W4:Y:S04]  /*58b0*/  LDS.64 R12, [R0+0x80] ;  /* 0x00008000000c7984 */ /* 0x0123280000000a00 */
[----:B---3--:R1:W3:Y:S01]  /*58c0*/  LDS.128 R8, [R0+0x30] ;  /* 0x0000300000087984 */ /* 0x0082e20000000c00 */
[----:B0-----:R-:W-:Y:S01]  /*58d0*/  DSETP.GEU.AND P0, PT, |R2|, |R16|, PT ;  /* 0x400000100200722a */ /* 0x001fe20003f0e200 */
[----:B------:R-:W-:-:S02]  /*58e0*/  IMAD.MOV.U32 R24, RZ, RZ, R16 ;  /* 0x000000ffff187224 */ /* 0x000fc400078e0010 */
[----:B------:R-:W-:Y:S02]  /*58f0*/  IMAD.MOV.U32 R25, RZ, RZ, R17 ;  /* 0x000000ffff197224 */ /* 0x000fe400078e0011 */
[----:B--2---:R-:W-:Y:S02]  /*5900*/  IMAD.MOV.U32 R27, RZ, RZ, R4 ;  /* 0x000000ffff1b7224 */ /* 0x004fe400078e0004 */
[----:B------:R-:W-:-:S07]  /*5910*/  IMAD.MOV.U32 R29, RZ, RZ, R5 ;  /* 0x000000ffff1d7224 */ /* 0x000fce00078e0005 */
[----:B-1-34-:R-:W-:Y:S05]  /*5920*/  @!P0 BRA `(.L_x_451) ;  /* 0x0000000000388947 */ /* 0x01afea0003800000 */
        /* <DEDUP_REMOVED lines=14> */
.L_x_451:
[----:B------:R-:W-:Y:S05]  /*5a10*/  BSYNC.RECONVERGENT B1 ;  /* 0x0000000000017941 */ /* 0x000fea0003800200 */
.L_x_450:
        /* <DEDUP_REMOVED lines=23> */
.L_x_453:
[----:B------:R-:W-:Y:S05]  /*5b90*/  BSYNC.RECONVERGENT B1 ;  /* 0x0000000000017941 */ /* 0x000fea0003800200 */
.L_x_452:
        /* <DEDUP_REMOVED lines=21> */
.L_x_455:
[----:B------:R-:W-:Y:S05]  /*5cf0*/  BSYNC.RECONVERGENT B1 ;  /* 0x0000000000017941 */ /* 0x000fea0003800200 */
.L_x_454:
        /* <DEDUP_REMOVED lines=23> */
.L_x_457:
[----:B------:R-:W-:Y:S05]  /*5e70*/  BSYNC.RECONVERGENT B1 ;  /* 0x0000000000017941 */ /* 0x000fea0003800200 */
.L_x_456:
[----:B------:R-:W-:Y:S01]  /*5e80*/  DSETP.GEU.AND P0, PT, |R14|, |R22|, PT ;  /* 0x400000160e00722a */ /* 0x000fe20003f0e200 */
[----:B------:R-:W-:Y:S01]  /*5e90*/  BSSY.RECONVERGENT B1, `(.L_x_458) ;  /* 0x0000014000017945 */ /* 0x000fe20003800200 */
[----:B------:R-:W-:Y:S01]  /*5ea0*/  MOV R2, R22 ;  /* 0x0000001600027202 */ /* 0x000fe20000000f00 */
[----:B------:R-:W-:Y:S02]  /*5eb0*/  IMAD.MOV.U32 R3, RZ, RZ, R23 ;  /* 0x000000ffff037224 */ /* 0x000fe400078e0017 */
[----:B-1----:R-:W-:Y:S02]  /*5ec0*/  IMAD.MOV.U32 R19, RZ, RZ, R8 ;  /* 0x000000ffff137224 */ /* 0x002fe400078e0008 */
        /* <DEDUP_REMOVED lines=16> */
.L_x_459:
[----:B------:R-:W-:Y:S05]  /*5fd0*/  BSYNC.RECONVERGENT B1 ;  /* 0x0000000000017941 */ /* 0x000fea0003800200 */
.L_x_458:
        /* <DEDUP_REMOVED lines=21> */
.L_x_461:
[----:B------:R-:W-:Y:S05]  /*6130*/  BSYNC.RECONVERGENT B1 ;  /* 0x0000000000017941 */ /* 0x000fea0003800200 */
.L_x_460:
        /* <DEDUP_REMOVED lines=20> */
.L_x_383:
[----:B------:R-:W-:Y:S05]  /*6280*/  BSYNC.RECONVERGENT B0 ;  /* 0x0000000000007941 */ /* 0x000fea0003800200 */
.L_x_350:
[----:B------:R-:W-:Y:S05]  /*6290*/  @P1 EXIT ;  /* 0x000000000000194d */ /* 0x000fea0003800000 */
[----:B01----:R-:W0:Y:S02]  /*62a0*/  LDC.64 R4, c[0x0][0x388] ;  /* 0x0000e200ff047b82 */ /* 0x003e240000000a00 */
[----:B0-----:R-:W-:Y:S04]  /*62b0*/  STG.E.64 desc[UR6][R4.64], R2 ;  /* 0x0000000204007986 */ /* 0x001fe8000c101b06 */
[----:B------:R-:W-:Y:S01]  /*62c0*/  STG.E.64 desc[UR6][R4.64+0x8], R14 ;  /* 0x0000080e04007986 */ /* 0x000fe2000c101b06 */
[----:B------:R-:W-:Y:S05]  /*62d0*/  EXIT ;  /* 0x000000000000794d */ /* 0x000fea0003800000 */
.L_x_462:
        /* <DEDUP_REMOVED lines=10> */
.L_x_743:


//--------------------- .text._ZN6thrust24THRUST_300001_SM_1000_NS8cuda_cub4core6detail13_kernel_agentINS1_8__reduce10DrainAgentIiEEJN3cub18CUB_300001_SM_10009GridQueueIjEEiEEEvDpT0_ --------------------------
	.section	.text._ZN6thrust24THRUST_300001_SM_1000_NS8cuda_cub4core6detail13_kernel_agentINS1_8__reduce10DrainAgentIiEEJN3cub18CUB_300001_SM_10009GridQueueIjEEiEEEvDpT0_,"ax",@progbits
	.align	128
        .global         _ZN6thrust24THRUST_300001_SM_1000_NS8cuda_cub4core6detail13_kernel_agentINS1_8__reduce10DrainAgentIiEEJN3cub18CUB_300001_SM_10009GridQueueIjEEiEEEvDpT0_
        .type           _ZN6thrust24THRUST_300001_SM_1000_NS8cuda_cub4core6detail13_kernel_agentINS1_8__reduce10DrainAgentIiEEJN3cub18CUB_300001_SM_10009GridQueueIjEEiEEEvDpT0_,@function
        .size           _ZN6thrust24THRUST_300001_SM_1000_NS8cuda_cub4core6detail13_kernel_agentINS1_8__reduce10DrainAgentIiEEJN3cub18CUB_300001_SM_10009GridQueueIjEEiEEEvDpT0_,(.L_x_744 - _ZN6thrust24THRUST_300001_SM_1000_NS8cuda_cub4core6detail13_kernel_agentINS1_8__reduce10DrainAgentIiEEJN3cub18CUB_300001_SM_10009GridQueueIjEEiEEEvDpT0_)
        .other          _ZN6thrust24THRUST_300001_SM_1000_NS8cuda_cub4core6detail13_kernel_agentINS1_8__reduce10DrainAgentIiEEJN3cub18CUB_300001_SM_10009GridQueueIjEEiEEEvDpT0_,@"STO_CUDA_ENTRY STV_DEFAULT"
_ZN6thrust24THRUST_300001_SM_1000_NS8cuda_cub4core6detail13_kernel_agentINS1_8__reduce10DrainAgentIiEEJN3cub18CUB_300001_SM_10009GridQueueIjEEiEEEvDpT0_:
.text._ZN6thrust24THRUST_300001_SM_1000_NS8cuda_cub4core6detail13_kernel_agentINS1_8__reduce10DrainAgentIiEEJN3cub18CUB_300001_SM_10009GridQueueIjEEiEEEvDpT0_:
[----:B------:R-:W-:Y:S08]  /*0000*/  LDC R1, c[0x0][0x37c] ;  /* 0x0000df00ff017b82 */ /* 0x000ff00000000800 */
[----:B------:R-:W0:Y:S01]  /*0010*/  LDC.64 R2, c[0x0][0x380] ;  /* 0x0000e000ff027b82 */ /* 0x000e220000000a00 */
[----:B------:R-:W0:Y:S07]  /*0020*/  LDCU.64 UR4, c[0x0][0x358] ;  /* 0x00006b00ff0477ac */ /* 0x000e2e0008000a00 */
[----:B------:R-:W1:Y:S01]  /*0030*/  LDC R5, c[0x0][0x388] ;  /* 0x0000e200ff057b82 */ /* 0x000e620000000800 */
[----:B0-----:R-:W-:Y:S04]  /*0040*/  STG.E desc[UR4][R2.64+0x4], RZ ;  /* 0x000004ff02007986 */ /* 0x001fe8000c101904 */
[----:B-1----:R-:W-:Y:S01]  /*0050*/  STG.E desc[UR4][R2.64], R5 ;  /* 0x0000000502007986 */ /* 0x002fe2000c101904 */
[----:B------:R-:W-:Y:S05]  /*0060*/  EXIT ;  /* 0x000000000000794d */ /* 0x000fea0003800000 */
.L_x_463:
        /* <DEDUP_REMOVED lines=9> */
.L_x_744:


//--------------------- .text._ZN6thrust24THRUST_300001_SM_1000_NS8cuda_cub4core6detail13_kernel_agentINS1_8__reduce11ReduceAgentINS0_12zip_iteratorIN4cuda3std3__45tupleIJNS0_10device_ptrIdEENS0_17counting_iteratorIlNS0_11use_defaultESF_SF_EEEEEEEPNSB_IJdlEEESJ_iNS1_9__extrema9arg_max_fIdl13AbsComparatorEEEEJSI_SK_iN3cub18CUB_300001_SM_100013GridEvenShareIiEENSR_9GridQueueIjEESO_EEEvDpT0_ --------------------------
	.section	.text._ZN6thrust24THRUST_300001_SM_1000_NS8cuda_cub4core6detail13_kernel_agentINS1_8__reduce11ReduceAgentINS0_12zip_iteratorIN4cuda3std3__45tupleIJNS0_10device_ptrIdEENS0_17counting_iteratorIlNS0_11use_defaultESF_SF_EEEEEEEPNSB_IJdlEEESJ_iNS1_9__extrema9arg_max_fIdl13AbsComparatorEEEEJSI_SK_iN3cub18CUB_300001_SM_100013GridEvenShareIiEENSR_9GridQueueIjEESO_EEEvDpT0_,"ax",@progbits
	.align	128
        .global         _ZN6thrust24THRUST_300001_SM_1000_NS8cuda_cub4core6detail13_kernel_agentINS1_8__reduce11ReduceAgentINS0_12zip_iteratorIN4cuda3std3__45tupleIJNS0_10device_ptrIdEENS0_17counting_iteratorIlNS0_11use_defaultESF_SF_EEEEEEEPNSB_IJdlEEESJ_iNS1_9__extrema9arg_max_fIdl13AbsComparatorEEEEJSI_SK_iN3cub18CUB_300001_SM_100013GridEvenShareIiEENSR_9GridQueueIjEESO_EEEvDpT0_
        .type           _ZN6thrust24THRUST_300001_SM_1000_NS8cuda_cub4core6detail13_kernel_agentINS1_8__reduce11ReduceAgentINS0_12zip_iteratorIN4cuda3std3__45tupleIJNS0_10device_ptrIdEENS0_17counting_iteratorIlNS0_11use_defaultESF_SF_EEEEEEEPNSB_IJdlEEESJ_iNS1_9__extrema9arg_max_fIdl13AbsComparatorEEEEJSI_SK_iN3cub18CUB_300001_SM_100013GridEvenShareIiEENSR_9GridQueueIjEESO_EEEvDpT0_,@function
        .size           _ZN6thrust24THRUST_300001_SM_1000_NS8cuda_cub4core6detail13_kernel_agentINS1_8__reduce11ReduceAgentINS0_12zip_iteratorIN4cuda3std3__45tupleIJNS0_10device_ptrIdEENS0_17counting_iteratorIlNS0_11use_defaultESF_SF_EEEEEEEPNSB_IJdlEEESJ_iNS1_9__extrema9arg_max_fIdl13AbsComparatorEEEEJSI_SK_iN3cub18CUB_300001_SM_100013GridEvenShareIiEENSR_9GridQueueIjEESO_EEEvDpT0_,(.L_x_745 - _ZN6thrust24THRUST_300001_SM_1000_NS8cuda_cub4core6detail13_kernel_agentINS1_8__reduce11ReduceAgentINS0_12zip_iteratorIN4cuda3std3__45tupleIJNS0_10device_ptrIdEENS0_17counting_iteratorIlNS0_11use_defaultESF_SF_EEEEEEEPNSB_IJdlEEESJ_iNS1_9__extrema9arg_max_fIdl13AbsComparatorEEEEJSI_SK_iN3cub18CUB_300001_SM_100013GridEvenShareIiEENSR_9GridQueueIjEESO_EEEvDpT0_)
        .other          _ZN6thrust24THRUST_300001_SM_1000_NS8cuda_cub4core6detail13_kernel_agentINS1_8__reduce11ReduceAgentINS0_12zip_iteratorIN4cuda3std3__45tupleIJNS0_10device_ptrIdEENS0_17counting_iteratorIlNS0_11use_defaultESF_SF_EEEEEEEPNSB_IJdlEEESJ_iNS1_9__extrema9arg_max_fIdl13AbsComparatorEEEEJSI_SK_iN3cub18CUB_300001_SM_100013GridEvenShareIiEENSR_9GridQueueIjEESO_EEEvDpT0_,@"STO_CUDA_ENTRY STV_DEFAULT"
_ZN6thrust24THRUST_300001_SM_1000_NS8cuda_cub4core6detail13_kernel_agentINS1_8__reduce11ReduceAgentINS0_12zip_iteratorIN4cuda3std3__45tupleIJNS0_10device_ptrIdEENS0_17counting_iteratorIlNS0_11use_defaultESF_SF_EEEEEEEPNSB_IJdlEEESJ_iNS1_9__extrema9arg_max_fIdl13AbsComparatorEEEEJSI_SK_iN3cub18CUB_300001_SM_100013GridEvenShareIiEENSR_9GridQueueIjEESO_EEEvDpT0_:
.text._ZN6thrust24THRUST_300001_SM_1000_NS8cuda_cub4core6detail13_kernel_agentINS1_8__reduce11ReduceAgentINS0_12zip_iteratorIN4cuda3std3__45tupleIJNS0_10device_ptrIdEENS0_17counting_iteratorIlNS0_11use_defaultESF_SF_EEEEEEEPNSB_IJdlEEESJ_iNS1_9__extrema9arg_max_fIdl13AbsComparatorEEEEJSI_SK_iN3cub18CUB_300001_SM_100013GridEvenShareIiEENSR_9GridQueueIjEESO_EEEvDpT0_:
[----:B------:R-:W-:Y:S01]  /*0000*/  LDC R1, c[0x0][0x37c] ;  /* 0x0000df00ff017b82 */ /* 0x000fe20000000800 */
[----:B------:R-:W0:Y:S01]  /*0010*/  S2R R0, SR_CTAID.X ;  /* 0x0000000000007919 */ /* 0x000e220000002500 */
[----:B------:R-:W1:Y:S01]  /*0020*/  LDCU UR4, c[0x0][0x398] ;  /* 0x00007300ff0477ac */ /* 0x000e620008000800 */
[----:B------:R-:W-:Y:S01]  /*0030*/  BSSY.RECONVERGENT B0, `(.L_x_464) ;  /* 0x000066d000007945 */ /* 0x000fe20003800200 */
[----:B------:R-:W2:Y:S01]  /*0040*/  LDCU UR6, c[0x0][0x370] ;  /* 0x00006e00ff0677ac */ /* 0x000ea20008000800 */
[----:B------:R-:W3:Y:S01]  /*0050*/  LDCU.64 UR10, c[0x0][0x358] ;  /* 0x00006b00ff0a77ac */ /* 0x000ee20008000a00 */
[----:B-1----:R-:W-:Y:S01]  /*0060*/  IMAD.U32 R7, RZ, RZ, UR4 ;  /* 0x00000004ff077e24 */ /* 0x002fe2000f8e00ff */
[----:B--2---:R-:W-:Y:S01]  /*0070*/  UIMAD UR6, UR6, 0x500, URZ ;  /* 0x00000500060678a4 */ /* 0x004fe2000f8e02ff */
[----:B0-----:R-:W-:-:S04]  /*0080*/  IMAD R10, R0, 0x500, RZ ;  /* 0x00000500000a7824 */ /* 0x001fc800078e02ff */
[----:B------:R-:W-:-:S05]  /*0090*/  VIADD R2, R10, 0x500 ;  /* 0x000005000a027836 */ /* 0x000fca0000000000 */
[----:B------:R-:W-:-:S13]  /*00a0*/  ISETP.GT.AND P0, PT, R2, R7, PT ;  /* 0x000000070200720c */ /* 0x000fda0003f04270 */
[----:B---3--:R-:W-:Y:S05]  /*00b0*/  @!P0 BRA `(.L_x_465) ;  /* 0x0000003800d08947 */ /* 0x008fea0003800000 */
[----:B------:R-:W0:Y:S01]  /*00c0*/  S2R R5, SR_TID.X ;  /* 0x0000000000057919 */ /* 0x000e220000002100 */
[----:B------:R-:W-:Y:S01]  /*00d0*/  IMAD.IADD R4, R7, 0x1, -R10 ;  /* 0x0000000107047824 */ /* 0x000fe200078e0a0a */
[----:B------:R-:W1:Y:S01]  /*00e0*/  LDCU.64 UR6, c[0x0][0x388] ;  /* 0x00007100ff0677ac */ /* 0x000e620008000a00 */
[----:B------:R-:W-:Y:S01]  /*00f0*/  BSSY.RECONVERGENT B1, `(.L_x_466) ;  /* 0x0000010000017945 */ /* 0x000fe20003800200 */
[----:B------:R-:W-:Y:S01]  /*0100*/  IMAD.MOV.U32 R8, RZ, RZ, RZ ;  /* 0x000000ffff087224 */ /* 0x000fe200078e00ff */
[----:B------:R-:W-:Y:S01]  /*0110*/  CS2R R2, SRZ ;  /* 0x0000000000027805 */ /* 0x000fe2000001ff00 */
[----:B------:R-:W2:Y:S01]  /*0120*/  LDCU.64 UR8, c[0x0][0x388] ;  /* 0x00007100ff0877ac */ /* 0x000ea20008000a00 */
[----:B------:R-:W-:Y:S01]  /*0130*/  IMAD.MOV.U32 R6, RZ, RZ, RZ ;  /* 0x000000ffff067224 */ /* 0x000fe200078e00ff */
[----:B0-----:R-:W-:Y:S01]  /*0140*/  ISETP.GE.AND P0, PT, R5, R4, PT ;  /* 0x000000040500720c */ /* 0x001fe20003f06270 */
[----:B------:R-:W-:-:S12]  /*0150*/  IMAD.MOV.U32 R9, RZ, RZ, R5 ;  /* 0x000000ffff097224 */ /* 0x000fd800078e0005 */
[----:B-12---:R-:W-:Y:S05]  /*0160*/  @P0 BRA `(.L_x_467) ;  /* 0x0000000000200947 */ /* 0x006fea0003800000 */
[----:B------:R-:W0:Y:S01]  /*0170*/  LDC.64 R2, c[0x0][0x380] ;  /* 0x0000e000ff027b82 */ /* 0x000e220000000a00 */
[----:B------:R-:W-:Y:S01]  /*0180*/  IMAD.IADD R11, R10, 0x1, R5 ;  /* 0x000000010a0b7824 */ /* 0x000fe200078e0205 */
[----:B------:R-:W1:Y:S03]  /*0190*/  LDCU.64 UR4, c[0x0][0x388] ;  /* 0x00007100ff0477ac */ /* 0x000e660008000a00 */
[----:B0-----:R-:W-:-:S06]  /*01a0*/  IMAD.WIDE R2, R11, 0x8, R2 ;  /* 0x000000080b027825 */ /* 0x001fcc00078e0202 */
[----:B------:R-:W5:Y:S01]  /*01b0*/  LDG.E.64 R2, desc[UR10][R2.64] ;  /* 0x0000000a02027981 */ /* 0x000f62000c1e1b00 */
[----:B-1----:R-:W-:Y:S01]  /*01c0*/  IADD3 R8, P0, PT, R11, UR4, RZ ;  /* 0x000000040b087c10 */ /* 0x002fe2000ff1e0ff */
[----:B------:R-:W-:-:S03]  /*01d0*/  VIADD R9, R5, 0x100 ;  /* 0x0000010005097836 */ /* 0x000fc60000000000 */
[----:B------:R-:W-:-:S09]  /*01e0*/  LEA.HI.X.SX32 R6, R11, UR5, 0x1, P0 ;  /* 0x000000050b067c11 */ /* 0x000fd200080f0eff */
.L_x_467:
[----:B------:R-:W-:Y:S05]  /*01f0*/  BSYNC.RECONVERGENT B1 ;  /* 0x0000000000017941 */ /* 0x000fea0003800200 */
.L_x_466:
        /* <DEDUP_REMOVED lines=9> */
[----:B------:R-:W0:Y:S01]  /*0290*/  LDC.64 R12, c[0x0][0x380] ;  /* 0x0000e000ff0c7b82 */ /* 0x000e220000000a00 */
[----:B------:R-:W-:Y:S01]  /*02a0*/  LEA.HI R7, R18, 0x1, RZ, 0x18 ;  /* 0x0000000112077811 */ /* 0x000fe200078fc0ff */
[----:B------:R-:W-:-:S03]  /*02b0*/  IMAD.IADD R11, R10, 0x1, R9 ;  /* 0x000000010a0b7824 */ /* 0x000fc600078e0209 */
[----:B------:R-:W-:-:S05]  /*02c0*/  LOP3.LUT R7, R7, 0x3, RZ, 0xc0, !PT ;  /* 0x0000000307077812 */ /* 0x000fca00078ec0ff */
[----:B------:R-:W-:-:S07]  /*02d0*/  IMAD.MOV R7, RZ, RZ, -R7 ;  /* 0x000000ffff077224 */ /* 0x000fce00078e0a07 */
.L_x_474:
[----:B0-----:R-:W-:-:S06]  /*02e0*/  IMAD.WIDE R14, R11, 0x8, R12 ;  /* 0x000000080b0e7825 */ /* 0x001fcc00078e020c */
[----:B------:R-:W2:Y:S01]  /*02f0*/  LDG.E.64 R14, desc[UR10][R14.64] ;  /* 0x0000000a0e0e7981 */ /* 0x000ea2000c1e1b00 */
[----:B------:R-:W-:Y:S01]  /*0300*/  IADD3 R22, P1, PT, R11, UR6, RZ ;  /* 0x000000060b167c10 */ /* 0x000fe2000ff3e0ff */
[----:B------:R-:W-:Y:S01]  /*0310*/  VIADD R7, R7, 0x1 ;  /* 0x0000000107077836 */ /* 0x000fe20000000000 */
[----:B------:R-:W-:Y:S01]  /*0320*/  BSSY.RECONVERGENT B3, `(.L_x_472) ;  /* 0x000001b000037945 */ /* 0x000fe20003800200 */
[----:B------:R-:W-:Y:S01]  /*0330*/  IMAD.MOV.U32 R19, RZ, RZ, R8 ;  /* 0x000000ffff137224 */ /* 0x000fe200078e0008 */
[----:B------:R-:W-:Y:S01]  /*0340*/  LEA.HI.X.SX32 R21, R11, UR7, 0x1, P1 ;  /* 0x000000070b157c11 */ /* 0x000fe200088f0eff */
[----:B------:R-:W-:Y:S01]  /*0350*/  IMAD.MOV.U32 R20, RZ, RZ, R6 ;  /* 0x000000ffff147224 */ /* 0x000fe200078e0006 */
[----:B------:R-:W-:Y:S01]  /*0360*/  ISETP.NE.AND P2, PT, R7, RZ, PT ;  /* 0x000000ff0700720c */ /* 0x000fe20003f45270 */
[----:B-----5:R-:W-:Y:S02]  /*0370*/  IMAD.MOV.U32 R16, RZ, RZ, R2 ;  /* 0x000000ffff107224 */ /* 0x020fe400078e0002 */
[----:B------:R-:W-:-:S02]  /*0380*/  IMAD.MOV.U32 R17, RZ, RZ, R3 ;  /* 0x000000ffff117224 */ /* 0x000fc400078e0003 */
[----:B------:R-:W-:Y:S02]  /*0390*/  IMAD.MOV.U32 R8, RZ, RZ, R22 ;  /* 0x000000ffff087224 */ /* 0x000fe400078e0016 */
        /* <DEDUP_REMOVED lines=19> */
.L_x_473:
[----:B------:R-:W-:Y:S05]  /*04d0*/  BSYNC.RECONVERGENT B3 ;  /* 0x0000000000037941 */ /* 0x000fea0003800200 */
.L_x_472:
[----:B------:R-:W-:Y:S02]  /*04e0*/  VIADD R9, R9, 0x100 ;  /* 0x0000010009097836 */ /* 0x000fe40000000000 */
[----:B------:R-:W-:Y:S01]  /*04f0*/  VIADD R11, R11, 0x100 ;  /* 0x000001000b0b7836 */ /* 0x000fe20000000000 */
[----:B------:R-:W-:Y:S06]  /*0500*/  @P2 BRA `(.L_x_474) ;  /* 0xfffffffc00742947 */ /* 0x000fec000383ffff */
.L_x_471:
[----:B------:R-:W-:Y:S05]  /*0510*/  BSYNC.RECONVERGENT B2 ;  /* 0x0000000000027941 */ /* 0x000fea0003800200 */
.L_x_470:
[----:B------:R-:W-:-:S13]  /*0520*/  ISETP.GE.U32.AND P0, PT, R18, 0x300, PT ;  /* 0x000003001200780c */ /* 0x000fda0003f06070 */
[----:B------:R-:W-:Y:S05]  /*0530*/  @!P0 BRA `(.L_x_469) ;  /* 0x0000000400cc8947 */ /* 0x000fea0003800000 */
[----:B------:R-:W0:Y:S01]  /*0540*/  LDC.64 R12, c[0x0][0x380] ;  /* 0x0000e000ff0c7b82 */ /* 0x000e220000000a00 */
[----:B------:R-:W-:-:S04]  /*0550*/  IMAD.IADD R7, R10, 0x1, R9 ;  /* 0x000000010a077824 */ /* 0x000fc800078e0209 */
[C---:B------:R-:W-:Y:S02]  /*0560*/  VIADD R27, R7.reuse, 0x100 ;  /* 0x00000100071b7836 */ /* 0x040fe40000000000 */
[C---:B------:R-:W-:Y:S02]  /*0570*/  VIADD R26, R7.reuse, 0x200 ;  /* 0x00000200071a7836 */ /* 0x040fe40000000000 */
[----:B------:R-:W-:Y:S01]  /*0580*/  VIADD R25, R7, 0x300 ;  /* 0x0000030007197836 */ /* 0x000fe20000000000 */
[----:B0-----:R-:W-:-:S05]  /*0590*/  IADD3 R10, P0, PT, R12, 0x1000, RZ ;  /* 0x000010000c0a7810 */ /* 0x001fca0007f1e0ff */
[----:B------:R-:W-:-:S08]  /*05a0*/  IMAD.X R11, RZ, RZ, R13, P0 ;  /* 0x000000ffff0b7224 */ /* 0x000fd000000e060d */
.L_x_483:
[----:B------:R-:W-:-:S05]  /*05b0*/  IMAD.WIDE R22, R7, 0x8, R10 ;  /* 0x0000000807167825 */ /* 0x000fca00078e020a */
[----:B------:R-:W2:Y:S04]  /*05c0*/  LDG.E.64 R20, desc[UR10][R22.64+-0x1000] ;  /* 0xfff0000a16147981 */ /* 0x000ea8000c1e1b00 */
[----:B-----5:R0:W5:Y:S04]  /*05d0*/  LDG.E.64 R16, desc[UR10][R22.64+-0x800] ;  /* 0xfff8000a16107981 */ /* 0x020168000c1e1b00 */
[----:B------:R0:W5:Y:S04]  /*05e0*/  LDG.E.64 R14, desc[UR10][R22.64] ;  /* 0x0000000a160e7981 */ /* 0x000168000c1e1b00 */
[----:B------:R0:W5:Y:S01]  /*05f0*/  LDG.E.64 R12, desc[UR10][R22.64+0x800] ;  /* 0x0008000a160c7981 */ /* 0x000162000c1e1b00 */
[C---:B------:R-:W-:Y:S01]  /*0600*/  IADD3 R29, P1, PT, R7.reuse, UR8, RZ ;  /* 0x00000008071d7c10 */ /* 0x040fe2000ff3e0ff */
[----:B------:R-:W-:Y:S03]  /*0610*/  BSSY.RECONVERGENT B2, `(.L_x_475) ;  /* 0x0000016000027945 */ /* 0x000fe60003800200 */
[----:B------:R-:W-:Y:S01]  /*0620*/  LEA.HI.X.SX32 R31, R7, UR9, 0x1, P1 ;  /* 0x00000009071f7c11 */ /* 0x000fe200088f0eff */
[----:B------:R-:W-:-:S03]  /*0630*/  IMAD.MOV.U32 R24, RZ, RZ, R29 ;  /* 0x000000ffff187224 */ /* 0x000fc600078e001d */
[----:B------:R-:W-:Y:S01]  /*0640*/  MOV R28, R31 ;  /* 0x0000001f001c7202 */ /* 0x000fe20000000f00 */
        /* <DEDUP_REMOVED lines=18> */
.L_x_476:
[----:B------:R-:W-:Y:S05]  /*0770*/  BSYNC.RECONVERGENT B2 ;  /* 0x0000000000027941 */ /* 0x000fea0003800200 */
.L_x_475:
[----:B-----5:R-:W-:Y:S01]  /*0780*/  DSETP.GEU.AND P0, PT, |R18|, |R16|, PT ;  /* 0x400000101200722a */ /* 0x020fe20003f0e200 */
[C---:B------:R-:W-:Y:S01]  /*0790*/  IADD3 R21, P1, PT, R27.reuse, UR8, RZ ;  /* 0x000000081b157c10 */ /* 0x040fe2000ff3e0ff */
[----:B------:R-:W-:Y:S01]  /*07a0*/  BSSY.RECONVERGENT B2, `(.L_x_477) ;  /* 0x0000015000027945 */ /* 0x000fe20003800200 */
[----:B------:R-:W-:Y:S02]  /*07b0*/  IMAD.MOV.U32 R2, RZ, RZ, R16 ;  /* 0x000000ffff027224 */ /* 0x000fe400078e0010 */
[----:B------:R-:W-:Y:S01]  /*07c0*/  LEA.HI.X.SX32 R23, R27, UR9, 0x1, P1 ;  /* 0x000000091b177c11 */ /* 0x000fe200088f0eff */
[----:B------:R-:W-:Y:S02]  /*07d0*/  IMAD.MOV.U32 R6, RZ, RZ, R21 ;  /* 0x000000ffff067224 */ /* 0x000fe400078e0015 */
[----:B------:R-:W-:Y:S02]  /*07e0*/  IMAD.MOV.U32 R3, RZ, RZ, R17 ;  /* 0x000000ffff037224 */ /* 0x000fe400078e0011 */
[----:B------:R-:W-:-:S04]  /*07f0*/  IMAD.MOV.U32 R8, RZ, RZ, R23 ;  /* 0x000000ffff087224 */ /* 0x000fc800078e0017 */
        /* <DEDUP_REMOVED lines=15> */
.L_x_478:
[----:B------:R-:W-:Y:S05]  /*08f0*/  BSYNC.RECONVERGENT B2 ;  /* 0x0000000000027941 */ /* 0x000fea0003800200 */
.L_x_477:
[----:B------:R-:W-:Y:S01]  /*0900*/  DSETP.GEU.AND P0, PT, |R2|, |R14|, PT ;  /* 0x4000000e0200722a */ /* 0x000fe20003f0e200 */
[C---:B------:R-:W-:Y:S01]  /*0910*/  IADD3 R21, P1, PT, R26.reuse, UR8, RZ ;  /* 0x000000081a157c10 */ /* 0x040fe2000ff3e0ff */
[----:B------:R-:W-:Y:S01]  /*0920*/  BSSY.RECONVERGENT B2, `(.L_x_479) ;  /* 0x0000016000027945 */ /* 0x000fe20003800200 */
[----:B------:R-:W-:Y:S01]  /*0930*/  IADD3 R29, P2, PT, R25, UR8, RZ ;  /* 0x00000008191d7c10 */ /* 0x000fe2000ff5e0ff */
[----:B------:R-:W-:Y:S01]  /*0940*/  IMAD.MOV.U32 R16, RZ, RZ, R14 ;  /* 0x000000ffff107224 */ /* 0x000fe200078e000e */
        /* <DEDUP_REMOVED lines=19> */
.L_x_480:
[----:B------:R-:W-:Y:S05]  /*0a80*/  BSYNC.RECONVERGENT B2 ;  /* 0x0000000000027941 */ /* 0x000fea0003800200 */
.L_x_479:
[----:B------:R-:W-:Y:S01]  /*0a90*/  DSETP.GEU.AND P0, PT, |R16|, |R12|, PT ;  /* 0x4000000c1000722a */ /* 0x000fe20003f0e200 */
[----:B------:R-:W-:Y:S01]  /*0aa0*/  LEA.HI.X.SX32 R14, R25, UR9, 0x1, P2 ;  /* 0x00000009190e7c11 */ /* 0x000fe200090f0eff */
[----:B------:R-:W-:Y:S01]  /*0ab0*/  BSSY.RECONVERGENT B2, `(.L_x_481) ;  /* 0x0000014000027945 */ /* 0x000fe20003800200 */
[----:B------:R-:W-:Y:S02]  /*0ac0*/  IMAD.MOV.U32 R8, RZ, RZ, R29 ;  /* 0x000000ffff087224 */ /* 0x000fe400078e001d */
[----:B------:R-:W-:Y:S02]  /*0ad0*/  IMAD.MOV.U32 R2, RZ, RZ, R12 ;  /* 0x000000ffff027224 */ /* 0x000fe400078e000c */
[----:B------:R-:W-:Y:S02]  /*0ae0*/  IMAD.MOV.U32 R6, RZ, RZ, R14 ;  /* 0x000000ffff067224 */ /* 0x000fe400078e000e */
[----:B------:R-:W-:-:S05]  /*0af0*/  IMAD.MOV.U32 R3, RZ, RZ, R13 ;  /* 0x000000ffff037224 */ /* 0x000fca00078e000d */
        /* <DEDUP_REMOVED lines=15> */
.L_x_482:
[----:B------:R-:W-:Y:S05]  /*0bf0*/  BSYNC.RECONVERGENT B2 ;  /* 0x0000000000027941 */ /* 0x000fea0003800200 */
.L_x_481:
[----:B------:R-:W-:Y:S02]  /*0c00*/  VIADD R9, R9, 0x400 ;  /* 0x0000040009097836 */ /* 0x000fe40000000000 */
[----:B------:R-:W-:Y:S02]  /*0c10*/  VIADD R27, R27, 0x400 ;  /* 0x000004001b1b7836 */ /* 0x000fe40000000000 */
[----:B------:R-:W-:Y:S01]  /*0c20*/  VIADD R26, R26, 0x400 ;  /* 0x000004001a1a7836 */ /* 0x000fe20000000000 */
[----:B------:R-:W-:Y:S01]  /*0c30*/  ISETP.GE.AND P0, PT, R9, R4, PT ;  /* 0x000000040900720c */ /* 0x000fe20003f06270 */
[----:B------:R-:W-:Y:S02]  /*0c40*/  VIADD R25, R25, 0x400 ;  /* 0x0000040019197836 */ /* 0x000fe40000000000 */
[----:B------:R-:W-:-:S10]  /*0c50*/  VIADD R7, R7, 0x400 ;  /* 0x0000040007077836 */ /* 0x000fd40000000000 */
[----:B------:R-:W-:Y:S05]  /*0c60*/  @!P0 BRA `(.L_x_483) ;  /* 0xfffffff800508947 */ /* 0x000fea000383ffff */
.L_x_469:
[----:B------:R-:W-:Y:S05]  /*0c70*/  BSYNC.RECONVERGENT B1 ;  /* 0x0000000000017941 */ /* 0x000fea0003800200 */
.L_x_468:
        /* <DEDUP_REMOVED lines=34> */
.L_x_486:
[----:B------:R-:W-:Y:S05]  /*0ea0*/  BSYNC.RECONVERGENT B1 ;  /* 0x0000000000017941 */ /* 0x000fea0003800200 */
.L_x_485:
        /* <DEDUP_REMOVED lines=31> */
.L_x_488:
[----:B------:R-:W-:Y:S05]  /*10a0*/  BSYNC.RECONVERGENT B1 ;  /* 0x0000000000017941 */ /* 0x000fea0003800200 */
.L_x_487:
[----:B------:R-:W-:Y:S01]  /*10b0*/  ISETP.GT.AND P0, PT, R15, 0x1b, PT ;  /* 0x0000001b0f00780c */ /* 0x000fe20003f04270 */
[----:B---3--:R3:W3:Y:S01]  /*10c0*/  SHFL.DOWN PT, R8, R2, 0x4, 0x1f ;  /* 0x08801f0002087f89 */ /* 0x0086e200000e0000 */
[----:B------:R-:W-:Y:S01]  /*10d0*/  BSSY.RECONVERGENT B1, `(.L_x_489) ;  /* 0x000001d000017945 */ /* 0x000fe20003800200 */
[----:B0-----:R-:W-:Y:S01]  /*10e0*/  MOV R11, R4 ;  /* 0x00000004000b7202 */ /* 0x001fe20000000f00 */
[----:B------:R-:W-:Y:S01]  /*10f0*/  IMAD.MOV.U32 R12, RZ, RZ, R13 ;  /* 0x000000ffff0c7224 */ /* 0x000fe200078e000d */
[----:B------:R0:W0:Y:S01]  /*1100*/  SHFL.DOWN PT, R9, R3, 0x4, 0x1f ;  /* 0x08801f0003097f89 */ /* 0x00002200000e0000 */
[----:B-1----:R-:W-:Y:S02]  /*1110*/  IMAD.MOV.U32 R6, RZ, RZ, R2 ;  /* 0x000000ffff067224 */ /* 0x002fe400078e0002 */
[----:B--2---:R-:W-:Y:S01]  /*1120*/  IMAD.MOV.U32 R7, RZ, RZ, R3 ;  /* 0x000000ffff077224 */ /* 0x004fe200078e0003 */
[----:B----4-:R1:W2:Y:S04]  /*1130*/  SHFL.DOWN PT, R17, R4, 0x4, 0x1f ;  /* 0x08801f0004117f89 */ /* 0x0102a800000e0000 */
[----:B------:R1:W4:Y:S01]  /*1140*/  SHFL.DOWN PT, R10, R13, 0x4, 0x1f ;  /* 0x08801f000d0a7f89 */ /* 0x00032200000e0000 */
        /* <DEDUP_REMOVED lines=21> */
.L_x_490:
[----:B------:R-:W-:Y:S05]  /*12a0*/  BSYNC.RECONVERGENT B1 ;  /* 0x0000000000017941 */ /* 0x000fea0003800200 */
.L_x_489:
[----:B------:R-:W-:Y:S01]  /*12b0*/  ISETP.GT.AND P0, PT, R15, 0x17, PT ;  /* 0x000000170f00780c */ /* 0x000fe20003f04270 */
[----:B---3--:R3:W2:Y:S01]  /*12c0*/  SHFL.DOWN PT, R8, R6, 0x8, 0x1f ;  /* 0x09001f0006087f89 */ /* 0x0086a200000e0000 */
[----:B------:R-:W-:Y:S01]  /*12d0*/  BSSY.RECONVERGENT B1, `(.L_x_491) ;  /* 0x000001d000017945 */ /* 0x000fe20003800200 */
[----:B-1----:R-:W-:Y:S02]  /*12e0*/  IMAD.MOV.U32 R4, RZ, RZ, R11 ;  /* 0x000000ffff047224 */ /* 0x002fe400078e000b */
[----:B0-----:R3:W0:Y:S01]  /*12f0*/  SHFL.DOWN PT, R9, R7, 0x8, 0x1f ;  /* 0x09001f0007097f89 */ /* 0x00162200000e0000 */
[----:B----4-:R-:W-:Y:S02]  /*1300*/  IMAD.MOV.U32 R10, RZ, RZ, R12 ;  /* 0x000000ffff0a7224 */ /* 0x010fe400078e000c */
[----:B------:R-:W-:Y:S01]  /*1310*/  IMAD.MOV.U32 R2, RZ, RZ, R6 ;  /* 0x000000ffff027224 */ /* 0x000fe200078e0006 */
[----:B------:R3:W1:Y:S01]  /*1320*/  SHFL.DOWN PT, R14, R11, 0x8, 0x1f ;  /* 0x09001f000b0e7f89 */ /* 0x00066200000e0000 */
[----:B------:R-:W-:-:S03]  /*1330*/  IMAD.MOV.U32 R3, RZ, RZ, R7 ;  /* 0x000000ffff037224 */ /* 0x000fc600078e0007 */
[----:B------:R3:W4:Y:S01]  /*1340*/  SHFL.DOWN PT, R13, R12, 0x8, 0x1f ;  /* 0x09001f000c0d7f89 */ /* 0x00072200000e0000 */
[----:B------:R-:W-:Y:S05]  /*1350*/  @P0 BRA `(.L_x_492) ;  /* 0x0000000000500947 */ /* 0x000fea0003800000 */
[----:B0-2---:R-:W-:Y:S01]  /*1360*/  DSETP.GEU.AND P0, PT, |R6|, |R8|, PT ;  /* 0x400000080600722a */ /* 0x005fe20003f0e200 */
[----:B-1----:R-:W-:Y:S02]  /*1370*/  IMAD.MOV.U32 R4, RZ, RZ, R14 ;  /* 0x000000ffff047224 */ /* 0x002fe400078e000e */
        /* <DEDUP_REMOVED lines=18> */
.L_x_492:
[----:B------:R-:W-:Y:S05]  /*14a0*/  BSYNC.RECONVERGENT B1 ;  /* 0x0000000000017941 */ /* 0x000fea0003800200 */
.L_x_491:
[----:B------:R-:W-:Y:S01]  /*14b0*/  ISETP.GT.AND P0, PT, R15, 0xf, PT ;  /* 0x0000000f0f00780c */ /* 0x000fe20003f04270 */
[----:B---3--:R3:W1:Y:S01]  /*14c0*/  SHFL.DOWN PT, R6, R2, 0x10, 0x1f ;  /* 0x0a001f0002067f89 */ /* 0x00866200000e0000 */
[----:B------:R-:W-:Y:S01]  /*14d0*/  BSSY.RECONVERGENT B1, `(.L_x_493) ;  /* 0x000001d000017945 */ /* 0x000fe20003800200 */
[----:B--2---:R-:W-:Y:S02]  /*14e0*/  IMAD.MOV.U32 R17, RZ, RZ, R4 ;  /* 0x000000ffff117224 */ /* 0x004fe400078e0004 */
[----:B------:R3:W2:Y:S01]  /*14f0*/  SHFL.DOWN PT, R7, R3, 0x10, 0x1f ;  /* 0x0a001f0003077f89 */ /* 0x0006a200000e0000 */
[----:B------:R-:W-:Y:S02]  /*1500*/  IMAD.MOV.U32 R19, RZ, RZ, R10 ;  /* 0x000000ffff137224 */ /* 0x000fe400078e000a */
[----:B------:R-:W-:Y:S01]  /*1510*/  IMAD.MOV.U32 R12, RZ, RZ, R2 ;  /* 0x000000ffff0c7224 */ /* 0x000fe200078e0002 */
[----:B0-----:R3:W0:Y:S01]  /*1520*/  SHFL.DOWN PT, R9, R4, 0x10, 0x1f ;  /* 0x0a001f0004097f89 */ /* 0x00162200000e0000 */
[----:B----4-:R-:W-:-:S03]  /*1530*/  IMAD.MOV.U32 R13, RZ, RZ, R3 ;  /* 0x000000ffff0d7224 */ /* 0x010fc600078e0003 */
[----:B------:R3:W4:Y:S01]  /*1540*/  SHFL.DOWN PT, R11, R10, 0x10, 0x1f ;  /* 0x0a001f000a0b7f89 */ /* 0x00072200000e0000 */
[----:B------:R-:W-:Y:S05]  /*1550*/  @P0 BRA `(.L_x_494) ;  /* 0x0000000000500947 */ /* 0x000fea0003800000 */
[----:B-12---:R-:W-:Y:S01]  /*1560*/  DSETP.GEU.AND P0, PT, |R2|, |R6|, PT ;  /* 0x400000060200722a */ /* 0x006fe20003f0e200 */
[----:B0-----:R-:W-:Y:S01]  /*1570*/  IMAD.MOV.U32 R17, RZ, RZ, R9 ;  /* 0x000000ffff117224 */ /* 0x001fe200078e0009 */
        /* <DEDUP_REMOVED lines=18> */
.L_x_494:
[----:B------:R-:W-:Y:S05]  /*16a0*/  BSYNC.RECONVERGENT B1 ;  /* 0x0000000000017941 */ /* 0x000fea0003800200 */
.L_x_493:
[----:B------:R-:W-:Y:S01]  /*16b0*/  ISETP.NE.AND P0, PT, R15, RZ, PT ;  /* 0x000000ff0f00720c */ /* 0x000fe20003f05270 */
[----:B------:R-:W-:-:S12]  /*16c0*/  BSSY.RECONVERGENT B1, `(.L_x_495) ;  /* 0x000000b000017945 */ /* 0x000fd80003800200 */
[----:B------:R-:W-:Y:S05]  /*16d0*/  @P0 BRA `(.L_x_496) ;  /* 0x0000000000240947 */ /* 0x000fea0003800000 */
[----:B---3--:R-:W3:Y:S01]  /*16e0*/  S2R R4, SR_CgaCtaId ;  /* 0x0000000000047919 */ /* 0x008ee20000008800 */
[----:B------:R-:W-:Y:S01]  /*16f0*/  MOV R3, 0x400 ;  /* 0x0000040000037802 */ /* 0x000fe20000000f00 */
[----:B------:R-:W-:Y:S01]  /*1700*/  IMAD.MOV.U32 R18, RZ, RZ, R17 ;  /* 0x000000ffff127224 */ /* 0x000fe200078e0011 */
[----:B------:R-:W-:-:S04]  /*1710*/  SHF.R.U32.HI R2, RZ, 0x1, R5 ;  /* 0x00000001ff027819 */ /* 0x000fc80000011605 */
[----:B------:R-:W-:Y:S02]  /*1720*/  LOP3.LUT R2, R2, 0x1f0, RZ, 0xc0, !PT ;  /* 0x000001f002027812 */ /* 0x000fe400078ec0ff */
[----:B---3--:R-:W-:-:S05]  /*1730*/  LEA R3, R4, R3, 0x18 ;  /* 0x0000000304037211 */ /* 0x008fca00078ec0ff */
[----:B------:R-:W-:-:S05]  /*1740*/  IMAD.IADD R3, R2, 0x1, R3 ;  /* 0x0000000102037824 */ /* 0x000fca00078e0203 */
[----:B------:R3:W-:Y:S04]  /*1750*/  STS.64 [R3+0x10], R18 ;  /* 0x0000101203007388 */ /* 0x0007e80000000a00 */
[----:B------:R3:W-:Y:S02]  /*1760*/  STS.64 [R3+0x8], R12 ;  /* 0x0000080c03007388 */ /* 0x0007e40000000a00 */
.L_x_496:
[----:B------:R-:W-:Y:S05]  /*1770*/  BSYNC.RECONVERGENT B1 ;  /* 0x0000000000017941 */ /* 0x000fea0003800200 */
.L_x_495:
[----:B------:R-:W-:Y:S01]  /*1780*/  BAR.SYNC.DEFER_BLOCKING 0x0 ;  /* 0x0000000000007b1d */ /* 0x000fe20000010000 */
[----:B------:R-:W-:-:S13]  /*1790*/  ISETP.NE.AND P1, PT, R5, RZ, PT ;  /* 0x000000ff0500720c */ /* 0x000fda0003f25270 */
[----:B------:R-:W-:Y:S05]  /*17a0*/  @P1 BRA `(.L_x_497) ;  /* 0x0000004c00d41947 */ /* 0x000fea0003800000 */
[----:B---3--:R-:W3:Y:S01]  /*17b0*/  S2R R3, SR_CgaCtaId ;  /* 0x0000000000037919 */ /* 0x008ee20000008800 */
[----:B------:R-:W-:Y:S01]  /*17c0*/  MOV R2, 0x400 ;  /* 0x0000040000027802 */ /* 0x000fe20000000f00 */
[----:B------:R-:W-:Y:S03]  /*17d0*/  BSSY.RECONVERGENT B1, `(.L_x_498) ;  /* 0x000001a000017945 */ /* 0x000fe60003800200 */
[----:B---3--:R-:W-:-:S05]  /*17e0*/  LEA R32, R3, R2, 0x18 ;  /* 0x0000000203207211 */ /* 0x008fca00078ec0ff */
[----:B-1----:R-:W1:Y:S04]  /*17f0*/  LDS.64 R14, [R32+0x18] ;  /* 0x00001800200e7984 */ /* 0x002e680000000a00 */
[----:B0---4-:R-:W0:Y:S04]  /*1800*/  LDS.128 R8, [R32+0x20] ;  /* 0x0000200020087984 */ /* 0x011e280000000c00 */
[----:B------:R3:W4:Y:S04]  /*1810*/  LDS.64 R2, [R32+0x80] ;  /* 0x0000800020027984 */ /* 0x0007280000000a00 */
[----:B--2---:R3:W2:Y:S01]  /*1820*/  LDS.128 R4, [R32+0x30] ;  /* 0x0000300020047984 */ /* 0x0046a20000000c00 */
        /* <DEDUP_REMOVED lines=20> */
.L_x_499:
[----:B------:R-:W-:Y:S05]  /*1970*/  BSYNC.RECONVERGENT B1 ;  /* 0x0000000000017941 */ /* 0x000fea0003800200 */
.L_x_498:
[----:B------:R0:W1:Y:S01]  /*1980*/  LDS.128 R12, [R32+0x40] ;  /* 0x00004000200c7984 */ /* 0x0000620000000c00 */
[----:B------:R-:W-:Y:S01]  /*1990*/  DSETP.GEU.AND P0, PT, |R28|, |R10|, PT ;  /* 0x4000000a1c00722a */ /* 0x000fe20003f0e200 */
[----:B------:R-:W-:Y:S01]  /*19a0*/  BSSY.RECONVERGENT B1, `(.L_x_500) ;  /* 0x0000017000017945 */ /* 0x000fe20003800200 */
[----:B------:R-:W-:Y:S01]  /*19b0*/  IMAD.MOV.U32 R33, RZ, RZ, R4 ;  /* 0x000000ffff217224 */ /* 0x000fe200078e0004 */
[----:B------:R0:W2:Y:S01]  /*19c0*/  LDS.128 R16, [R32+0x50] ;  /* 0x0000500020107984 */ /* 0x0000a20000000c00 */
[----:B------:R-:W-:Y:S02]  /*19d0*/  IMAD.MOV.U32 R35, RZ, RZ, R5 ;  /* 0x000000ffff237224 */ /* 0x000fe400078e0005 */
[----:B------:R-:W-:Y:S01]  /*19e0*/  IMAD.MOV.U32 R8, RZ, RZ, R10 ;  /* 0x000000ffff087224 */ /* 0x000fe200078e000a */
[----:B------:R0:W3:Y:S01]  /*19f0*/  LDS.128 R20, [R32+0x60] ;  /* 0x0000600020147984 */ /* 0x0000e20000000c00 */
[----:B------:R-:W-:-:S03]  /*1a00*/  IMAD.MOV.U32 R9, RZ, RZ, R11 ;  /* 0x000000ffff097224 */ /* 0x000fc600078e000b */
[----:B------:R0:W4:Y:S03]  /*1a10*/  LDS.128 R24, [R32+0x70] ;  /* 0x0000700020187984 */ /* 0x0001260000000c00 */
        /* <DEDUP_REMOVED lines=15> */
.L_x_501:
[----:B------:R-:W-:Y:S05]  /*1b10*/  BSYNC.RECONVERGENT B1 ;  /* 0x0000000000017941 */ /* 0x000fea0003800200 */
.L_x_500:
        /* <DEDUP_REMOVED lines=21> */
.L_x_503:
[----:B------:R-:W-:Y:S05]  /*1c70*/  BSYNC.RECONVERGENT B1 ;  /* 0x0000000000017941 */ /* 0x000fea0003800200 */
.L_x_502:
[----:B------:R-:W-:Y:S01]  /*1c80*/  DSETP.GEU.AND P0, PT, |R4|, |R14|, PT ;  /* 0x4000000e0400722a */ /* 0x000fe20003f0e200 */
[----:B------:R-:W-:Y:S01]  /*1c90*/  BSSY.RECONVERGENT B1, `(.L_x_504) ;  /* 0x0000014000017945 */ /* 0x000fe20003800200 */
[----:B------:R-:W-:Y:S02]  /*1ca0*/  IMAD.MOV.U32 R6, RZ, RZ, R14 ;  /* 0x000000ffff067224 */ /* 0x000fe400078e000e */
[----:B------:R-:W-:Y:S02]  /*1cb0*/  IMAD.MOV.U32 R7, RZ, RZ, R15 ;  /* 0x000000ffff077224 */ /* 0x000fe400078e000f */
[----:B--2---:R-:W-:Y:S02]  /*1cc0*/  IMAD.MOV.U32 R9, RZ, RZ, R16 ;  /* 0x000000ffff097224 */ /* 0x004fe400078e0010 */
        /* <DEDUP_REMOVED lines=16> */
.L_x_505:
[----:B------:R-:W-:Y:S05]  /*1dd0*/  BSYNC.RECONVERGENT B1 ;  /* 0x0000000000017941 */ /* 0x000fea0003800200 */
.L_x_504:
        /* <DEDUP_REMOVED lines=21> */
.L_x_507:
[----:B------:R-:W-:Y:S05]  /*1f30*/  BSYNC.RECONVERGENT B1 ;  /* 0x0000000000017941 */ /* 0x000fea0003800200 */
.L_x_506:
[----:B------:R-:W-:Y:S01]  /*1f40*/  DSETP.GEU.AND P0, PT, |R4|, |R22|, PT ;  /* 0x400000160400722a */ /* 0x000fe20003f0e200 */
[----:B------:R-:W-:Y:S01]  /*1f50*/  BSSY.RECONVERGENT B1, `(.L_x_508) ;  /* 0x0000014000017945 */ /* 0x000fe20003800200 */
[----:B------:R-:W-:Y:S02]  /*1f60*/  IMAD.MOV.U32 R6, RZ, RZ, R22 ;  /* 0x000000ffff067224 */ /* 0x000fe400078e0016 */
[----:B------:R-:W-:Y:S02]  /*1f70*/  IMAD.MOV.U32 R7, RZ, RZ, R23 ;  /* 0x000000ffff077224 */ /* 0x000fe400078e0017 */
[----:B----4-:R-:W-:Y:S02]  /*1f80*/  IMAD.MOV.U32 R9, RZ, RZ, R24 ;  /* 0x000000ffff097224 */ /* 0x010fe400078e0018 */
        /* <DEDUP_REMOVED lines=16> */
.L_x_509:
[----:B------:R-:W-:Y:S05]  /*2090*/  BSYNC.RECONVERGENT B1 ;  /* 0x0000000000017941 */ /* 0x000fea0003800200 */
.L_x_508:
[----:B------:R-:W-:Y:S01]  /*20a0*/  DSETP.GEU.AND P0, PT, |R6|, |R26|, PT ;  /* 0x4000001a0600722a */ /* 0x000fe20003f0e200 */
[----:B------:R-:W-:Y:S02]  /*20b0*/  IMAD.MOV.U32 R12, RZ, RZ, R26 ;  /* 0x000000ffff0c7224 */ /* 0x000fe400078e001a */
[----:B------:R-:W-:Y:S02]  /*20c0*/  IMAD.MOV.U32 R13, RZ, RZ, R27 ;  /* 0x000000ffff0d7224 */ /* 0x000fe400078e001b */
        /* <DEDUP_REMOVED lines=18> */
.L_x_484:
        /* <DEDUP_REMOVED lines=8> */
[----:B------:R-:W-:Y:S01]  /*2270*/  ISETP.GT.AND P0, PT, R11, R4, PT ;  /* 0x000000040b00720c */ /* 0x000fe20003f04270 */
[----:B------:R-:W-:Y:S02]  /*2280*/  IMAD.IADD R9, R4, 0x1, R9 ;  /* 0x0000000104097824 */ /* 0x000fe400078e0209 */
[----:B------:R-:W-:-:S03]  /*2290*/  IMAD.MOV.U32 R11, RZ, RZ, R3 ;  /* 0x000000ffff0b7224 */ /* 0x000fc600078e0003 */
        /* <DEDUP_REMOVED lines=27> */
.L_x_511:
[----:B------:R-:W-:Y:S05]  /*2450*/  BSYNC.RECONVERGENT B1 ;  /* 0x0000000000017941 */ /* 0x000fea0003800200 */
.L_x_510:
[----:B------:R-:W-:Y:S01]  /*2460*/  VIADD R2, R7, 0x2 ;  /* 0x0000000207027836 */ /* 0x000fe20000000000 */
[----:B--2---:R1:W2:Y:S01]  /*2470*/  SHFL.DOWN PT, R12, R10, 0x2, R9 ;  /* 0x084000000a0c7989 */ /* 0x0042a200000e0009 */
[----:B------:R-:W-:Y:S01]  /*2480*/  BSSY.RECONVERGENT B1, `(.L_x_512) ;  /* 0x000001e000017945 */ /* 0x000fe20003800200 */
[----:B------:R-:W-:Y:S02]  /*2490*/  IMAD.MOV.U32 R8, RZ, RZ, R16 ;  /* 0x000000ffff087224 */ /* 0x000fe400078e0010 */
[----:B------:R-:W-:Y:S01]  /*24a0*/  ISETP.GT.AND P0, PT, R2, R9, PT ;  /* 0x000000090200720c */ /* 0x000fe20003f04270 */
[----:B---3--:R1:W3:Y:S01]  /*24b0*/  SHFL.DOWN PT, R13, R11, 0x2, R9 ;  /* 0x084000000b0d7989 */ /* 0x0082e200000e0009 */
[----:B------:R-:W-:Y:S02]  /*24c0*/  IMAD.MOV.U32 R14, RZ, RZ, R18 ;  /* 0x000000ffff0e7224 */ /* 0x000fe400078e0012 */
[----:B------:R-:W-:Y:S01]  /*24d0*/  IMAD.MOV.U32 R2, RZ, RZ, R10 ;  /* 0x000000ffff027224 */ /* 0x000fe200078e000a */
[----:B----4-:R1:W4:Y:S01]  /*24e0*/  SHFL.DOWN PT, R15, R16, 0x2, R9 ;  /* 0x08400000100f7989 */ /* 0x01032200000e0009 */
[----:B------:R-:W-:-:S03]  /*24f0*/  IMAD.MOV.U32 R3, RZ, RZ, R11 ;  /* 0x000000ffff037224 */ /* 0x000fc600078e000b */
[----:B0-----:R1:W0:Y:S04]  /*2500*/  SHFL.DOWN PT, R17, R18, 0x2, R9 ;  /* 0x0840000012117989 */ /* 0x00122800000e0009 */
[----:B------:R-:W-:Y:S05]  /*2510*/  @P0 BRA `(.L_x_513) ;  /* 0x0000000000500947 */ /* 0x000fea0003800000 */
[----:B--23--:R-:W-:Y:S01]  /*2520*/  DSETP.GEU.AND P0, PT, |R10|, |R12|, PT ;  /* 0x4000000c0a00722a */ /* 0x00cfe20003f0e200 */
[----:B----4-:R-:W-:Y:S02]  /*2530*/  IMAD.MOV.U32 R8, RZ, RZ, R15 ;  /* 0x000000ffff087224 */ /* 0x010fe400078e000f */
[----:B0-----:R-:W-:Y:S02]  /*2540*/  IMAD.MOV.U32 R14, RZ, RZ, R17 ;  /* 0x000000ffff0e7224 */ /* 0x001fe400078e0011 */
        /* <DEDUP_REMOVED lines=17> */
.L_x_513:
[----:B------:R-:W-:Y:S05]  /*2660*/  BSYNC.RECONVERGENT B1 ;  /* 0x0000000000017941 */ /* 0x000fea0003800200 */
.L_x_512:
[----:B------:R-:W-:Y:S01]  /*2670*/  VIADD R6, R7, 0x4 ;  /* 0x0000000407067836 */ /* 0x000fe20000000000 */
[----:B--2---:R2:W2:Y:S01]  /*2680*/  SHFL.DOWN PT, R12, R2, 0x4, R9 ;  /* 0x08800000020c7989 */ /* 0x0044a200000e0009 */
[----:B------:R-:W-:Y:S01]  /*2690*/  BSSY.RECONVERGENT B1, `(.L_x_514) ;  /* 0x000001e000017945 */ /* 0x000fe20003800200 */
[----:B-1----:R-:W-:Y:S02]  /*26a0*/  IMAD.MOV.U32 R16, RZ, RZ, R14 ;  /* 0x000000ffff107224 */ /* 0x002fe400078e000e */
        /* <DEDUP_REMOVED lines=28> */
.L_x_515:
[----:B------:R-:W-:Y:S05]  /*2870*/  BSYNC.RECONVERGENT B1 ;  /* 0x0000000000017941 */ /* 0x000fea0003800200 */
.L_x_514:
[----:B--2---:R-:W-:Y:S01]  /*2880*/  VIADD R2, R7, 0x8 ;  /* 0x0000000807027836 */ /* 0x004fe20000000000 */
[----:B------:R2:W2:Y:S01]  /*2890*/  SHFL.DOWN PT, R12, R10, 0x8, R9 ;  /* 0x090000000a0c7989 */ /* 0x0004a200000e0009 */
        /* <DEDUP_REMOVED lines=30> */
.L_x_517:
[----:B------:R-:W-:Y:S05]  /*2a80*/  BSYNC.RECONVERGENT B1 ;  /* 0x0000000000017941 */ /* 0x000fea0003800200 */
.L_x_516:
[----:B-1----:R-:W-:Y:S01]  /*2a90*/  VIADD R6, R7, 0x10 ;  /* 0x0000001007067836 */ /* 0x002fe20000000000 */
[----:B--2---:R1:W2:Y:S01]  /*2aa0*/  SHFL.DOWN PT, R10, R2, 0x10, R9 ;  /* 0x0a000000020a7989 */ /* 0x0042a200000e0009 */
[----:B------:R-:W-:Y:S01]  /*2ab0*/  BSSY.RECONVERGENT B1, `(.L_x_518) ;  /* 0x000001e000017945 */ /* 0x000fe20003800200 */
[----:B0-----:R-:W-:Y:S01]  /*2ac0*/  IMAD.MOV.U32 R17, RZ, RZ, R8 ;  /* 0x000000ffff117224 */ /* 0x001fe200078e0008 */
[----:B------:R-:W-:Y:S01]  /*2ad0*/  MOV R19, R14 ;  /* 0x0000000e00137202 */ /* 0x000fe20000000f00 */
[----:B------:R1:W0:Y:S01]  /*2ae0*/  SHFL.DOWN PT, R11, R3, 0x10, R9 ;  /* 0x0a000000030b7989 */ /* 0x00022200000e0009 */
[----:B------:R-:W-:Y:S01]  /*2af0*/  ISETP.GT.AND P0, PT, R6, R9, PT ;  /* 0x000000090600720c */ /* 0x000fe20003f04270 */
[----:B------:R-:W-:Y:S02]  /*2b00*/  IMAD.MOV.U32 R12, RZ, RZ, R2 ;  /* 0x000000ffff0c7224 */ /* 0x000fe400078e0002 */
[----:B----4-:R1:W4:Y:S01]  /*2b10*/  SHFL.DOWN PT, R15, R8, 0x10, R9 ;  /* 0x0a000000080f7989 */ /* 0x01032200000e0009 */
[----:B---3--:R-:W-:-:S03]  /*2b20*/  IMAD.MOV.U32 R13, RZ, RZ, R3 ;  /* 0x000000ffff0d7224 */ /* 0x008fc600078e0003 */
[----:B------:R1:W3:Y:S06]  /*2b30*/  SHFL.DOWN PT, R21, R14, 0x10, R9 ;  /* 0x0a0000000e157989 */ /* 0x0002ec00000e0009 */
[----:B------:R-:W-:Y:S05]  /*2b40*/  @P0 BRA `(.L_x_519) ;  /* 0x0000000000500947 */ /* 0x000fea0003800000 */
[----:B0-2---:R-:W-:Y:S01]  /*2b50*/  DSETP.GEU.AND P0, PT, |R2|, |R10|, PT ;  /* 0x4000000a0200722a */ /* 0x005fe20003f0e200 */
        /* <DEDUP_REMOVED lines=19> */
.L_x_519:
[----:B------:R-:W-:Y:S05]  /*2c90*/  BSYNC.RECONVERGENT B1 ;  /* 0x0000000000017941 */ /* 0x000fea0003800200 */
.L_x_518:
[----:B------:R-:W-:Y:S01]  /*2ca0*/  ISETP.NE.AND P0, PT, R7, RZ, PT ;  /* 0x000000ff0700720c */ /* 0x000fe20003f05270 */
[----:B------:R-:W-:-:S12]  /*2cb0*/  BSSY.RECONVERGENT B1, `(.L_x_520) ;  /* 0x000000b000017945 */ /* 0x000fd80003800200 */
[----:B------:R-:W-:Y:S05]  /*2cc0*/  @P0 BRA `(.L_x_521) ;  /* 0x0000000000240947 */ /* 0x000fea0003800000 */
[----:B------:R-:W5:Y:S01]  /*2cd0*/  S2R R6, SR_CgaCtaId ;  /* 0x0000000000067919 */ /* 0x000f620000008800 */
[----:B-1----:R-:W-:Y:S01]  /*2ce0*/  MOV R3, 0x400 ;  /* 0x0000040000037802 */ /* 0x002fe20000000f00 */
[----:B------:R-:W-:Y:S01]  /*2cf0*/  IMAD.MOV.U32 R18, RZ, RZ, R17 ;  /* 0x000000ffff127224 */ /* 0x000fe200078e0011 */
[----:B------:R-:W-:-:S04]  /*2d00*/  SHF.R.U32.HI R2, RZ, 0x1, R5 ;  /* 0x00000001ff027819 */ /* 0x000fc80000011605 */
[----:B------:R-:W-:Y:S02]  /*2d10*/  LOP3.LUT R2, R2, 0x1f0, RZ, 0xc0, !PT ;  /* 0x000001f002027812 */ /* 0x000fe400078ec0ff */
[----:B-----5:R-:W-:-:S05]  /*2d20*/  LEA R3, R6, R3, 0x18 ;  /* 0x0000000306037211 */ /* 0x020fca00078ec0ff */
[----:B------:R-:W-:-:S05]  /*2d30*/  IMAD.IADD R3, R2, 0x1, R3 ;  /* 0x0000000102037824 */ /* 0x000fca00078e0203 */
[----:B------:R1:W-:Y:S04]  /*2d40*/  STS.64 [R3+0x10], R18 ;  /* 0x0000101203007388 */ /* 0x0003e80000000a00 */
[----:B------:R1:W-:Y:S02]  /*2d50*/  STS.64 [R3+0x8], R12 ;  /* 0x0000080c03007388 */ /* 0x0003e40000000a00 */
.L_x_521:
[----:B------:R-:W-:Y:S05]  /*2d60*/  BSYNC.RECONVERGENT B1 ;  /* 0x0000000000017941 */ /* 0x000fea0003800200 */
.L_x_520:
[----:B------:R-:W-:Y:S01]  /*2d70*/  BAR.SYNC.DEFER_BLOCKING 0x0 ;  /* 0x0000000000007b1d */ /* 0x000fe20000010000 */
[----:B------:R-:W-:-:S13]  /*2d80*/  ISETP.NE.AND P1, PT, R5, RZ, PT ;  /* 0x000000ff0500720c */ /* 0x000fda0003f25270 */
[----:B------:R-:W-:Y:S05]  /*2d90*/  @P1 BRA `(.L_x_497) ;  /* 0x0000003800581947 */ /* 0x000fea0003800000 */
[----:B------:R-:W-:Y:S01]  /*2da0*/  ISETP.GE.AND P0, PT, R4, 0x21, PT ;  /* 0x000000210400780c */ /* 0x000fe20003f06270 */
[----:B0-----:R-:W-:Y:S02]  /*2db0*/  IMAD.MOV.U32 R11, RZ, RZ, R17 ;  /* 0x000000ffff0b7224 */ /* 0x001fe400078e0011 */
[----:B-1----:R-:W-:Y:S02]  /*2dc0*/  IMAD.MOV.U32 R14, RZ, RZ, R19 ;  /* 0x000000ffff0e7224 */ /* 0x002fe400078e0013 */
        /* <DEDUP_REMOVED lines=29> */
.L_x_523:
[----:B------:R-:W-:Y:S05]  /*2fa0*/  BSYNC.RECONVERGENT B1 ;  /* 0x0000000000017941 */ /* 0x000fea0003800200 */
.L_x_522:
[----:B------:R-:W-:Y:S01]  /*2fb0*/  ISETP.GE.AND P0, PT, R4, 0x41, PT ;  /* 0x000000410400780c */ /* 0x000fe20003f06270 */
[----:B------:R-:W-:Y:S02]  /*2fc0*/  IMAD.MOV.U32 R5, RZ, RZ, R11 ;  /* 0x000000ffff057224 */ /* 0x000fe400078e000b */
[----:B--2---:R-:W-:Y:S02]  /*2fd0*/  IMAD.MOV.U32 R10, RZ, RZ, R14 ;  /* 0x000000ffff0a7224 */ /* 0x004fe400078e000e */
        /* <DEDUP_REMOVED lines=29> */
.L_x_525:
[----:B------:R-:W-:Y:S05]  /*31b0*/  BSYNC.RECONVERGENT B1 ;  /* 0x0000000000017941 */ /* 0x000fea0003800200 */
.L_x_524:
        /* <DEDUP_REMOVED lines=32> */
.L_x_527:
[----:B------:R-:W-:Y:S05]  /*33c0*/  BSYNC.RECONVERGENT B1 ;  /* 0x0000000000017941 */ /* 0x000fea0003800200 */
.L_x_526:
        /* <DEDUP_REMOVED lines=32> */
.L_x_529:
[----:B------:R-:W-:Y:S05]  /*35d0*/  BSYNC.RECONVERGENT B1 ;  /* 0x0000000000017941 */ /* 0x000fea0003800200 */
.L_x_528:
        /* <DEDUP_REMOVED lines=32> */
.L_x_531:
[----:B------:R-:W-:Y:S05]  /*37e0*/  BSYNC.RECONVERGENT B1 ;  /* 0x0000000000017941 */ /* 0x000fea0003800200 */
.L_x_530:
        /* <DEDUP_REMOVED lines=32> */
.L_x_533:
[----:B------:R-:W-:Y:S05]  /*39f0*/  BSYNC.RECONVERGENT B1 ;  /* 0x0000000000017941 */ /* 0x000fea0003800200 */
.L_x_532:
        /* <DEDUP_REMOVED lines=32> */
.L_x_465:
[----:B------:R-:W0:Y:S01]  /*3c00*/  S2R R4, SR_TID.X ;  /* 0x0000000000047919 */ /* 0x000e220000002100 */
[----:B------:R-:W1:Y:S01]  /*3c10*/  LDCU.128 UR12, c[0x0][0x380] ;  /* 0x00007000ff0c77ac */ /* 0x000e620008000c00 */
[----:B------:R-:W-:Y:S02]  /*3c20*/  SHF.R.S32.HI R5, RZ, 0x1f, R10 ;  /* 0x0000001fff057819 */ /* 0x000fe4000001140a */
[----:B0-----:R-:W-:-:S04]  /*3c30*/  IADD3 R2, P0, PT, R10, R4, RZ ;  /* 0x000000040a027210 */ /* 0x001fc80007f1e0ff */
[----:B-1----:R-:W-:Y:S01]  /*3c40*/  LEA R8, P1, R2, UR12, 0x3 ;  /* 0x0000000c02087c11 */ /* 0x002fe2000f8218ff */
[----:B------:R-:W-:-:S05]  /*3c50*/  IMAD.X R3, RZ, RZ, R5, P0 ;  /* 0x000000ffff037224 */ /* 0x000fca00000e0605 */
[----:B------:R-:W-:-:S05]  /*3c60*/  LEA.HI.X R9, R2, UR13, R3, 0x3, P1 ;  /* 0x0000000d02097c11 */ /* 0x000fca00088f1c03 */
[----:B------:R-:W2:Y:S04]  /*3c70*/  LDG.E.64 R12, desc[UR10][R8.64] ;  /* 0x0000000a080c7981 */ /* 0x000ea8000c1e1b00 */
[----:B------:R-:W2:Y:S04]  /*3c80*/  LDG.E.64 R14, desc[UR10][R8.64+0x800] ;  /* 0x0008000a080e7981 */ /* 0x000ea8000c1e1b00 */
[----:B------:R-:W3:Y:S04]  /*3c90*/  LDG.E.64 R16, desc[UR10][R8.64+0x1000] ;  /* 0x0010000a08107981 */ /* 0x000ee8000c1e1b00 */
[----:B------:R-:W4:Y:S04]  /*3ca0*/  LDG.E.64 R18, desc[UR10][R8.64+0x1800] ;  /* 0x0018000a08127981 */ /* 0x000f28000c1e1b00 */
[----:B------:R0:W5:Y:S01]  /*3cb0*/  LDG.E.64 R2, desc[UR10][R8.64+0x2000] ;  /* 0x0020000a08027981 */ /* 0x000162000c1e1b00 */
[----:B------:R-:W-:Y:S01]  /*3cc0*/  BSSY.RECONVERGENT B1, `(.L_x_534) ;  /* 0x000001f000017945 */ /* 0x000fe20003800200 */
[C---:B0-----:R-:W-:Y:S01]  /*3cd0*/  LOP3.LUT R8, R4.reuse, 0x400, RZ, 0xfc, !PT ;  /* 0x0000040004087812 */ /* 0x041fe200078efcff */
[----:B------:R-:W-:Y:S01]  /*3ce0*/  VIADD R9, R4, 0x200 ;  /* 0x0000020004097836 */ /* 0x000fe20000000000 */
[----:B--2---:R-:W-:-:S06]  /*3cf0*/  DSETP.GEU.AND P0, PT, |R12|, |R14|, PT ;  /* 0x4000000e0c00722a */ /* 0x004fcc0003f0e200 */
[----:B------:R-:W-:Y:S02]  /*3d00*/  FSEL R12, R12, R14, P0 ;  /* 0x0000000e0c0c7208 */ /* 0x000fe40000000000 */
[----:B------:R-:W-:Y:S02]  /*3d10*/  FSEL R13, R13, R15, P0 ;  /* 0x0000000f0d0d7208 */ /* 0x000fe40000000000 */
[----:B------:R-:W-:-:S04]  /*3d20*/  IADD3 R14, P1, PT, R10, UR14, RZ ;  /* 0x0000000e0a0e7c10 */ /* 0x000fc8000ff3e0ff */
[----:B---3--:R-:W-:Y:S01]  /*3d30*/  DSETP.GEU.AND P2, PT, |R12|, |R16|, PT ;  /* 0x400000100c00722a */ /* 0x008fe20003f4e200 */
[----:B------:R-:W-:-:S05]  /*3d40*/  IADD3 R6, P5, PT, R8, R14, RZ ;  /* 0x0000000e08067210 */ /* 0x000fca0007fbe0ff */
[----:B------:R-:W-:Y:S02]  /*3d50*/  FSEL R12, R12, R16, P2 ;  /* 0x000000100c0c7208 */ /* 0x000fe40001000000 */
[----:B------:R-:W-:-:S06]  /*3d60*/  FSEL R13, R13, R17, P2 ;  /* 0x000000110d0d7208 */ /* 0x000fcc0001000000 */
[----:B----4-:R-:W-:-:S06]  /*3d70*/  DSETP.GEU.AND P3, PT, |R12|, |R18|, PT ;  /* 0x400000120c00722a */ /* 0x010fcc0003f6e200 */
[----:B------:R-:W-:Y:S02]  /*3d80*/  FSEL R10, R12, R18, P3 ;  /* 0x000000120c0a7208 */ /* 0x000fe40001800000 */
[----:B------:R-:W-:Y:S02]  /*3d90*/  FSEL R11, R13, R19, P3 ;  /* 0x000000130d0b7208 */ /* 0x000fe40001800000 */
[----:B------:R-:W-:Y:S01]  /*3da0*/  IADD3.X R12, PT, PT, R5, UR15, RZ, P1, !PT ;  /* 0x0000000f050c7c10 */ /* 0x000fe20008ffe4ff */
[C---:B------:R-:W-:Y:S01]  /*3db0*/  VIADD R5, R4.reuse, 0x100 ;  /* 0x0000010004057836 */ /* 0x040fe20000000000 */
[----:B------:R-:W-:Y:S02]  /*3dc0*/  ISETP.LE.AND P1, PT, R7, UR6, PT ;  /* 0x0000000607007c0c */ /* 0x000fe4000bf23270 */
[----:B-----5:R-:W-:Y:S02]  /*3dd0*/  DSETP.GEU.AND P4, PT, |R10|, |R2|, PT ;  /* 0x400000020a00722a */ /* 0x020fe40003f8e200 */
[----:B------:R-:W-:Y:S01]  /*3de0*/  @P2 SEL R9, R4, R5, P0 ;  /* 0x0000000504092207 */ /* 0x000fe20000000000 */
[----:B------:R-:W-:-:S02]  /*3df0*/  IMAD.X R5, RZ, RZ, R12, P5 ;  /* 0x000000ffff057224 */ /* 0x000fc400028e060c */
[----:B------:R-:W-:-:S09]  /*3e00*/  @!P3 VIADD R9, R4, 0x300 ;  /* 0x000003000409b836 */ /* 0x000fd20000000000 */
        /* <DEDUP_REMOVED lines=10> */
.L_x_535:
[----:B------:R-:W-:Y:S05]  /*3eb0*/  BSYNC.RECONVERGENT B1 ;  /* 0x0000000000017941 */ /* 0x000fea0003800200 */
.L_x_534:
        /* <DEDUP_REMOVED lines=12> */
[----:B------:R-:W-:-:S05]  /*3f80*/  IMAD.MOV.U32 R11, RZ, RZ, 0x500 ;  /* 0x00000500ff0b7424 */ /* 0x000fca00078e00ff */
[----:B------:R-:W2:Y:S01]  /*3f90*/  ATOMG.E.ADD.STRONG.GPU PT, R10, desc[UR10][R8.64], R11 ;  /* 0x8000000b080a79a8 */ /* 0x000ea200081ef10a */
[----:B------:R-:W0:Y:S01]  /*3fa0*/  S2UR UR5, SR_CgaCtaId ;  /* 0x00000000000579c3 */ /* 0x000e220000008800 */
[----:B------:R-:W-:Y:S02]  /*3fb0*/  UMOV UR4, 0x400 ;  /* 0x0000040000047882 */ /* 0x000fe40000000000 */
[----:B0-----:R-:W-:Y:S01]  /*3fc0*/  ULEA UR4, UR5, UR4, 0x18 ;  /* 0x0000000405047291 */ /* 0x001fe2000f8ec0ff */
[----:B--2---:R-:W-:-:S08]  /*3fd0*/  VIADD R10, R10, UR6 ;  /* 0x000000060a0a7c36 */ /* 0x004fd00008000000 */
[----:B------:R0:W-:Y:S03]  /*3fe0*/  STS [UR4+0x98], R10 ;  /* 0x0000980aff007988 */ /* 0x0001e60008000804 */
.L_x_538:
[----:B------:R-:W-:Y:S05]  /*3ff0*/  BSYNC.RECONVERGENT B1 ;  /* 0x0000000000017941 */ /* 0x000fea0003800200 */
.L_x_537:
[----:B------:R-:W1:Y:S08]  /*4000*/  S2UR UR5, SR_CgaCtaId ;  /* 0x00000000000579c3 */ /* 0x000e700000008800 */
[----:B------:R-:W-:Y:S06]  /*4010*/  BAR.SYNC.DEFER_BLOCKING 0x0 ;  /* 0x0000000000007b1d */ /* 0x000fec0000010000 */
[----:B------:R-:W-:-:S02]  /*4020*/  UMOV UR4, 0x400 ;  /* 0x0000040000047882 */ /* 0x000fc40000000000 */
[----:B-1----:R-:W-:-:S06]  /*4030*/  ULEA UR4, UR5, UR4, 0x18 ;  /* 0x0000000405047291 */ /* 0x002fcc000f8ec0ff */
[----:B------:R-:W-:-:S05]  /*4040*/  IMAD.U32 R14, RZ, RZ, UR4 ;  /* 0x00000004ff0e7e24 */ /* 0x000fca000f8e00ff */
[----:B------:R-:W0:Y:S02]  /*4050*/  LDS R12, [R14+0x98] ;  /* 0x000098000e0c7984 */ /* 0x000e240000000800 */
[----:B0-----:R-:W-:-:S05]  /*4060*/  VIADD R10, R12, 0x500 ;  /* 0x000005000c0a7836 */ /* 0x001fca0000000000 */
[----:B------:R-:W-:-:S13]  /*4070*/  ISETP.GT.AND P0, PT, R10, R7, PT ;  /* 0x000000070a00720c */ /* 0x000fda0003f04270 */
[----:B------:R-:W-:Y:S05]  /*4080*/  @P0 BRA `(.L_x_539) ;  /* 0x0000000400900947 */ /* 0x000fea0003800000 */
[----:B------:R-:W-:Y:S01]  /*4090*/  BSSY.RECONVERGENT B1, `(.L_x_539) ;  /* 0x0000063000017945 */ /* 0x000fe20003800200 */
[----:B------:R-:W-:Y:S01]  /*40a0*/  IMAD.MOV.U32 R20, RZ, RZ, R2 ;  /* 0x000000ffff147224 */ /* 0x000fe200078e0002 */
[----:B------:R-:W0:Y:S01]  /*40b0*/  LDCU UR7, c[0x0][0x398] ;  /* 0x00007300ff0777ac */ /* 0x000e220008000800 */
[----:B------:R-:W-:Y:S02]  /*40c0*/  IMAD.MOV.U32 R21, RZ, RZ, R3 ;  /* 0x000000ffff157224 */ /* 0x000fe400078e0003 */
[----:B------:R-:W-:Y:S01]  /*40d0*/  IMAD.MOV.U32 R27, RZ, RZ, R6 ;  /* 0x000000ffff1b7224 */ /* 0x000fe200078e0006 */
[----:B------:R-:W1:Y:S01]  /*40e0*/  LDCU.128 UR12, c[0x0][0x380] ;  /* 0x00007000ff0c77ac */ /* 0x000e620008000c00 */
[----:B------:R-:W-:-:S07]  /*40f0*/  IMAD.MOV.U32 R22, RZ, RZ, R5 ;  /* 0x000000ffff167224 */ /* 0x000fce00078e0005 */
.L_x_542:
[----:B------:R-:W-:-:S04]  /*4100*/  IADD3 R28, P0, PT, R4, R12, RZ ;  /* 0x0000000c041c7210 */ /* 0x000fc80007f1e0ff */
[----:B------:R-:W-:Y:S02]  /*4110*/  LEA.HI.X.SX32 R25, R12, RZ, 0x1, P0 ;  /* 0x000000ff0c197211 */ /* 0x000fe400000f0eff */
[----:B-1----:R-:W-:-:S04]  /*4120*/  LEA R6, P0, R28, UR12, 0x3 ;  /* 0x0000000c1c067c11 */ /* 0x002fc8000f8018ff */
[----:B------:R-:W-:-:S05]  /*4130*/  LEA.HI.X R7, R28, UR13, R25, 0x3, P0 ;  /* 0x0000000d1c077c11 */ /* 0x000fca00080f1c19 */
[----:B------:R-:W2:Y:S04]  /*4140*/  LDG.E.64 R18, desc[UR10][R6.64] ;  /* 0x0000000a06127981 */ /* 0x000ea8000c1e1b00 */
[----:B------:R-:W3:Y:S04]  /*4150*/  LDG.E.64 R16, desc[UR10][R6.64+0x800] ;  /* 0x0008000a06107981 */ /* 0x000ee8000c1e1b00 */
[----:B------:R-:W4:Y:S04]  /*4160*/  LDG.E.64 R12, desc[UR10][R6.64+0x1000] ;  /* 0x0010000a060c7981 */ /* 0x000f28000c1e1b00 */
[----:B------:R-:W4:Y:S01]  /*4170*/  LDG.E.64 R10, desc[UR10][R6.64+0x1800] ;  /* 0x0018000a060a7981 */ /* 0x000f22000c1e1b00 */
[----:B------:R-:W-:-:S03]  /*4180*/  IADD3 R28, P0, PT, R28, UR14, RZ ;  /* 0x0000000e1c1c7c10 */ /* 0x000fc6000ff1e0ff */
[----:B------:R1:W5:Y:S01]  /*4190*/  LDG.E.64 R2, desc[UR10][R6.64+0x2000] ;  /* 0x0020000a06027981 */ /* 0x000362000c1e1b00 */
[----:B------:R-:W-:Y:S01]  /*41a0*/  IADD3.X R25, PT, PT, R25, UR15, RZ, P0, !PT ;  /* 0x0000000f19197c10 */ /* 0x000fe200087fe4ff */
[----:B------:R-:W-:Y:S01]  /*41b0*/  BSSY.RECONVERGENT B2, `(.L_x_540) ;  /* 0x0000038000027945 */ /* 0x000fe20003800200 */
[----:B------:R-:W-:Y:S01]  /*41c0*/  BAR.SYNC.DEFER_BLOCKING 0x0 ;  /* 0x0000000000007b1d */ /* 0x000fe20000010000 */
[C---:B------:R-:W-:Y:S02]  /*41d0*/  IADD3 R24, P4, PT, R28.reuse, 0x200, RZ ;  /* 0x000002001c187810 */ /* 0x040fe40007f9e0ff */
[C---:B------:R-:W-:Y:S02]  /*41e0*/  IADD3 R15, P5, PT, R28.reuse, 0x300, RZ ;  /* 0x000003001c0f7810 */ /* 0x040fe40007fbe0ff */
[C---:B------:R-:W-:Y:S02]  /*41f0*/  IADD3 R23, P3, PT, R28.reuse, 0x100, RZ ;  /* 0x000001001c177810 */ /* 0x040fe40007f7e0ff */
[----:B-1----:R-:W-:-:S02]  /*4200*/  IADD3 R6, P6, PT, R28, 0x400, RZ ;  /* 0x000004001c067810 */ /* 0x002fc40007fde0ff */
[----:B------:R-:W-:Y:S01]  /*4210*/  IADD3.X R26, PT, PT, RZ, R25, RZ, P3, !PT ;  /* 0x00000019ff1a7210 */ /* 0x000fe20001ffe4ff */
[----:B--2---:R-:W-:-:S14]  /*4220*/  DSETP.GEU.AND P2, PT, |R20|, |R18|, PT ;  /* 0x400000121400722a */ /* 0x004fdc0003f4e200 */
[----:B------:R-:W-:-:S04]  /*4230*/  @P2 ISETP.GE.U32.AND P0, PT, R27, R28, PT ;  /* 0x0000001c1b00220c */ /* 0x000fc80003f06070 */
[----:B------:R-:W-:-:S13]  /*4240*/  @P2 ISETP.GE.AND.EX P0, PT, R22, R25, PT, P0 ;  /* 0x000000191600220c */ /* 0x000fda0003f06300 */
[----:B------:R-:W-:-:S06]  /*4250*/  @P2 DSETP.LT.OR P0, PT, |R18|, |R20|, !P0 ;  /* 0x400000141200222a */ /* 0x000fcc0004701600 */
[----:B------:R-:W-:Y:S02]  /*4260*/  @P2 FSEL R5, R20, R18, P0 ;  /* 0x0000001214052208 */ /* 0x000fe40000000000 */
[----:B------:R-:W-:Y:S01]  /*4270*/  @P2 FSEL R20, R21, R19, P0 ;  /* 0x0000001315142208 */ /* 0x000fe20000000000 */
[----:B------:R-:W-:Y:S01]  /*4280*/  IMAD.X R21, RZ, RZ, R25, P4 ;  /* 0x000000ffff157224 */ /* 0x000fe200020e0619 */
[----:B------:R-:W-:Y:S01]  /*4290*/  @P2 SEL R28, R27, R28, P0 ;  /* 0x0000001c1b1c2207 */ /* 0x000fe20000000000 */
[----:B------:R-:W-:Y:S02]  /*42a0*/  @P2 IMAD.MOV.U32 R18, RZ, RZ, R5 ;  /* 0x000000ffff122224 */ /* 0x000fe400078e0005 */
[----:B------:R-:W-:Y:S02]  /*42b0*/  @P2 IMAD.MOV.U32 R19, RZ, RZ, R20 ;  /* 0x000000ffff132224 */ /* 0x000fe400078e0014 */
[--C-:B------:R-:W-:Y:S02]  /*42c0*/  IMAD.X R20, RZ, RZ, R25.reuse, P5 ;  /* 0x000000ffff147224 */ /* 0x100fe400028e0619 */
[----:B------:R-:W-:Y:S01]  /*42d0*/  IMAD.X R5, RZ, RZ, R25, P6 ;  /* 0x000000ffff057224 */ /* 0x000fe200030e0619 */
[----:B------:R-:W-:Y:S01]  /*42e0*/  @P2 SEL R25, R22, R25, P0 ;  /* 0x0000001916192207 */ /* 0x000fe20000000000 */
        /* <DEDUP_REMOVED lines=20> */
[----:B------:R-:W-:-:S05]  /*4430*/  ISETP.NE.AND P2, PT, R4, RZ, PT ;  /* 0x000000ff0400720c */ /* 0x000fca0003f45270 */
[----:B------:R-:W-:-:S14]  /*4440*/  DSETP.GEU.AND P1, PT, |R12|, |R10|, PT ;  /* 0x4000000a0c00722a */ /* 0x000fdc0003f2e200 */
[----:B------:R-:W-:-:S04]  /*4450*/  @P1 ISETP.GE.U32.AND P0, PT, R24, R15, PT ;  /* 0x0000000f1800120c */ /* 0x000fc80003f06070 */
[----:B------:R-:W-:-:S13]  /*4460*/  @P1 ISETP.GE.AND.EX P0, PT, R21, R20, PT, P0 ;  /* 0x000000141500120c */ /* 0x000fda0003f06300 */
[----:B------:R-:W-:-:S06]  /*4470*/  @P1 DSETP.LT.OR P0, PT, |R10|, |R12|, !P0 ;  /* 0x4000000c0a00122a */ /* 0x000fcc0004701600 */
[----:B------:R-:W-:Y:S02]  /*4480*/  @P1 FSEL R16, R12, R10, P0 ;  /* 0x0000000a0c101208 */ /* 0x000fe40000000000 */
[----:B------:R-:W-:Y:S01]  /*4490*/  @P1 FSEL R13, R13, R11, P0 ;  /* 0x0000000b0d0d1208 */ /* 0x000fe20000000000 */
[----:B------:R-:W-:Y:S06]  /*44a0*/  @P2 BRA `(.L_x_541) ;  /* 0x0000000000202947 */ /* 0x000fec0003800000 */
[----:B------:R-:W-:-:S05]  /*44b0*/  IMAD.MOV.U32 R17, RZ, RZ, 0x500 ;  /* 0x00000500ff117424 */ /* 0x000fca00078e00ff */
[----:B------:R-:W2:Y:S01]  /*44c0*/  ATOMG.E.ADD.STRONG.GPU PT, R7, desc[UR10][R8.64], R17 ;  /* 0x80000011080779a8 */ /* 0x000ea200081ef10a */
[----:B------:R-:W1:Y:S01]  /*44d0*/  S2UR UR5, SR_CgaCtaId ;  /* 0x00000000000579c3 */ /* 0x000e620000008800 */
[----:B------:R-:W-:Y:S02]  /*44e0*/  UMOV UR4, 0x400 ;  /* 0x0000040000047882 */ /* 0x000fe40000000000 */
[----:B-1----:R-:W-:-:S06]  /*44f0*/  ULEA UR4, UR5, UR4, 0x18 ;  /* 0x0000000405047291 */ /* 0x002fcc000f8ec0ff */
[----:B------:R-:W-:Y:S02]  /*4500*/  IMAD.U32 R14, RZ, RZ, UR4 ;  /* 0x00000004ff0e7e24 */ /* 0x000fe4000f8e00ff */
[----:B--2---:R-:W-:-:S05]  /*4510*/  VIADD R7, R7, UR6 ;  /* 0x0000000607077c36 */ /* 0x004fca0008000000 */
[----:B------:R1:W-:Y:S02]  /*4520*/  STS [R14+0x98], R7 ;  /* 0x000098070e007388 */ /* 0x0003e40000000800 */
.L_x_541:
[----:B0-----:R-:W-:Y:S05]  /*4530*/  BSYNC.RECONVERGENT B2 ;  /* 0x0000000000027941 */ /* 0x001fea0003800200 */
.L_x_540:
[----:B------:R-:W-:Y:S01]  /*4540*/  BAR.SYNC.DEFER_BLOCKING 0x0 ;  /* 0x0000000000007b1d */ /* 0x000fe20000010000 */
[----:B------:R-:W-:Y:S01]  /*4550*/  @P1 IMAD.MOV.U32 R10, RZ, RZ, R16 ;  /* 0x000000ffff0a1224 */ /* 0x000fe200078e0010 */
[----:B------:R-:W-:Y:S01]  /*4560*/  @P1 SEL R15, R24, R15, P0 ;  /* 0x0000000f180f1207 */ /* 0x000fe20000000000 */
[----:B------:R-:W-:Y:S01]  /*4570*/  @P1 IMAD.MOV.U32 R11, RZ, RZ, R13 ;  /* 0x000000ffff0b1224 */ /* 0x000fe200078e000d */
[----:B------:R-:W-:Y:S01]  /*4580*/  @P1 SEL R20, R21, R20, P0 ;  /* 0x0000001415141207 */ /* 0x000fe20000000000 */
[----:B-1----:R-:W-:-:S04]  /*4590*/  IMAD.U32 R7, RZ, RZ, UR7 ;  /* 0x00000007ff077e24 */ /* 0x002fc8000f8e00ff */
[----:B-----5:R-:W-:-:S14]  /*45a0*/  DSETP.GEU.AND P2, PT, |R10|, |R2|, PT ;  /* 0x400000020a00722a */ /* 0x020fdc0003f4e200 */
[----:B------:R-:W-:Y:S01]  /*45b0*/  @P2 ISETP.GE.U32.AND P0, PT, R15, R6, PT ;  /* 0x000000060f00220c */ /* 0x000fe20003f06070 */
[----:B------:R-:W0:Y:S03]  /*45c0*/  LDS R12, [R14+0x98] ;  /* 0x000098000e0c7984 */ /* 0x000e260000000800 */
        /* <DEDUP_REMOVED lines=9> */
[----:B------:R-:W-:-:S02]  /*4660*/  IMAD.MOV.U32 R22, RZ, RZ, R5 ;  /* 0x000000ffff167224 */ /* 0x000fc400078e0005 */
[----:B------:R-:W-:Y:S02]  /*4670*/  IMAD.MOV.U32 R20, RZ, RZ, R2 ;  /* 0x000000ffff147224 */ /* 0x000fe400078e0002 */
[----:B------:R-:W-:Y:S02]  /*4680*/  IMAD.MOV.U32 R21, RZ, RZ, R3 ;  /* 0x000000ffff157224 */ /* 0x000fe400078e0003 */
[----:B0-----:R-:W-:-:S05]  /*4690*/  VIADD R10, R12, 0x500 ;  /* 0x000005000c0a7836 */ /* 0x001fca0000000000 */
[----:B------:R-:W-:-:S13]  /*46a0*/  ISETP.GT.AND P0, PT, R10, R7, PT ;  /* 0x000000070a00720c */ /* 0x000fda0003f04270 */
[----:B------:R-:W-:Y:S05]  /*46b0*/  @!P0 BRA `(.L_x_542) ;  /* 0xfffffff800908947 */ /* 0x000fea000383ffff */
[----:B------:R-:W-:Y:S05]  /*46c0*/  BSYNC.RECONVERGENT B1 ;  /* 0x0000000000017941 */ /* 0x000fea0003800200 */
.L_x_539:
[----:B------:R-:W-:Y:S01]  /*46d0*/  ISETP.GE.AND P0, PT, R12, R7, PT ;  /* 0x000000070c00720c */ /* 0x000fe20003f06270 */
[----:B------:R-:W0:Y:S01]  /*46e0*/  LDCU.64 UR6, c[0x0][0x388] ;  /* 0x00007100ff0677ac */ /* 0x000e220008000a00 */
[----:B------:R-:W-:Y:S01]  /*46f0*/  BSSY.RECONVERGENT B1, `(.L_x_536) ;  /* 0x00000ac000017945 */ /* 0x000fe20003800200 */
[----:B------:R-:W1:Y:S10]  /*4700*/  LDCU.64 UR4, c[0x0][0x388] ;  /* 0x00007100ff0477ac */ /* 0x000e740008000a00 */
[----:B------:R-:W-:Y:S05]  /*4710*/  @P0 BRA `(.L_x_543) ;  /* 0x0000000800a40947 */ /* 0x000fea0003800000 */
[----:B------:R-:W-:-:S05]  /*4720*/  IMAD.IADD R9, R7, 0x1, -R12 ;  /* 0x0000000107097824 */ /* 0x000fca00078e0a0c */
[----:B------:R-:W-:-:S13]  /*4730*/  ISETP.GE.AND P0, PT, R4, R9, PT ;  /* 0x000000090400720c */ /* 0x000fda0003f06270 */
[----:B------:R-:W-:Y:S05]  /*4740*/  @P0 BRA `(.L_x_543) ;  /* 0x0000000800980947 */ /* 0x000fea0003800000 */
[----:B------:R-:W-:Y:S01]  /*4750*/  LOP3.LUT R8, RZ, R4, RZ, 0x33, !PT ;  /* 0x00000004ff087212 */ /* 0x000fe200078e33ff */
[----:B------:R-:W-:Y:S03]  /*4760*/  BSSY.RECONVERGENT B2, `(.L_x_544) ;  /* 0x000002f000027945 */ /* 0x000fe60003800200 */
[----:B------:R-:W-:Y:S01]  /*4770*/  IADD3 R18, PT, PT, -R12, R7, R8 ;  /* 0x000000070c127210 */ /* 0x000fe20007ffe108 */
[----:B------:R-:W-:-:S03]  /*4780*/  IMAD.MOV.U32 R8, RZ, RZ, R4 ;  /* 0x000000ffff087224 */ /* 0x000fc600078e0004 */
[----:B------:R-:W-:-:S04]  /*4790*/  LOP3.LUT R7, R18, 0x300, RZ, 0xc0, !PT ;  /* 0x0000030012077812 */ /* 0x000fc800078ec0ff */
[----:B------:R-:W-:-:S13]  /*47a0*/  ISETP.NE.AND P0, PT, R7, 0x300, PT ;  /* 0x000003000700780c */ /* 0x000fda0003f05270 */
[----:B------:R-:W-:Y:S05]  /*47b0*/  @!P0 BRA `(.L_x_545) ;  /* 0x0000000000a48947 */ /* 0x000fea0003800000 */
[----:B------:R-:W2:Y:S01]  /*47c0*/  LDC.64 R10, c[0x0][0x380] ;  /* 0x0000e000ff0a7b82 */ /* 0x000ea20000000a00 */
[----:B------:R-:W-:Y:S01]  /*47d0*/  LEA.HI R7, R18, 0x1, RZ, 0x18 ;  /* 0x0000000112077811 */ /* 0x000fe200078fc0ff */
[----:B------:R-:W-:Y:S02]  /*47e0*/  IMAD.IADD R13, R4, 0x1, R12 ;  /* 0x00000001040d7824 */ /* 0x000fe400078e020c */
[----:B------:R-:W-:Y:S01]  /*47f0*/  IMAD.MOV.U32 R8, RZ, RZ, R4 ;  /* 0x000000ffff087224 */ /* 0x000fe200078e0004 */
[----:B------:R-:W-:-:S05]  /*4800*/  LOP3.LUT R7, R7, 0x3, RZ, 0xc0, !PT ;  /* 0x0000000307077812 */ /* 0x000fca00078ec0ff */
[----:B------:R-:W-:-:S07]  /*4810*/  IMAD.MOV R7, RZ, RZ, -R7 ;  /* 0x000000ffff077224 */ /* 0x000fce00078e0a07 */
.L_x_548:
[----:B--2---:R-:W-:-:S06]  /*4820*/  IMAD.WIDE R14, R13, 0x8, R10 ;  /* 0x000000080d0e7825 */ /* 0x004fcc00078e020a */
[----:B------:R-:W2:Y:S01]  /*4830*/  LDG.E.64 R14, desc[UR10][R14.64] ;  /* 0x0000000a0e0e7981 */ /* 0x000ea2000c1e1b00 */
[----:B-1----:R-:W-:Y:S01]  /*4840*/  IADD3 R22, P1, PT, R13, UR4, RZ ;  /* 0x000000040d167c10 */ /* 0x002fe2000ff3e0ff */
[----:B------:R-:W-:Y:S01]  /*4850*/  VIADD R7, R7, 0x1 ;  /* 0x0000000107077836 */ /* 0x000fe20000000000 */
[----:B------:R-:W-:Y:S01]  /*4860*/  BSSY.RECONVERGENT B3, `(.L_x_546) ;  /* 0x000001b000037945 */ /* 0x000fe20003800200 */
[----:B------:R-:W-:Y:S01]  /*4870*/  IMAD.MOV.U32 R19, RZ, RZ, R6 ;  /* 0x000000ffff137224 */ /* 0x000fe200078e0006 */
[----:B------:R-:W-:Y:S01]  /*4880*/  LEA.HI.X.SX32 R21, R13, UR5, 0x1, P1 ;  /* 0x000000050d157c11 */ /* 0x000fe200088f0eff */
[----:B------:R-:W-:Y:S01]  /*4890*/  IMAD.MOV.U32 R20, RZ, RZ, R5 ;  /* 0x000000ffff147224 */ /* 0x000fe200078e0005 */
[----:B------:R-:W-:Y:S01]  /*48a0*/  MOV R16, R2 ;  /* 0x0000000200107202 */ /* 0x000fe20000000f00 */
[----:B------:R-:W-:Y:S01]  /*48b0*/  IMAD.MOV.U32 R17, RZ, RZ, R3 ;  /* 0x000000ffff117224 */ /* 0x000fe200078e0003 */
[----:B------:R-:W-:Y:S01]  /*48c0*/  ISETP.NE.AND P2, PT, R7, RZ, PT ;  /* 0x000000ff0700720c */ /* 0x000fe20003f45270 */
        /* <DEDUP_REMOVED lines=20> */
.L_x_547:
[----:B0-----:R-:W-:Y:S05]  /*4a10*/  BSYNC.RECONVERGENT B3 ;  /* 0x0000000000037941 */ /* 0x001fea0003800200 */
.L_x_546:
[----:B------:R-:W-:Y:S02]  /*4a20*/  VIADD R8, R8, 0x100 ;  /* 0x0000010008087836 */ /* 0x000fe40000000000 */
[----:B------:R-:W-:Y:S01]  /*4a30*/  VIADD R13, R13, 0x100 ;  /* 0x000001000d0d7836 */ /* 0x000fe20000000000 */
[----:B------:R-:W-:Y:S06]  /*4a40*/  @P2 BRA `(.L_x_548) ;  /* 0xfffffffc00742947 */ /* 0x000fec000383ffff */
.L_x_545:
[----:B01----:R-:W-:Y:S05]  /*4a50*/  BSYNC.RECONVERGENT B2 ;  /* 0x0000000000027941 */ /* 0x003fea0003800200 */
.L_x_544:
        /* <DEDUP_REMOVED lines=9> */
.L_x_557:
[----:B------:R-:W-:-:S05]  /*4af0*/  IMAD.WIDE R22, R7, 0x8, R10 ;  /* 0x0000000807167825 */ /* 0x000fca00078e020a */
[----:B------:R-:W2:Y:S04]  /*4b00*/  LDG.E.64 R20, desc[UR10][R22.64+-0x1000] ;  /* 0xfff0000a16147981 */ /* 0x000ea8000c1e1b00 */
[----:B------:R0:W5:Y:S04]  /*4b10*/  LDG.E.64 R16, desc[UR10][R22.64+-0x800] ;  /* 0xfff8000a16107981 */ /* 0x000168000c1e1b00 */
[----:B------:R0:W5:Y:S04]  /*4b20*/  LDG.E.64 R14, desc[UR10][R22.64] ;  /* 0x0000000a160e7981 */ /* 0x000168000c1e1b00 */
[----:B------:R0:W5:Y:S01]  /*4b30*/  LDG.E.64 R12, desc[UR10][R22.64+0x800] ;  /* 0x0008000a160c7981 */ /* 0x000162000c1e1b00 */
[C---:B------:R-:W-:Y:S01]  /*4b40*/  IADD3 R29, P1, PT, R7.reuse, UR6, RZ ;  /* 0x00000006071d7c10 */ /* 0x040fe2000ff3e0ff */
[----:B------:R-:W-:Y:S03]  /*4b50*/  BSSY.RECONVERGENT B2, `(.L_x_549) ;  /* 0x0000016000027945 */ /* 0x000fe60003800200 */
[----:B------:R-:W-:Y:S01]  /*4b60*/  LEA.HI.X.SX32 R30, R7, UR7, 0x1, P1 ;  /* 0x00000007071e7c11 */ /* 0x000fe200088f0eff */
        /* <DEDUP_REMOVED lines=20> */
.L_x_550:
[----:B------:R-:W-:Y:S05]  /*4cb0*/  BSYNC.RECONVERGENT B2 ;  /* 0x0000000000027941 */ /* 0x000fea0003800200 */
.L_x_549:
        /* <DEDUP_REMOVED lines=23> */
.L_x_552:
[----:B------:R-:W-:Y:S05]  /*4e30*/  BSYNC.RECONVERGENT B2 ;  /* 0x0000000000027941 */ /* 0x000fea0003800200 */
.L_x_551:
        /* <DEDUP_REMOVED lines=24> */
.L_x_554:
[----:B------:R-:W-:Y:S05]  /*4fc0*/  BSYNC.RECONVERGENT B2 ;  /* 0x0000000000027941 */ /* 0x000fea0003800200 */
.L_x_553:
        /* <DEDUP_REMOVED lines=22> */
.L_x_556:
[----:B------:R-:W-:Y:S05]  /*5130*/  BSYNC.RECONVERGENT B2 ;  /* 0x0000000000027941 */ /* 0x000fea0003800200 */
.L_x_555:
[----:B------:R-:W-:Y:S02]  /*5140*/  VIADD R8, R8, 0x400 ;  /* 0x0000040008087836 */ /* 0x000fe40000000000 */
[----:B------:R-:W-:Y:S02]  /*5150*/  VIADD R27, R27, 0x400 ;  /* 0x000004001b1b7836 */ /* 0x000fe40000000000 */
[----:B------:R-:W-:Y:S01]  /*5160*/  VIADD R26, R26, 0x400 ;  /* 0x000004001a1a7836 */ /* 0x000fe20000000000 */
[----:B------:R-:W-:Y:S01]  /*5170*/  ISETP.GE.AND P0, PT, R8, R9, PT ;  /* 0x000000090800720c */ /* 0x000fe20003f06270 */
[----:B------:R-:W-:Y:S02]  /*5180*/  VIADD R25, R25, 0x400 ;  /* 0x0000040019197836 */ /* 0x000fe40000000000 */
[----:B------:R-:W-:-:S10]  /*5190*/  VIADD R7, R7, 0x400 ;  /* 0x0000040007077836 */ /* 0x000fd40000000000 */
[----:B------:R-:W-:Y:S05]  /*51a0*/  @!P0 BRA `(.L_x_557) ;  /* 0xfffffff800508947 */ /* 0x000fea000383ffff */
.L_x_543:
[----:B01----:R-:W-:Y:S05]  /*51b0*/  BSYNC.RECONVERGENT B1 ;  /* 0x0000000000017941 */ /* 0x003fea0003800200 */
.L_x_536:
        /* <DEDUP_REMOVED lines=13> */
[----:B------:R-:W-:Y:S01]  /*5290*/  MOV R12, R7 ;  /* 0x00000007000c7202 */ /* 0x000fe20000000f00 */
[----:B------:R-:W-:Y:S02]  /*52a0*/  IMAD.MOV.U32 R13, RZ, RZ, R16 ;  /* 0x000000ffff0d7224 */ /* 0x000fe400078e0010 */
        /* <DEDUP_REMOVED lines=17> */
.L_x_559:
[----:B------:R-:W-:Y:S05]  /*53c0*/  BSYNC.RECONVERGENT B1 ;  /* 0x0000000000017941 */ /* 0x000fea0003800200 */
.L_x_558:
        /* <DEDUP_REMOVED lines=31> */
.L_x_561:
[----:B------:R-:W-:Y:S05]  /*55c0*/  BSYNC.RECONVERGENT B1 ;  /* 0x0000000000017941 */ /* 0x000fea0003800200 */
.L_x_560:
[----:B------:R-:W-:Y:S01]  /*55d0*/  ISETP.GT.AND P0, PT, R14, 0x1b, PT ;  /* 0x0000001b0e00780c */ /* 0x000fe20003f04270 */
[----:B0-----:R0:W0:Y:S01]  /*55e0*/  SHFL.DOWN PT, R8, R2, 0x4, 0x1f ;  /* 0x08801f0002087f89 */ /* 0x00102200000e0000 */
[----:B------:R-:W-:Y:S01]  /*55f0*/  BSSY.RECONVERGENT B1, `(.L_x_562) ;  /* 0x000001d000017945 */ /* 0x000fe20003800200 */
[----:B---3--:R-:W-:Y:S02]  /*5600*/  IMAD.MOV.U32 R11, RZ, RZ, R5 ;  /* 0x000000ffff0b7224 */ /* 0x008fe400078e0005 */
[----:B------:R3:W0:Y:S01]  /*5610*/  SHFL.DOWN PT, R9, R3, 0x4, 0x1f ;  /* 0x08801f0003097f89 */ /* 0x00062200000e0000 */
[----:B------:R-:W-:Y:S02]  /*5620*/  IMAD.MOV.U32 R12, RZ, RZ, R10 ;  /* 0x000000ffff0c7224 */ /* 0x000fe400078e000a */
[----:B-1----:R-:W-:Y:S01]  /*5630*/  IMAD.MOV.U32 R6, RZ, RZ, R2 ;  /* 0x000000ffff067224 */ /* 0x002fe200078e0002 */
[----:B----4-:R3:W1:Y:S01]  /*5640*/  SHFL.DOWN PT, R16, R5, 0x4, 0x1f ;  /* 0x08801f0005107f89 */ /* 0x01066200000e0000 */
[----:B--2---:R-:W-:-:S03]  /*5650*/  IMAD.MOV.U32 R7, RZ, RZ, R3 ;  /* 0x000000ffff077224 */ /* 0x004fc600078e0003 */
[----:B------:R3:W2:Y:S01]  /*5660*/  SHFL.DOWN PT, R13, R10, 0x4, 0x1f ;  /* 0x08801f000a0d7f89 */ /* 0x0006a200000e0000 */
[----:B------:R-:W-:Y:S05]  /*5670*/  @P0 BRA `(.L_x_563) ;  /* 0x0000000000500947 */ /* 0x000fea0003800000 */
[----:B0-----:R-:W-:Y:S01]  /*5680*/  DSETP.GEU.AND P0, PT, |R2|, |R8|, PT ;  /* 0x400000080200722a */ /* 0x001fe20003f0e200 */
[----:B-1----:R-:W-:Y:S02]  /*5690*/  IMAD.MOV.U32 R11, RZ, RZ, R16 ;  /* 0x000000ffff0b7224 */ /* 0x002fe400078e0010 */
[----:B--2---:R-:W-:Y:S02]  /*56a0*/  IMAD.MOV.U32 R12, RZ, RZ, R13 ;  /* 0x000000ffff0c7224 */ /* 0x004fe400078e000d */
        /* <DEDUP_REMOVED lines=17> */
.L_x_563:
[----:B------:R-:W-:Y:S05]  /*57c0*/  BSYNC.RECONVERGENT B1 ;  /* 0x0000000000017941 */ /* 0x000fea0003800200 */
.L_x_562:
[----:B------:R-:W-:Y:S01]  /*57d0*/  ISETP.GT.AND P0, PT, R14, 0x17, PT ;  /* 0x000000170e00780c */ /* 0x000fe20003f04270 */
[----:B0-----:R0:W4:Y:S01]  /*57e0*/  SHFL.DOWN PT, R8, R6, 0x8, 0x1f ;  /* 0x09001f0006087f89 */ /* 0x00112200000e0000 */
[----:B------:R-:W-:Y:S01]  /*57f0*/  BSSY.RECONVERGENT B1, `(.L_x_564) ;  /* 0x000001d000017945 */ /* 0x000fe20003800200 */
[----:B---3--:R-:W-:Y:S02]  /*5800*/  IMAD.MOV.U32 R5, RZ, RZ, R11 ;  /* 0x000000ffff057224 */ /* 0x008fe400078e000b */
[----:B------:R0:W3:Y:S01]  /*5810*/  SHFL.DOWN PT, R9, R7, 0x8, 0x1f ;  /* 0x09001f0007097f89 */ /* 0x0000e200000e0000 */
[----:B------:R-:W-:Y:S02]  /*5820*/  IMAD.MOV.U32 R10, RZ, RZ, R12 ;  /* 0x000000ffff0a7224 */ /* 0x000fe400078e000c */
[----:B------:R-:W-:Y:S01]  /*5830*/  IMAD.MOV.U32 R2, RZ, RZ, R6 ;  /* 0x000000ffff027224 */ /* 0x000fe200078e0006 */
[----:B-1----:R0:W1:Y:S01]  /*5840*/  SHFL.DOWN PT, R16, R11, 0x8, 0x1f ;  /* 0x09001f000b107f89 */ /* 0x00206200000e0000 */
[----:B------:R-:W-:-:S03]  /*5850*/  IMAD.MOV.U32 R3, RZ, RZ, R7 ;  /* 0x000000ffff037224 */ /* 0x000fc600078e0007 */
[----:B--2---:R0:W2:Y:S01]  /*5860*/  SHFL.DOWN PT, R13, R12, 0x8, 0x1f ;  /* 0x09001f000c0d7f89 */ /* 0x0040a200000e0000 */
[----:B------:R-:W-:Y:S05]  /*5870*/  @P0 BRA `(.L_x_565) ;  /* 0x0000000000500947 */ /* 0x000fea0003800000 */
[----:B---34-:R-:W-:Y:S01]  /*5880*/  DSETP.GEU.AND P0, PT, |R6|, |R8|, PT ;  /* 0x400000080600722a */ /* 0x018fe20003f0e200 */
[----:B-1----:R-:W-:Y:S02]  /*5890*/  IMAD.MOV.U32 R5, RZ, RZ, R16 ;  /* 0x000000ffff057224 */ /* 0x002fe400078e0010 */
        /* <DEDUP_REMOVED lines=18> */
.L_x_565:
[----:B------:R-:W-:Y:S05]  /*59c0*/  BSYNC.RECONVERGENT B1 ;  /* 0x0000000000017941 */ /* 0x000fea0003800200 */
.L_x_564:
[----:B------:R-:W-:Y:S01]  /*59d0*/  ISETP.GT.AND P0, PT, R14, 0xf, PT ;  /* 0x0000000f0e00780c */ /* 0x000fe20003f04270 */
[----:B0-----:R0:W0:Y:S01]  /*59e0*/  SHFL.DOWN PT, R6, R2, 0x10, 0x1f ;  /* 0x0a001f0002067f89 */ /* 0x00102200000e0000 */
[----:B------:R-:W-:Y:S01]  /*59f0*/  BSSY.RECONVERGENT B1, `(.L_x_566) ;  /* 0x000001d000017945 */ /* 0x000fe20003800200 */
[----:B------:R-:W-:Y:S02]  /*5a00*/  IMAD.MOV.U32 R17, RZ, RZ, R5 ;  /* 0x000000ffff117224 */ /* 0x000fe400078e0005 */
[----:B------:R0:W0:Y:S01]  /*5a10*/  SHFL.DOWN PT, R7, R3, 0x10, 0x1f ;  /* 0x0a001f0003077f89 */ /* 0x00002200000e0000 */
[----:B------:R-:W-:Y:S02]  /*5a20*/  IMAD.MOV.U32 R19, RZ, RZ, R10 ;  /* 0x000000ffff137224 */ /* 0x000fe400078e000a */
[----:B------:R-:W-:Y:S01]  /*5a30*/  IMAD.MOV.U32 R12, RZ, RZ, R2 ;  /* 0x000000ffff0c7224 */ /* 0x000fe200078e0002 */
[----:B----4-:R4:W0:Y:S01]  /*5a40*/  SHFL.DOWN PT, R8, R5, 0x10, 0x1f ;  /* 0x0a001f0005087f89 */ /* 0x01082200000e0000 */
[----:B--2---:R-:W-:-:S03]  /*5a50*/  IMAD.MOV.U32 R13, RZ, RZ, R3 ;  /* 0x000000ffff0d7224 */ /* 0x004fc600078e0003 */
[----:B---3--:R4:W2:Y:S01]  /*5a60*/  SHFL.DOWN PT, R9, R10, 0x10, 0x1f ;  /* 0x0a001f000a097f89 */ /* 0x0088a200000e0000 */
[----:B------:R-:W-:Y:S05]  /*5a70*/  @P0 BRA `(.L_x_567) ;  /* 0x0000000000500947 */ /* 0x000fea0003800000 */
[----:B0-----:R-:W-:Y:S01]  /*5a80*/  DSETP.GEU.AND P0, PT, |R2|, |R6|, PT ;  /* 0x400000060200722a */ /* 0x001fe20003f0e200 */
[----:B------:R-:W-:Y:S02]  /*5a90*/  IMAD.MOV.U32 R17, RZ, RZ, R8 ;  /* 0x000000ffff117224 */ /* 0x000fe400078e0008 */
        /* <DEDUP_REMOVED lines=18> */
.L_x_567:
[----:B------:R-:W-:Y:S05]  /*5bc0*/  BSYNC.RECONVERGENT B1 ;  /* 0x0000000000017941 */ /* 0x000fea0003800200 */
.L_x_566:
[----:B------:R-:W-:Y:S01]  /*5bd0*/  ISETP.NE.AND P0, PT, R14, RZ, PT ;  /* 0x000000ff0e00720c */ /* 0x000fe20003f05270 */
[----:B------:R-:W-:-:S12]  /*5be0*/  BSSY.RECONVERGENT B1, `(.L_x_568) ;  /* 0x000000b000017945 */ /* 0x000fd80003800200 */
[----:B------:R-:W-:Y:S05]  /*5bf0*/  @P0 BRA `(.L_x_569) ;  /* 0x0000000000240947 */ /* 0x000fea0003800000 */
[----:B0-----:R-:W0:Y:S01]  /*5c00*/  S2R R6, SR_CgaCtaId ;  /* 0x0000000000067919 */ /* 0x001e220000008800 */
[----:B------:R-:W-:Y:S01]  /*5c10*/  MOV R3, 0x400 ;  /* 0x0000040000037802 */ /* 0x000fe20000000f00 */
[----:B------:R-:W-:Y:S01]  /*5c20*/  IMAD.MOV.U32 R18, RZ, RZ, R17 ;  /* 0x000000ffff127224 */ /* 0x000fe200078e0011 */
[----:B------:R-:W-:-:S04]  /*5c30*/  SHF.R.U32.HI R2, RZ, 0x1, R4 ;  /* 0x00000001ff027819 */ /* 0x000fc80000011604 */
[----:B------:R-:W-:Y:S02]  /*5c40*/  LOP3.LUT R2, R2, 0x1f0, RZ, 0xc0, !PT ;  /* 0x000001f002027812 */ /* 0x000fe400078ec0ff */
[----:B0-----:R-:W-:-:S05]  /*5c50*/  LEA R3, R6, R3, 0x18 ;  /* 0x0000000306037211 */ /* 0x001fca00078ec0ff */
[----:B------:R-:W-:-:S05]  /*5c60*/  IMAD.IADD R3, R2, 0x1, R3 ;  /* 0x0000000102037824 */ /* 0x000fca00078e0203 */
[----:B------:R3:W-:Y:S04]  /*5c70*/  STS.64 [R3+0x10], R18 ;  /* 0x0000101203007388 */ /* 0x0007e80000000a00 */
[----:B------:R3:W-:Y:S02]  /*5c80*/  STS.64 [R3+0x8], R12 ;  /* 0x0000080c03007388 */ /* 0x0007e40000000a00 */
.L_x_569:
[----:B------:R-:W-:Y:S05]  /*5c90*/  BSYNC.RECONVERGENT B1 ;  /* 0x0000000000017941 */ /* 0x000fea0003800200 */
.L_x_568:
[----:B------:R-:W-:Y:S01]  /*5ca0*/  BAR.SYNC.DEFER_BLOCKING 0x0 ;  /* 0x0000000000007b1d */ /* 0x000fe20000010000 */
[----:B------:R-:W-:-:S13]  /*5cb0*/  ISETP.NE.AND P1, PT, R4, RZ, PT ;  /* 0x000000ff0400720c */ /* 0x000fda0003f25270 */
[----:B------:R-:W-:Y:S05]  /*5cc0*/  @P1 BRA `(.L_x_497) ;  /* 0x00000008008c1947 */ /* 0x000fea0003800000 */
[----:B0--3--:R-:W0:Y:S01]  /*5cd0*/  S2R R3, SR_CgaCtaId ;  /* 0x0000000000037919 */ /* 0x009e220000008800 */
[----:B------:R-:W-:Y:S01]  /*5ce0*/  MOV R2, 0x400 ;  /* 0x0000040000027802 */ /* 0x000fe20000000f00 */
[----:B------:R-:W-:Y:S03]  /*5cf0*/  BSSY.RECONVERGENT B1, `(.L_x_570) ;  /* 0x000001a000017945 */ /* 0x000fe60003800200 */
[----:B0-----:R-:W-:-:S05]  /*5d00*/  LEA R30, R3, R2, 0x18 ;  /* 0x00000002031e7211 */ /* 0x001fca00078ec0ff */
[----:B------:R-:W0:Y:S04]  /*5d10*/  LDS.64 R14, [R30+0x18] ;  /* 0x000018001e0e7984 */ /* 0x000e280000000a00 */
[----:B----4-:R-:W3:Y:S04]  /*5d20*/  LDS.128 R4, [R30+0x20] ;  /* 0x000020001e047984 */ /* 0x010ee80000000c00 */
[----:B------:R4:W1:Y:S04]  /*5d30*/  LDS.64 R28, [R30+0x80] ;  /* 0x000080001e1c7984 */ /* 0x0008680000000a00 */
[----:B--2---:R4:W2:Y:S01]  /*5d40*/  LDS.128 R8, [R30+0x30] ;  /* 0x000030001e087984 */ /* 0x0048a20000000c00 */
[----:B0-----:R-:W-:Y:S01]  /*5d50*/  DSETP.GEU.AND P0, PT, |R12|, |R14|, PT ;  /* 0x4000000e0c00722a */ /* 0x001fe20003f0e200 */
[----:B------:R-:W-:Y:S01]  /*5d60*/  MOV R2, R14 ;  /* 0x0000000e00027202 */ /* 0x000fe20000000f00 */
[----:B------:R-:W-:-:S02]  /*5d70*/  IMAD.MOV.U32 R3, RZ, RZ, R15 ;  /* 0x000000ffff037224 */ /* 0x000fc400078e000f */
[----:B---3--:R-:W-:Y:S02]  /*5d80*/  IMAD.MOV.U32 R31, RZ, RZ, R4 ;  /* 0x000000ffff1f7224 */ /* 0x008fe400078e0004 */
[----:B------:R-:W-:-:S08]  /*5d90*/  IMAD.MOV.U32 R33, RZ, RZ, R5 ;  /* 0x000000ffff217224 */ /* 0x000fd000078e0005 */
[----:B-12-4-:R-:W-:Y:S05]  /*5da0*/  @!P0 BRA `(.L_x_571) ;  /* 0x0000000000388947 */ /* 0x016fea0003800000 */
        /* <DEDUP_REMOVED lines=14> */
.L_x_571:
[----:B------:R-:W-:Y:S05]  /*5e90*/  BSYNC.RECONVERGENT B1 ;  /* 0x0000000000017941 */ /* 0x000fea0003800200 */
.L_x_570:
        /* <DEDUP_REMOVED lines=25> */
.L_x_573:
[----:B------:R-:W-:Y:S05]  /*6030*/  BSYNC.RECONVERGENT B1 ;  /* 0x0000000000017941 */ /* 0x000fea0003800200 */
.L_x_572:
        /* <DEDUP_REMOVED lines=21> */
.L_x_575:
[----:B------:R-:W-:Y:S05]  /*6190*/  BSYNC.RECONVERGENT B1 ;  /* 0x0000000000017941 */ /* 0x000fea0003800200 */
.L_x_574:
        /* <DEDUP_REMOVED lines=21> */
.L_x_577:
[----:B------:R-:W-:Y:S05]  /*62f0*/  BSYNC.RECONVERGENT B1 ;  /* 0x0000000000017941 */ /* 0x000fea0003800200 */
.L_x_576:
        /* <DEDUP_REMOVED lines=21> */
.L_x_579:
[----:B------:R-:W-:Y:S05]  /*6450*/  BSYNC.RECONVERGENT B1 ;  /* 0x0000000000017941 */ /* 0x000fea0003800200 */
.L_x_578:
        /* <DEDUP_REMOVED lines=21> */
.L_x_581:
[----:B------:R-:W-:Y:S05]  /*65b0*/  BSYNC.RECONVERGENT B1 ;  /* 0x0000000000017941 */ /* 0x000fea0003800200 */
.L_x_580:
        /* <DEDUP_REMOVED lines=20> */
.L_x_497:
[----:B------:R-:W-:Y:S05]  /*6700*/  BSYNC.RECONVERGENT B0 ;  /* 0x0000000000007941 */ /* 0x000fea0003800200 */
.L_x_464:
[----:B------:R-:W-:Y:S05]  /*6710*/  @P1 EXIT ;  /* 0x000000000000194d */ /* 0x000fea0003800000 */
[----:B01-3--:R-:W0:Y:S01]  /*6720*/  LDC.64 R2, c[0x0][0x390] ;  /* 0x0000e400ff027b82 */ /* 0x00be220000000a00 */
[----:B------:R-:W-:Y:S02]  /*6730*/  IMAD.MOV.U32 R18, RZ, RZ, R17 ;  /* 0x000000ffff127224 */ /* 0x000fe400078e0011 */
[----:B0-----:R-:W-:-:S05]  /*6740*/  IMAD.WIDE.U32 R2, R0, 0x10, R2 ;  /* 0x0000001000027825 */ /* 0x001fca00078e0002 */
[----:B------:R-:W-:Y:S04]  /*6750*/  STG.E.64 desc[UR10][R2.64], R12 ;  /* 0x0000000c02007986 */ /* 0x000fe8000c101b0a */
[----:B------:R-:W-:Y:S01]  /*6760*/  STG.E.64 desc[UR10][R2.64+0x8], R18 ;  /* 0x0000081202007986 */ /* 0x000fe2000c101b0a */
[----:B------:R-:W-:Y:S05]  /*6770*/  EXIT ;  /* 0x000000000000794d */ /* 0x000fea0003800000 */
.L_x_582:
        /* <DEDUP_REMOVED lines=16> */
.L_x_745:


//--------------------- .text._ZN6thrust24THRUST_300001_SM_1000_NS8cuda_cub4core6detail13_kernel_agentINS1_8__reduce11ReduceAgentINS0_12zip_iteratorIN4cuda3std3__45tupleIJNS0_10device_ptrIdEENS0_17counting_iteratorIlNS0_11use_defaultESF_SF_EEEEEEEPNSB_IJdlEEESJ_iNS1_9__extrema9arg_max_fIdl13AbsComparatorEEEEJSI_SK_iSO_EEEvDpT0_ --------------------------
	.section	.text._ZN6thrust24THRUST_300001_SM_1000_NS8cuda_cub4core6detail13_kernel_agentINS1_8__reduce11ReduceAgentINS0_12zip_iteratorIN4cuda3std3__45tupleIJNS0_10device_ptrIdEENS0_17counting_iteratorIlNS0_11use_defaultESF_SF_EEEEEEEPNSB_IJdlEEESJ_iNS1_9__extrema9arg_max_fIdl13AbsComparatorEEEEJSI_SK_iSO_EEEvDpT0_,"ax",@progbits
	.align	128
        .global         _ZN6thrust24THRUST_300001_SM_1000_NS8cuda_cub4core6detail13_kernel_agentINS1_8__reduce11ReduceAgentINS0_12zip_iteratorIN4cuda3std3__45tupleIJNS0_10device_ptrIdEENS0_17counting_iteratorIlNS0_11use_defaultESF_SF_EEEEEEEPNSB_IJdlEEESJ_iNS1_9__extrema9arg_max_fIdl13AbsComparatorEEEEJSI_SK_iSO_EEEvDpT0_
        .type           _ZN6thrust24THRUST_300001_SM_1000_NS8cuda_cub4core6detail13_kernel_agentINS1_8__reduce11ReduceAgentINS0_12zip_iteratorIN4cuda3std3__45tupleIJNS0_10device_ptrIdEENS0_17counting_iteratorIlNS0_11use_defaultESF_SF_EEEEEEEPNSB_IJdlEEESJ_iNS1_9__extrema9arg_max_fIdl13AbsComparatorEEEEJSI_SK_iSO_EEEvDpT0_,@function
        .size           _ZN6thrust24THRUST_300001_SM_1000_NS8cuda_cub4core6detail13_kernel_agentINS1_8__reduce11ReduceAgentINS0_12zip_iteratorIN4cuda3std3__45tupleIJNS0_10device_ptrIdEENS0_17counting_iteratorIlNS0_11use_defaultESF_SF_EEEEEEEPNSB_IJdlEEESJ_iNS1_9__extrema9arg_max_fIdl13AbsComparatorEEEEJSI_SK_iSO_EEEvDpT0_,(.L_x_746 - _ZN6thrust24THRUST_300001_SM_1000_NS8cuda_cub4core6detail13_kernel_agentINS1_8__reduce11ReduceAgentINS0_12zip_iteratorIN4cuda3std3__45tupleIJNS0_10device_ptrIdEENS0_17counting_iteratorIlNS0_11use_defaultESF_SF_EEEEEEEPNSB_IJdlEEESJ_iNS1_9__extrema9arg_max_fIdl13AbsComparatorEEEEJSI_SK_iSO_EEEvDpT0_)
        .other          _ZN6thrust24THRUST_300001_SM_1000_NS8cuda_cub4core6detail13_kernel_agentINS1_8__reduce11ReduceAgentINS0_12zip_iteratorIN4cuda3std3__45tupleIJNS0_10device_ptrIdEENS0_17counting_iteratorIlNS0_11use_defaultESF_SF_EEEEEEEPNSB_IJdlEEESJ_iNS1_9__extrema9arg_max_fIdl13AbsComparatorEEEEJSI_SK_iSO_EEEvDpT0_,@"STO_CUDA_ENTRY STV_DEFAULT"
_ZN6thrust24THRUST_300001_SM_1000_NS8cuda_cub4core6detail13_kernel_agentINS1_8__reduce11ReduceAgentINS0_12zip_iteratorIN4cuda3std3__45tupleIJNS0_10device_ptrIdEENS0_17counting_iteratorIlNS0_11use_defaultESF_SF_EEEEEEEPNSB_IJdlEEESJ_iNS1_9__extrema9arg_max_fIdl13AbsComparatorEEEEJSI_SK_iSO_EEEvDpT0_:
.text._ZN6thrust24THRUST_300001_SM_1000_NS8cuda_cub4core6detail13_kernel_agentINS1_8__reduce11ReduceAgentINS0_12zip_iteratorIN4cuda3std3__45tupleIJNS0_10device_ptrIdEENS0_17counting_iteratorIlNS0_11use_defaultESF_SF_EEEEEEEPNSB_IJdlEEESJ_iNS1_9__extrema9arg_max_fIdl13AbsComparatorEEEEJSI_SK_iSO_EEEvDpT0_:
        /* <DEDUP_REMOVED lines=23> */
.L_x_586:
[----:B0-----:R-:W-:Y:S05]  /*0170*/  BSYNC.RECONVERGENT B1 ;  /* 0x0000000000017941 */ /* 0x001fea0003800200 */
.L_x_585:
        /* <DEDUP_REMOVED lines=19> */
.L_x_593:
        /* <DEDUP_REMOVED lines=31> */
.L_x_592:
[----:B------:R-:W-:Y:S05]  /*04a0*/  BSYNC.RECONVERGENT B3 ;  /* 0x0000000000037941 */ /* 0x000fea0003800200 */
.L_x_591:
[----:B------:R-:W-:Y:S01]  /*04b0*/  IADD3 R14, P0, PT, R14, 0x100, RZ ;  /* 0x000001000e0e7810 */ /* 0x000fe20007f1e0ff */
[----:B------:R-:W-:Y:S02]  /*04c0*/  VIADD R10, R10, 0x100 ;  /* 0x000001000a0a7836 */ /* 0x000fe40000000000 */
[----:B------:R-:W-:Y:S02]  /*04d0*/  IMAD.X R13, RZ, RZ, R13, P3 ;  /* 0x000000ffff0d7224 */ /* 0x000fe400018e060d */
[----:B------:R-:W-:Y:S01]  /*04e0*/  IMAD.X R15, RZ, RZ, R15, P0 ;  /* 0x000000ffff0f7224 */ /* 0x000fe200000e060f */
[----:B------:R-:W-:Y:S07]  /*04f0*/  @P2 BRA `(.L_x_593) ;  /* 0xfffffffc006c2947 */ /* 0x000fee000383ffff */
.L_x_590:
[----:B------:R-:W-:Y:S05]  /*0500*/  BSYNC.RECONVERGENT B2 ;  /* 0x0000000000027941 */ /* 0x000fea0003800200 */
.L_x_589:
[----:B------:R-:W-:-:S13]  /*0510*/  ISETP.GE.U32.AND P0, PT, R16, 0x300, PT ;  /* 0x000003001000780c */ /* 0x000fda0003f06070 */
[----:B------:R-:W-:Y:S05]  /*0520*/  @!P0 BRA `(.L_x_588) ;  /* 0x0000000400bc8947 */ /* 0x000fea0003800000 */
[----:B------:R-:W0:Y:S01]  /*0530*/  LDC.64 R4, c[0x0][0x380] ;  /* 0x0000e000ff047b82 */ /* 0x000e220000000a00 */
[----:B------:R-:W-:-:S07]  /*0540*/  VIADD R20, R10, 0x200 ;  /* 0x000002000a147836 */ /* 0x000fce0000000000 */
[----:B------:R-:W1:Y:S02]  /*0550*/  LDC.64 R6, c[0x0][0x388] ;  /* 0x0000e200ff067b82 */ /* 0x000e640000000a00 */
.L_x_602:
        /* <DEDUP_REMOVED lines=30> */
.L_x_595:
[----:B------:R-:W-:Y:S05]  /*0740*/  BSYNC.RECONVERGENT B2 ;  /* 0x0000000000027941 */ /* 0x000fea0003800200 */
.L_x_594:
[----:B-----5:R-:W-:Y:S01]  /*0750*/  DSETP.GEU.AND P0, PT, |R16|, |R14|, PT ;  /* 0x4000000e1000722a */ /* 0x020fe20003f0e200 */
[C---:B------:R-:W-:Y:S01]  /*0760*/  IADD3 R19, P1, PT, R23.reuse, R6, RZ ;  /* 0x0000000617137210 */ /* 0x040fe20007f3e0ff */
[----:B------:R-:W-:Y:S01]  /*0770*/  BSSY.RECONVERGENT B2, `(.L_x_596) ;  /* 0x0000015000027945 */ /* 0x000fe20003800200 */
[----:B------:R-:W-:Y:S02]  /*0780*/  IMAD.MOV.U32 R2, RZ, RZ, R14 ;  /* 0x000000ffff027224 */ /* 0x000fe400078e000e */
[----:B------:R-:W-:Y:S01]  /*0790*/  LEA.HI.X.SX32 R18, R23, R7, 0x1, P1 ;  /* 0x0000000717127211 */ /* 0x000fe200008f0eff */
[----:B------:R-:W-:Y:S02]  /*07a0*/  IMAD.MOV.U32 R9, RZ, RZ, R19 ;  /* 0x000000ffff097224 */ /* 0x000fe400078e0013 */
[----:B------:R-:W-:Y:S02]  /*07b0*/  IMAD.MOV.U32 R3, RZ, RZ, R15 ;  /* 0x000000ffff037224 */ /* 0x000fe400078e000f */
[----:B------:R-:W-:-:S04]  /*07c0*/  IMAD.MOV.U32 R8, RZ, RZ, R18 ;  /* 0x000000ffff087224 */ /* 0x000fc800078e0012 */
        /* <DEDUP_REMOVED lines=15> */
.L_x_597:
[----:B------:R-:W-:Y:S05]  /*08c0*/  BSYNC.RECONVERGENT B2 ;  /* 0x0000000000027941 */ /* 0x000fea0003800200 */
.L_x_596:
        /* <DEDUP_REMOVED lines=25> */
.L_x_599:
[----:B------:R-:W-:Y:S05]  /*0a60*/  BSYNC.RECONVERGENT B2 ;  /* 0x0000000000027941 */ /* 0x000fea0003800200 */
.L_x_598:
        /* <DEDUP_REMOVED lines=22> */
.L_x_601:
[----:B------:R-:W-:Y:S05]  /*0bd0*/  BSYNC.RECONVERGENT B2 ;  /* 0x0000000000027941 */ /* 0x000fea0003800200 */
.L_x_600:
[C---:B------:R-:W-:Y:S01]  /*0be0*/  VIADD R10, R20.reuse, 0x200 ;  /* 0x00000200140a7836 */ /* 0x040fe20000000000 */
[----:B------:R-:W-:-:S04]  /*0bf0*/  IADD3 R20, PT, PT, R20, 0x400, RZ ;  /* 0x0000040014147810 */ /* 0x000fc80007ffe0ff */
[----:B------:R-:W-:-:S13]  /*0c00*/  ISETP.GE.AND P0, PT, R10, UR5, PT ;  /* 0x000000050a007c0c */ /* 0x000fda000bf06270 */
[----:B------:R-:W-:Y:S05]  /*0c10*/  @!P0 BRA `(.L_x_602) ;  /* 0xfffffff800508947 */ /* 0x000fea000383ffff */
.L_x_588:
[----:B------:R-:W-:Y:S05]  /*0c20*/  BSYNC.RECONVERGENT B1 ;  /* 0x0000000000017941 */ /* 0x000fea0003800200 */
.L_x_587:
        /* <DEDUP_REMOVED lines=35> */
.L_x_605:
[----:B------:R-:W-:Y:S05]  /*0e60*/  BSYNC.RECONVERGENT B1 ;  /* 0x0000000000017941 */ /* 0x000fea0003800200 */
.L_x_604:
        /* <DEDUP_REMOVED lines=31> */
.L_x_607:
[----:B------:R-:W-:Y:S05]  /*1060*/  BSYNC.RECONVERGENT B1 ;  /* 0x0000000000017941 */ /* 0x000fea0003800200 */
.L_x_606:
        /* <DEDUP_REMOVED lines=31> */
.L_x_609:
[----:B------:R-:W-:Y:S05]  /*1260*/  BSYNC.RECONVERGENT B1 ;  /* 0x0000000000017941 */ /* 0x000fea0003800200 */
.L_x_608:
[----:B------:R-:W-:Y:S01]  /*1270*/  ISETP.GT.AND P0, PT, R10, 0x17, PT ;  /* 0x000000170a00780c */ /* 0x000fe20003f04270 */
[----:B-1----:R1:W1:Y:S01]  /*1280*/  SHFL.DOWN PT, R2, R4, 0x8, 0x1f ;  /* 0x09001f0004027f89 */ /* 0x00226200000e0000 */
[----:B------:R-:W-:Y:S01]  /*1290*/  BSSY.RECONVERGENT B1, `(.L_x_610) ;  /* 0x000001d000017945 */ /* 0x000fe20003800200 */
[----:B0-----:R-:W-:Y:S02]  /*12a0*/  IMAD.MOV.U32 R8, RZ, RZ, R11 ;  /* 0x000000ffff087224 */ /* 0x001fe400078e000b */
[----:B------:R0:W0:Y:S01]  /*12b0*/  SHFL.DOWN PT, R3, R5, 0x8, 0x1f ;  /* 0x09001f0005037f89 */ /* 0x00002200000e0000 */
[----:B------:R-:W-:Y:S02]  /*12c0*/  IMAD.MOV.U32 R9, RZ, RZ, R12 ;  /* 0x000000ffff097224 */ /* 0x000fe400078e000c */
[----:B------:R-:W-:Y:S01]  /*12d0*/  IMAD.MOV.U32 R6, RZ, RZ, R4 ;  /* 0x000000ffff067224 */ /* 0x000fe200078e0004 */
[----:B---3--:R3:W0:Y:S01]  /*12e0*/  SHFL.DOWN PT, R14, R11, 0x8, 0x1f ;  /* 0x09001f000b0e7f89 */ /* 0x00862200000e0000 */
[----:B--2---:R-:W-:-:S03]  /*12f0*/  IMAD.MOV.U32 R7, RZ, RZ, R5 ;  /* 0x000000ffff077224 */ /* 0x004fc600078e0005 */
[----:B----4-:R3:W2:Y:S01]  /*1300*/  SHFL.DOWN PT, R13, R12, 0x8, 0x1f ;  /* 0x09001f000c0d7f89 */ /* 0x0106a200000e0000 */
[----:B------:R-:W-:Y:S05]  /*1310*/  @P0 BRA `(.L_x_611) ;  /* 0x0000000000500947 */ /* 0x000fea0003800000 */
[----:B01----:R-:W-:Y:S01]  /*1320*/  DSETP.GEU.AND P0, PT, |R4|, |R2|, PT ;  /* 0x400000020400722a */ /* 0x003fe20003f0e200 */
[----:B------:R-:W-:Y:S01]  /*1330*/  IMAD.MOV.U32 R8, RZ, RZ, R14 ;  /* 0x000000ffff087224 */ /* 0x000fe200078e000e */
[----:B--2---:R-:W-:Y:S01]  /*1340*/  MOV R9, R13 ;  /* 0x0000000d00097202 */ /* 0x004fe20000000f00 */
        /* <DEDUP_REMOVED lines=17> */
.L_x_611:
[----:B------:R-:W-:Y:S05]  /*1460*/  BSYNC.RECONVERGENT B1 ;  /* 0x0000000000017941 */ /* 0x000fea0003800200 */
.L_x_610:
[----:B------:R-:W-:Y:S01]  /*1470*/  ISETP.GT.AND P0, PT, R10, 0xf, PT ;  /* 0x0000000f0a00780c */ /* 0x000fe20003f04270 */
[----:B-1----:R1:W4:Y:S01]  /*1480*/  SHFL.DOWN PT, R4, R6, 0x10, 0x1f ;  /* 0x0a001f0006047f89 */ /* 0x00232200000e0000 */
[----:B------:R-:W-:Y:S01]  /*1490*/  BSSY.RECONVERGENT B1, `(.L_x_612) ;  /* 0x000001d000017945 */ /* 0x000fe20003800200 */
[----:B0-----:R-:W-:Y:S02]  /*14a0*/  IMAD.MOV.U32 R14, RZ, RZ, R8 ;  /* 0x000000ffff0e7224 */ /* 0x001fe400078e0008 */
[----:B------:R1:W0:Y:S01]  /*14b0*/  SHFL.DOWN PT, R5, R7, 0x10, 0x1f ;  /* 0x0a001f0007057f89 */ /* 0x00022200000e0000 */
[----:B------:R-:W-:Y:S02]  /*14c0*/  IMAD.MOV.U32 R15, RZ, RZ, R9 ;  /* 0x000000ffff0f7224 */ /* 0x000fe400078e0009 */
[----:B------:R-:W-:Y:S01]  /*14d0*/  IMAD.MOV.U32 R2, RZ, RZ, R6 ;  /* 0x000000ffff027224 */ /* 0x000fe200078e0006 */
[----:B---3--:R1:W3:Y:S01]  /*14e0*/  SHFL.DOWN PT, R11, R8, 0x10, 0x1f ;  /* 0x0a001f00080b7f89 */ /* 0x0082e200000e0000 */
[----:B------:R-:W-:-:S03]  /*14f0*/  IMAD.MOV.U32 R3, RZ, RZ, R7 ;  /* 0x000000ffff037224 */ /* 0x000fc600078e0007 */
[----:B------:R1:W0:Y:S01]  /*1500*/  SHFL.DOWN PT, R12, R9, 0x10, 0x1f ;  /* 0x0a001f00090c7f89 */ /* 0x00022200000e0000 */
[----:B------:R-:W-:Y:S05]  /*1510*/  @P0 BRA `(.L_x_613) ;  /* 0x0000000000500947 */ /* 0x000fea0003800000 */
[----:B0---4-:R-:W-:Y:S01]  /*1520*/  DSETP.GEU.AND P0, PT, |R6|, |R4|, PT ;  /* 0x400000040600722a */ /* 0x011fe20003f0e200 */
[----:B---3--:R-:W-:Y:S02]  /*1530*/  IMAD.MOV.U32 R14, RZ, RZ, R11 ;  /* 0x000000ffff0e7224 */ /* 0x008fe400078e000b */
        /* <DEDUP_REMOVED lines=18> */
.L_x_613:
[----:B------:R-:W-:Y:S05]  /*1660*/  BSYNC.RECONVERGENT B1 ;  /* 0x0000000000017941 */ /* 0x000fea0003800200 */
.L_x_612:
[----:B------:R-:W-:Y:S01]  /*1670*/  ISETP.NE.AND P0, PT, R10, RZ, PT ;  /* 0x000000ff0a00720c */ /* 0x000fe20003f05270 */
[----:B------:R-:W-:-:S12]  /*1680*/  BSSY.RECONVERGENT B1, `(.L_x_614) ;  /* 0x000000a000017945 */ /* 0x000fd80003800200 */
[----:B------:R-:W-:Y:S05]  /*1690*/  @P0 BRA `(.L_x_615) ;  /* 0x0000000000200947 */ /* 0x000fea0003800000 */
[----:B-1----:R-:W1:Y:S01]  /*16a0*/  S2R R6, SR_CgaCtaId ;  /* 0x0000000000067919 */ /* 0x002e620000008800 */
[----:B0-----:R-:W-:Y:S02]  /*16b0*/  MOV R5, 0x400 ;  /* 0x0000040000057802 */ /* 0x001fe40000000f00 */
[----:B----4-:R-:W-:-:S04]  /*16c0*/  SHF.R.U32.HI R4, RZ, 0x1, R0 ;  /* 0x00000001ff047819 */ /* 0x010fc80000011600 */
[----:B------:R-:W-:Y:S02]  /*16d0*/  LOP3.LUT R4, R4, 0x1f0, RZ, 0xc0, !PT ;  /* 0x000001f004047812 */ /* 0x000fe400078ec0ff */
[----:B-1----:R-:W-:-:S05]  /*16e0*/  LEA R5, R6, R5, 0x18 ;  /* 0x0000000506057211 */ /* 0x002fca00078ec0ff */
[----:B------:R-:W-:-:S05]  /*16f0*/  IMAD.IADD R5, R4, 0x1, R5 ;  /* 0x0000000104057824 */ /* 0x000fca00078e0205 */
[----:B------:R0:W-:Y:S04]  /*1700*/  STS.64 [R5+0x10], R14 ;  /* 0x0000100e05007388 */ /* 0x0001e80000000a00 */
[----:B------:R0:W-:Y:S02]  /*1710*/  STS.64 [R5+0x8], R2 ;  /* 0x0000080205007388 */ /* 0x0001e40000000a00 */
.L_x_615:
[----:B------:R-:W-:Y:S05]  /*1720*/  BSYNC.RECONVERGENT B1 ;  /* 0x0000000000017941 */ /* 0x000fea0003800200 */
.L_x_614:
        /* <DEDUP_REMOVED lines=8> */
[----:B-1--4-:R-:W1:Y:S04]  /*17b0*/  LDS.128 R4, [R0+0x20] ;  /* 0x0000200000047984 */ /* 0x012e680000000c00 */
[----:B--2---:R2:W4:Y:S04]  /*17c0*/  LDS.64 R12, [R0+0x80] ;  /* 0x00008000000c7984 */ /* 0x0045280000000a00 */
[----:B---3--:R2:W3:Y:S01]  /*17d0*/  LDS.128 R8, [R0+0x30] ;  /* 0x0000300000087984 */ /* 0x0084e20000000c00 */
[----:B0-----:R-:W-:Y:S01]  /*17e0*/  DSETP.GEU.AND P0, PT, |R2|, |R16|, PT ;  /* 0x400000100200722a */ /* 0x001fe20003f0e200 */
[----:B------:R-:W-:Y:S01]  /*17f0*/  IMAD.MOV.U32 R24, RZ, RZ, R16 ;  /* 0x000000ffff187224 */ /* 0x000fe200078e0010 */
[----:B------:R-:W-:Y:S01]  /*1800*/  MOV R25, R17 ;  /* 0x0000001100197202 */ /* 0x000fe20000000f00 */
[----:B-1----:R-:W-:-:S02]  /*1810*/  IMAD.MOV.U32 R26, RZ, RZ, R4 ;  /* 0x000000ffff1a7224 */ /* 0x002fc400078e0004 */
[----:B------:R-:W-:-:S09]  /*1820*/  IMAD.MOV.U32 R27, RZ, RZ, R5 ;  /* 0x000000ffff1b7224 */ /* 0x000fd200078e0005 */
        /* <DEDUP_REMOVED lines=15> */
.L_x_618:
[----:B------:R-:W-:Y:S05]  /*1920*/  BSYNC.RECONVERGENT B1 ;  /* 0x0000000000017941 */ /* 0x000fea0003800200 */
.L_x_617:
        /* <DEDUP_REMOVED lines=23> */
.L_x_620:
[----:B------:R-:W-:Y:S05]  /*1aa0*/  BSYNC.RECONVERGENT B1 ;  /* 0x0000000000017941 */ /* 0x000fea0003800200 */
.L_x_619:
        /* <DEDUP_REMOVED lines=21> */
.L_x_622:
[----:B------:R-:W-:Y:S05]  /*1c00*/  BSYNC.RECONVERGENT B1 ;  /* 0x0000000000017941 */ /* 0x000fea0003800200 */
.L_x_621:
        /* <DEDUP_REMOVED lines=23> */
.L_x_624:
[----:B------:R-:W-:Y:S05]  /*1d80*/  BSYNC.RECONVERGENT B1 ;  /* 0x0000000000017941 */ /* 0x000fea0003800200 */
.L_x_623:
        /* <DEDUP_REMOVED lines=21> */
.L_x_626:
[----:B------:R-:W-:Y:S05]  /*1ee0*/  BSYNC.RECONVERGENT B1 ;  /* 0x0000000000017941 */ /* 0x000fea0003800200 */
.L_x_625:
[----:B------:R-:W-:Y:S01]  /*1ef0*/  DSETP.GEU.AND P0, PT, |R2|, |R10|, PT ;  /* 0x4000000a0200722a */ /* 0x000fe20003f0e200 */
[----:B------:R-:W-:Y:S01]  /*1f00*/  BSSY.RECONVERGENT B1, `(.L_x_627) ;  /* 0x0000014000017945 */ /* 0x000fe20003800200 */
[----:B------:R-:W-:Y:S01]  /*1f10*/  IMAD.MOV.U32 R8, RZ, RZ, R10 ;  /* 0x000000ffff087224 */ /* 0x000fe200078e000a */
[----:B---3--:R-:W-:Y:S01]  /*1f20*/  MOV R0, R5 ;  /* 0x0000000500007202 */ /* 0x008fe20000000f00 */
        /* <DEDUP_REMOVED lines=17> */
.L_x_628:
[----:B------:R-:W-:Y:S05]  /*2040*/  BSYNC.RECONVERGENT B1 ;  /* 0x0000000000017941 */ /* 0x000fea0003800200 */
.L_x_627:
        /* <DEDUP_REMOVED lines=21> */
.L_x_603:
        /* <DEDUP_REMOVED lines=9> */
[----:B------:R-:W-:Y:S02]  /*2230*/  VIADD R5, R5, UR6 ;  /* 0x0000000605057c36 */ /* 0x000fe40008000000 */
        /* <DEDUP_REMOVED lines=9> */
[----:B----4-:R-:W-:Y:S01]  /*22d0*/  IMAD.MOV.U32 R14, RZ, RZ, R12 ;  /* 0x000000ffff0e7224 */ /* 0x010fe200078e000c */
[----:B------:R-:W-:Y:S01]  /*22e0*/  MOV R6, R10 ;  /* 0x0000000a00067202 */ /* 0x000fe20000000f00 */
[----:B0-----:R-:W-:Y:S02]  /*22f0*/  IMAD.MOV.U32 R16, RZ, RZ, R13 ;  /* 0x000000ffff107224 */ /* 0x001fe400078e000d */
        /* <DEDUP_REMOVED lines=16> */
.L_x_630:
[----:B------:R-:W-:Y:S05]  /*2400*/  BSYNC.RECONVERGENT B1 ;  /* 0x0000000000017941 */ /* 0x000fea0003800200 */
.L_x_629:
        /* <DEDUP_REMOVED lines=32> */
.L_x_632:
[----:B------:R-:W-:Y:S05]  /*2610*/  BSYNC.RECONVERGENT B1 ;  /* 0x0000000000017941 */ /* 0x000fea0003800200 */
.L_x_631:
[----:B-1----:R-:W-:Y:S01]  /*2620*/  VIADD R2, R4, 0x4 ;  /* 0x0000000404027836 */ /* 0x002fe20000000000 */
[----:B------:R1:W4:Y:S01]  /*2630*/  SHFL.DOWN PT, R6, R8, 0x4, R5 ;  /* 0x0880000008067989 */ /* 0x00032200000e0005 */
[----:B------:R-:W-:Y:S01]  /*2640*/  BSSY.RECONVERGENT B1, `(.L_x_633) ;  /* 0x000001e000017945 */ /* 0x000fe20003800200 */
[----:B--2---:R-:W-:Y:S01]  /*2650*/  IMAD.MOV.U32 R14, RZ, RZ, R10 ;  /* 0x000000ffff0e7224 */ /* 0x004fe200078e000a */
[----:B------:R-:W-:Y:S01]  /*2660*/  MOV R16, R12 ;  /* 0x0000000c00107202 */ /* 0x000fe20000000f00 */
[----:B------:R1:W2:Y:S01]  /*2670*/  SHFL.DOWN PT, R7, R9, 0x4, R5 ;  /* 0x0880000009077989 */ /* 0x0002a200000e0005 */
[----:B------:R-:W-:Y:S01]  /*2680*/  ISETP.GT.AND P0, PT, R2, R5, PT ;  /* 0x000000050200720c */ /* 0x000fe20003f04270 */
[----:B------:R-:W-:Y:S02]  /*2690*/  IMAD.MOV.U32 R2, RZ, RZ, R8 ;  /* 0x000000ffff027224 */ /* 0x000fe400078e0008 */
[----:B---3--:R1:W3:Y:S01]  /*26a0*/  SHFL.DOWN PT, R11, R10, 0x4, R5 ;  /* 0x088000000a0b7989 */ /* 0x0082e200000e0005 */
[----:B------:R-:W-:-:S03]  /*26b0*/  IMAD.MOV.U32 R3, RZ, RZ, R9 ;  /* 0x000000ffff037224 */ /* 0x000fc600078e0009 */
[----:B0-----:R1:W0:Y:S06]  /*26c0*/  SHFL.DOWN PT, R13, R12, 0x4, R5 ;  /* 0x088000000c0d7989 */ /* 0x00122c00000e0005 */
        /* <DEDUP_REMOVED lines=21> */
.L_x_634:
[----:B------:R-:W-:Y:S05]  /*2820*/  BSYNC.RECONVERGENT B1 ;  /* 0x0000000000017941 */ /* 0x000fea0003800200 */
.L_x_633:
        /* <DEDUP_REMOVED lines=8> */
[----:B---3--:R3:W1:Y:S01]  /*28b0*/  SHFL.DOWN PT, R11, R14, 0x8, R5 ;  /* 0x090000000e0b7989 */ /* 0x00866200000e0005 */
[----:B--2---:R-:W-:-:S03]  /*28c0*/  IMAD.MOV.U32 R7, RZ, RZ, R3 ;  /* 0x000000ffff077224 */ /* 0x004fc600078e0003 */
[----:B0-----:R3:W0:Y:S04]  /*28d0*/  SHFL.DOWN PT, R13, R16, 0x8, R5 ;  /* 0x09000000100d7989 */ /* 0x00162800000e0005 */
        /* <DEDUP_REMOVED lines=21> */
.L_x_636:
[----:B------:R-:W-:Y:S05]  /*2a30*/  BSYNC.RECONVERGENT B1 ;  /* 0x0000000000017941 */ /* 0x000fea0003800200 */
.L_x_635:
[----:B-1----:R-:W-:Y:S01]  /*2a40*/  VIADD R2, R4, 0x10 ;  /* 0x0000001004027836 */ /* 0x002fe20000000000 */
[----:B----4-:R1:W2:Y:S01]  /*2a50*/  SHFL.DOWN PT, R8, R6, 0x10, R5 ;  /* 0x0a00000006087989 */ /* 0x0102a200000e0005 */
[----:B------:R-:W-:Y:S01]  /*2a60*/  BSSY.RECONVERGENT B1, `(.L_x_637) ;  /* 0x000001e000017945 */ /* 0x000fe20003800200 */
[----:B---3--:R-:W-:Y:S02]  /*2a70*/  IMAD.MOV.U32 R14, RZ, RZ, R10 ;  /* 0x000000ffff0e7224 */ /* 0x008fe400078e000a */
[----:B------:R-:W-:Y:S01]  /*2a80*/  ISETP.GT.AND P0, PT, R2, R5, PT ;  /* 0x000000050200720c */ /* 0x000fe20003f04270 */
[----:B------:R1:W3:Y:S01]  /*2a90*/  SHFL.DOWN PT, R9, R7, 0x10, R5 ;  /* 0x0a00000007097989 */ /* 0x0002e200000e0005 */
[----:B------:R-:W-:Y:S02]  /*2aa0*/  IMAD.MOV.U32 R15, RZ, RZ, R12 ;  /* 0x000000ffff0f7224 */ /* 0x000fe400078e000c */
[----:B------:R-:W-:Y:S01]  /*2ab0*/  IMAD.MOV.U32 R2, RZ, RZ, R6 ;  /* 0x000000ffff027224 */ /* 0x000fe200078e0006 */
[----:B------:R1:W4:Y:S01]  /*2ac0*/  SHFL.DOWN PT, R11, R10, 0x10, R5 ;  /* 0x0a0000000a0b7989 */ /* 0x00032200000e0005 */
        /* <DEDUP_REMOVED lines=23> */
.L_x_638:
[----:B------:R-:W-:Y:S05]  /*2c40*/  BSYNC.RECONVERGENT B1 ;  /* 0x0000000000017941 */ /* 0x000fea0003800200 */
.L_x_637:
        /* <DEDUP_REMOVED lines=11> */
.L_x_640:
[----:B------:R-:W-:Y:S05]  /*2d00*/  BSYNC.RECONVERGENT B1 ;  /* 0x0000000000017941 */ /* 0x000fea0003800200 */
.L_x_639:
[----:B------:R-:W-:Y:S01]  /*2d10*/  BAR.SYNC.DEFER_BLOCKING 0x0 ;  /* 0x0000000000007b1d */ /* 0x000fe20000010000 */
[----:B------:R-:W-:-:S13]  /*2d20*/  ISETP.NE.AND P1, PT, R0, RZ, PT ;  /* 0x000000ff0000720c */ /* 0x000fda0003f25270 */
[----:B------:R-:W-:Y:S05]  /*2d30*/  @P1 BRA `(.L_x_616) ;  /* 0x0000003400d41947 */ /* 0x000fea0003800000 */
[----:B------:R-:W-:Y:S01]  /*2d40*/  UISETP.GE.AND UP0, UPT, UR6, 0x21, UPT ;  /* 0x000000210600788c */ /* 0x000fe2000bf06270 */
[----:B----4-:R-:W-:Y:S02]  /*2d50*/  IMAD.MOV.U32 R11, RZ, RZ, R14 ;  /* 0x000000ffff0b7224 */ /* 0x010fe400078e000e */
[----:B--2---:R-:W-:Y:S02]  /*2d60*/  IMAD.MOV.U32 R8, RZ, RZ, R15 ;  /* 0x000000ffff087224 */ /* 0x004fe400078e000f */
        /* <DEDUP_REMOVED lines=8> */
[----:B0-----:R-:W0:Y:S01]  /*2df0*/  LDS.64 R12, [UR4+0x20] ;  /* 0x00002004ff0c7984 */ /* 0x001e220008000a00 */
[----:B-1----:R-:W-:Y:S01]  /*2e00*/  DSETP.GEU.AND P0, PT, |R2|, |R6|, PT ;  /* 0x400000060200722a */ /* 0x002fe20003f0e200 */
[----:B------:R-:W-:Y:S01]  /*2e10*/  MOV R4, R6 ;  /* 0x0000000600047202 */ /* 0x000fe20000000f00 */
[----:B------:R-:W-:Y:S02]  /*2e20*/  IMAD.MOV.U32 R5, RZ, RZ, R7 ;  /* 0x000000ffff057224 */ /* 0x000fe400078e0007 */
[----:B0-----:R-:W-:Y:S02]  /*2e30*/  IMAD.MOV.U32 R11, RZ, RZ, R12 ;  /* 0x000000ffff0b7224 */ /* 0x001fe400078e000c */
        /* <DEDUP_REMOVED lines=16> */
.L_x_642:
[----:B------:R-:W-:Y:S05]  /*2f40*/  BSYNC.RECONVERGENT B1 ;  /* 0x0000000000017941 */ /* 0x000fea0003800200 */
.L_x_641:
[----:B------:R-:W-:Y:S01]  /*2f50*/  UISETP.GE.AND UP0, UPT, UR6, 0x41, UPT ;  /* 0x000000410600788c */ /* 0x000fe2000bf06270 */
[----:B---3--:R-:W-:Y:S02]  /*2f60*/  IMAD.MOV.U32 R9, RZ, RZ, R11 ;  /* 0x000000ffff097224 */ /* 0x008fe400078e000b */
[----:B------:R-:W-:Y:S02]  /*2f70*/  IMAD.MOV.U32 R0, RZ, RZ, R8 ;  /* 0x000000ffff007224 */ /* 0x000fe400078e0008 */
[----:B------:R-:W-:Y:S02]  /*2f80*/  IMAD.MOV.U32 R2, RZ, RZ, R4 ;  /* 0x000000ffff027224 */ /* 0x000fe400078e0004 */
[----:B------:R-:W-:Y:S02]  /*2f90*/  IMAD.MOV.U32 R3, RZ, RZ, R5 ;  /* 0x000000ffff037224 */ /* 0x000fe400078e0005 */
        /* <DEDUP_REMOVED lines=8> */
[----:B------:R-:W-:Y:S02]  /*3020*/  IMAD.MOV.U32 R2, RZ, RZ, R6 ;  /* 0x000000ffff027224 */ /* 0x000fe400078e0006 */
[----:B------:R-:W-:Y:S02]  /*3030*/  IMAD.MOV.U32 R3, RZ, RZ, R7 ;  /* 0x000000ffff037224 */ /* 0x000fe400078e0007 */
[----:B0-----:R-:W-:-:S02]  /*3040*/  IMAD.MOV.U32 R9, RZ, RZ, R12 ;  /* 0x000000ffff097224 */ /* 0x001fc400078e000c */
        /* <DEDUP_REMOVED lines=16> */
.L_x_644:
[----:B------:R-:W-:Y:S05]  /*3150*/  BSYNC.RECONVERGENT B1 ;  /* 0x0000000000017941 */ /* 0x000fea0003800200 */
.L_x_643:
[----:B------:R-:W-:Y:S01]  /*3160*/  UISETP.GE.AND UP0, UPT, UR6, 0x61, UPT ;  /* 0x000000610600788c */ /* 0x000fe2000bf06270 */
[----:B------:R-:W-:Y:S01]  /*3170*/  IMAD.MOV.U32 R11, RZ, RZ, R9 ;  /* 0x000000ffff0b7224 */ /* 0x000fe200078e0009 */
[----:B------:R-:W-:Y:S01]  /*3180*/  MOV R8, R0 ;  /* 0x0000000000087202 */ /* 0x000fe20000000f00 */
[----:B------:R-:W-:Y:S02]  /*3190*/  IMAD.MOV.U32 R4, RZ, RZ, R2 ;  /* 0x000000ffff047224 */ /* 0x000fe400078e0002 */
[----:B------:R-:W-:-:S04]  /*31a0*/  IMAD.MOV.U32 R5, RZ, RZ, R3 ;  /* 0x000000ffff057224 */ /* 0x000fc800078e0003 */
        /* <DEDUP_REMOVED lines=27> */
.L_x_646:
[----:B------:R-:W-:Y:S05]  /*3360*/  BSYNC.RECONVERGENT B1 ;  /* 0x0000000000017941 */ /* 0x000fea0003800200 */
.L_x_645:
[----:B------:R-:W-:Y:S01]  /*3370*/  UISETP.GE.AND UP0, UPT, UR6, 0x81, UPT ;  /* 0x000000810600788c */ /* 0x000fe2000bf06270 */
[----:B------:R-:W-:Y:S02]  /*3380*/  IMAD.MOV.U32 R9, RZ, RZ, R11 ;  /* 0x000000ffff097224 */ /* 0x000fe400078e000b */
        /* <DEDUP_REMOVED lines=30> */
.L_x_648:
[----:B------:R-:W-:Y:S05]  /*3570*/  BSYNC.RECONVERGENT B1 ;  /* 0x0000000000017941 */ /* 0x000fea0003800200 */
.L_x_647:
        /* <DEDUP_REMOVED lines=32> */
.L_x_650:
[----:B------:R-:W-:Y:S05]  /*3780*/  BSYNC.RECONVERGENT B1 ;  /* 0x0000000000017941 */ /* 0x000fea0003800200 */
.L_x_649:
        /* <DEDUP_REMOVED lines=14> */
[----:B------:R-:W-:Y:S01]  /*3870*/  IMAD.MOV.U32 R7, RZ, RZ, R3 ;  /* 0x000000ffff077224 */ /* 0x000fe200078e0003 */
[----:B0-----:R-:W-:Y:S01]  /*3880*/  MOV R0, R13 ;  /* 0x0000000d00007202 */ /* 0x001fe20000000f00 */
        /* <DEDUP_REMOVED lines=16> */
.L_x_652:
[----:B------:R-:W-:Y:S05]  /*3990*/  BSYNC.RECONVERGENT B1 ;  /* 0x0000000000017941 */ /* 0x000fea0003800200 */
.L_x_651:
[----:B------:R-:W-:Y:S01]  /*39a0*/  UISETP.GE.AND UP0, UPT, UR6, 0xe1, UPT ;  /* 0x000000e10600788c */ /* 0x000fe2000bf06270 */
[----:B------:R-:W-:Y:S02]  /*39b0*/  IMAD.MOV.U32 R14, RZ, RZ, R9 ;  /* 0x000000ffff0e7224 */ /* 0x000fe400078e0009 */
[----:B------:R-:W-:Y:S02]  /*39c0*/  IMAD.MOV.U32 R15, RZ, RZ, R0 ;  /* 0x000000ffff0f7224 */ /* 0x000fe400078e0000 */
[----:B------:R-:W-:Y:S02]  /*39d0*/  IMAD.MOV.U32 R2, RZ, RZ, R6 ;  /* 0x000000ffff027224 */ /* 0x000fe400078e0006 */
[----:B------:R-:W-:Y:S02]  /*39e0*/  IMAD.MOV.U32 R3, RZ, RZ, R7 ;  /* 0x000000ffff037224 */ /* 0x000fe400078e0007 */
[----:B------:R-:W-:Y:S05]  /*39f0*/  BRA.U !UP0, `(.L_x_616) ;  /* 0x0000002908a47547 */ /* 0x000fea000b800000 */
[----:B------:R-:W1:Y:S01]  /*3a00*/  S2UR UR5, SR_CgaCtaId ;  /* 0x00000000000579c3 */ /* 0x000e620000008800 */
[----:B------:R-:W-:Y:S02]  /*3a10*/  UMOV UR4, 0x400 ;  /* 0x0000040000047882 */ /* 0x000fe40000000000 */
[----:B-1----:R-:W-:-:S09]  /*3a20*/  ULEA UR4, UR5, UR4, 0x18 ;  /* 0x0000000405047291 */ /* 0x002fd2000f8ec0ff */
[----:B------:R-:W1:Y:S04]  /*3a30*/  LDS.64 R4, [UR4+0x78] ;  /* 0x00007804ff047984 */ /* 0x000e680008000a00 */
[----:B------:R-:W2:Y:S01]  /*3a40*/  LDS.64 R10, [UR4+0x80] ;  /* 0x00008004ff0a7984 */ /* 0x000ea20008000a00 */
        /* <DEDUP_REMOVED lines=21> */
.L_x_584:
        /* <DEDUP_REMOVED lines=30> */
[----:B------:R-:W-:Y:S02]  /*3d80*/  ISETP.GE.U32.AND.EX P0, PT, RZ, RZ, PT, P0 ;  /* 0x000000ffff00720c */ /* 0x000fe40003f06100 */
[----:B------:R-:W-:-:S11]  /*3d90*/  IADD3.X R7, PT, PT, RZ, UR7, RZ, P1, !PT ;  /* 0x00000007ff077c10 */ /* 0x000fd60008ffe4ff */
[----:B------:R-:W-:-:S06]  /*3da0*/  DSETP.LT.OR P0, PT, |R8|, |R4|, !P0 ;  /* 0x400000040800722a */ /* 0x000fcc0004701600 */
[----:B------:R-:W-:Y:S02]  /*3db0*/  FSEL R8, R4, R8, P0 ;  /* 0x0000000804087208 */ /* 0x000fe40000000000 */
[----:B------:R-:W-:Y:S02]  /*3dc0*/  FSEL R9, R5, R9, P0 ;  /* 0x0000000905097208 */ /* 0x000fe40000000000 */
[----:B------:R-:W-:Y:S02]  /*3dd0*/  SEL R23, R6, R23, P0 ;  /* 0x0000001706177207 */ /* 0x000fe40000000000 */
[----:B------:R-:W-:-:S07]  /*3de0*/  SEL R24, R7, R24, P0 ;  /* 0x0000001807187207 */ /* 0x000fce0000000000 */
.L_x_654:
[----:B------:R-:W-:Y:S05]  /*3df0*/  BSYNC.RECONVERGENT B1 ;  /* 0x0000000000017941 */ /* 0x000fea0003800200 */
.L_x_653:
[----:B------:R-:W-:Y:S01]  /*3e00*/  UISETP.GE.U32.AND UP0, UPT, UR4, 0xa00, UPT ;  /* 0x00000a000400788c */ /* 0x000fe2000bf06070 */
[----:B------:R-:W-:-:S08]  /*3e10*/  IMAD.MOV.U32 R5, RZ, RZ, 0x500 ;  /* 0x00000500ff057424 */ /* 0x000fd000078e00ff */
[----:B------:R-:W-:Y:S05]  /*3e20*/  BRA.U !UP0, `(.L_x_655) ;  /* 0x00000005084c7547 */ /* 0x000fea000b800000 */
[----:B------:R-:W-:Y:S01]  /*3e30*/  IMAD.MOV.U32 R12, RZ, RZ, R8 ;  /* 0x000000ffff0c7224 */ /* 0x000fe200078e0008 */
[----:B------:R-:W0:Y:S01]  /*3e40*/  LDCU UR4, c[0x0][0x398] ;  /* 0x00007300ff0477ac */ /* 0x000e220008000800 */
[----:B------:R-:W-:Y:S02]  /*3e50*/  IMAD.MOV.U32 R13, RZ, RZ, R9 ;  /* 0x000000ffff0d7224 */ /* 0x000fe400078e0009 */
[----:B------:R-:W-:Y:S01]  /*3e60*/  IMAD.MOV.U32 R17, RZ, RZ, 0x500 ;  /* 0x00000500ff117424 */ /* 0x000fe200078e00ff */
[----:B------:R-:W1:Y:S01]  /*3e70*/  LDCU.64 UR6, c[0x0][0x388] ;  /* 0x00007100ff0677ac */ /* 0x000e620008000a00 */
[----:B------:R-:W-:-:S05]  /*3e80*/  NOP ;  /* 0x0000000000007918 */ /* 0x000fca0000000000 */
.L_x_656:
[----:B------:R-:W-:-:S05]  /*3e90*/  IMAD.WIDE.U32 R26, R17, 0x8, R2 ;  /* 0x00000008111a7825 */ /* 0x000fca00078e0002 */
[----:B------:R-:W2:Y:S04]  /*3ea0*/  LDG.E.64 R14, desc[UR8][R26.64] ;  /* 0x000000081a0e7981 */ /* 0x000ea8000c1e1b00 */
[----:B------:R-:W3:Y:S04]  /*3eb0*/  LDG.E.64 R4, desc[UR8][R26.64+0x800] ;  /* 0x000800081a047981 */ /* 0x000ee8000c1e1b00 */
[----:B------:R-:W4:Y:S04]  /*3ec0*/  LDG.E.64 R6, desc[UR8][R26.64+0x1000] ;  /* 0x001000081a067981 */ /* 0x000f28000c1e1b00 */
[----:B------:R-:W5:Y:S04]  /*3ed0*/  LDG.E.64 R10, desc[UR8][R26.64+0x1800] ;  /* 0x001800081a0a7981 */ /* 0x000f68000c1e1b00 */
[----:B------:R-:W5:Y:S01]  /*3ee0*/  LDG.E.64 R8, desc[UR8][R26.64+0x2000] ;  /* 0x002000081a087981 */ /* 0x000f62000c1e1b00 */
[----:B-1----:R-:W-:-:S04]  /*3ef0*/  IADD3 R18, P0, P1, R0, UR6, R17 ;  /* 0x0000000600127c10 */ /* 0x002fc8000f91e011 */
[----:B------:R-:W-:Y:S01]  /*3f00*/  IADD3.X R16, PT, PT, RZ, UR7, RZ, P0, P1 ;  /* 0x00000007ff107c10 */ /* 0x000fe200087e24ff */
[----:B------:R-:W-:Y:S01]  /*3f10*/  IMAD.MOV.U32 R20, RZ, RZ, R18 ;  /* 0x000000ffff147224 */ /* 0x000fe200078e0012 */
[----:B------:R-:W-:-:S03]  /*3f20*/  IADD3 R22, P3, PT, R18, 0x100, RZ ;  /* 0x0000010012167810 */ /* 0x000fc60007f7e0ff */
        /* <DEDUP_REMOVED lines=11> */
[----:B------:R-:W-:Y:S01]  /*3fe0*/  IMAD.X R24, RZ, RZ, R16, P3 ;  /* 0x000000ffff187224 */ /* 0x000fe200018e0610 */
[----:B------:R-:W-:-:S03]  /*3ff0*/  IADD3 R13, P3, PT, R18, 0x200, RZ ;  /* 0x00000200120d7810 */ /* 0x000fc60007f7e0ff */
[----:B---3--:R-:W-:-:S14]  /*4000*/  DSETP.GEU.AND P1, PT, |R14|, |R4|, PT ;  /* 0x400000040e00722a */ /* 0x008fdc0003f2e200 */
[----:B------:R-:W-:-:S04]  /*4010*/  @P1 ISETP.GE.U32.AND P0, PT, R20, R22, PT ;  /* 0x000000161400120c */ /* 0x000fc80003f06070 */
[----:B------:R-:W-:-:S13]  /*4020*/  @P1 ISETP.GE.AND.EX P0, PT, R19, R24, PT, P0 ;  /* 0x000000181300120c */ /* 0x000fda0003f06300 */
[----:B------:R-:W-:-:S06]  /*4030*/  @P1 DSETP.LT.OR P0, PT, |R4|, |R14|, !P0 ;  /* 0x4000000e0400122a */ /* 0x000fcc0004701600 */
[----:B------:R-:W-:Y:S01]  /*4040*/  @P1 FSEL R12, R14, R4, P0 ;  /* 0x000000040e0c1208 */ /* 0x000fe20000000000 */
[----:B------:R-:W-:Y:S01]  /*4050*/  IMAD.X R14, RZ, RZ, R16, P3 ;  /* 0x000000ffff0e7224 */ /* 0x000fe200018e0610 */
[----:B------:R-:W-:Y:S02]  /*4060*/  @P1 FSEL R15, R15, R5, P0 ;  /* 0x000000050f0f1208 */ /* 0x000fe40000000000 */
[----:B------:R-:W-:Y:S01]  /*4070*/  @P1 SEL R22, R20, R22, P0 ;  /* 0x0000001614161207 */ /* 0x000fe20000000000 */
[----:B------:R-:W-:Y:S01]  /*4080*/  @P1 IMAD.MOV.U32 R4, RZ, RZ, R12 ;  /* 0x000000ffff041224 */ /* 0x000fe200078e000c */
[----:B------:R-:W-:Y:S01]  /*4090*/  IADD3 R12, P3, PT, R18, 0x300, RZ ;  /* 0x00000300120c7810 */ /* 0x000fe20007f7e0ff */
[----:B------:R-:W-:Y:S02]  /*40a0*/  @P1 IMAD.MOV.U32 R5, RZ, RZ, R15 ;  /* 0x000000ffff051224 */ /* 0x000fe400078e000f */
[----:B------:R-:W-:Y:S01]  /*40b0*/  IMAD.MOV.U32 R15, RZ, RZ, R24 ;  /* 0x000000ffff0f7224 */ /* 0x000fe200078e0018 */
[----:B------:R-:W-:-:S03]  /*40c0*/  @P1 SEL R15, R19, R24, P0 ;  /* 0x00000018130f1207 */ /* 0x000fc60000000000 */
[----:B----4-:R-:W-:-:S14]  /*40d0*/  DSETP.GEU.AND P2, PT, |R4|, |R6|, PT ;  /* 0x400000060400722a */ /* 0x010fdc0003f4e200 */
[----:B------:R-:W-:-:S04]  /*40e0*/  @P2 ISETP.GE.U32.AND P0, PT, R22, R13, PT ;  /* 0x0000000d1600220c */ /* 0x000fc80003f06070 */
[----:B------:R-:W-:-:S13]  /*40f0*/  @P2 ISETP.GE.AND.EX P0, PT, R15, R14, PT, P0 ;  /* 0x0000000e0f00220c */ /* 0x000fda0003f06300 */
[----:B------:R-:W-:-:S06]  /*4100*/  @P2 DSETP.LT.OR P0, PT, |R6|, |R4|, !P0 ;  /* 0x400000040600222a */ /* 0x000fcc0004701600 */
[----:B------:R-:W-:Y:S02]  /*4110*/  @P2 FSEL R4, R4, R6, P0 ;  /* 0x0000000604042208 */ /* 0x000fe40000000000 */
[----:B------:R-:W-:Y:S02]  /*4120*/  @P2 FSEL R5, R5, R7, P0 ;  /* 0x0000000705052208 */ /* 0x000fe40000000000 */
[----:B------:R-:W-:Y:S01]  /*4130*/  @P2 SEL R14, R15, R14, P0 ;  /* 0x0000000e0f0e2207 */ /* 0x000fe20000000000 */
[----:B------:R-:W-:Y:S02]  /*4140*/  @P2 IMAD.MOV.U32 R6, RZ, RZ, R4 ;  /* 0x000000ffff062224 */ /* 0x000fe400078e0004 */
[----:B------:R-:W-:Y:S02]  /*4150*/  @P2 IMAD.MOV.U32 R7, RZ, RZ, R5 ;  /* 0x000000ffff072224 */ /* 0x000fe400078e0005 */
[----:B------:R-:W-:Y:S01]  /*4160*/  IMAD.MOV.U32 R5, RZ, RZ, R13 ;  /* 0x000000ffff057224 */ /* 0x000fe200078e000d */
[----:B------:R-:W-:Y:S01]  /*4170*/  @P2 SEL R5, R22, R13, P0 ;  /* 0x0000000d16052207 */ /* 0x000fe20000000000 */
        /* <DEDUP_REMOVED lines=13> */
[----:B------:R-:W-:-:S04]  /*4250*/  IADD3 R5, PT, PT, R17, 0xa00, RZ ;  /* 0x00000a0011057810 */ /* 0x000fc80007ffe0ff */
[----:B0-----:R-:W-:Y:S01]  /*4260*/  ISETP.GT.AND P1, PT, R5, UR4, PT ;  /* 0x0000000405007c0c */ /* 0x001fe2000bf24270 */
[----:B------:R-:W-:Y:S01]  /*4270*/  DSETP.GEU.AND P2, PT, |R10|, |R8|, PT ;  /* 0x400000080a00722a */ /* 0x000fe20003f4e200 */
[----:B------:R-:W-:-:S04]  /*4280*/  VIADD R5, R17, 0x500 ;  /* 0x0000050011057836 */ /* 0x000fc80000000000 */
[----:B------:R-:W-:-:S09]  /*4290*/  IMAD.MOV.U32 R17, RZ, RZ, R5 ;  /* 0x000000ffff117224 */ /* 0x000fd200078e0005 */
        /* <DEDUP_REMOVED lines=12> */
.L_x_655:
        /* <DEDUP_REMOVED lines=14> */
[----:B------:R-:W-:Y:S01]  /*4440*/  IMAD.IADD R7, R0, 0x1, R5 ;  /* 0x0000000100077824 */ /* 0x000fe200078e0205 */
[----:B------:R-:W-:-:S04]  /*4450*/  LEA.HI R4, R10, 0x1, RZ, 0x18 ;  /* 0x000000010a047811 */ /* 0x000fc800078fc0ff */
[C---:B------:R-:W-:Y:S02]  /*4460*/  IADD3 R14, P0, PT, R7.reuse, UR6, RZ ;  /* 0x00000006070e7c10 */ /* 0x040fe4000ff1e0ff */
[----:B------:R-:W-:Y:S01]  /*4470*/  LOP3.LUT R6, R4, 0x3, RZ, 0xc0, !PT ;  /* 0x0000000304067812 */ /* 0x000fe200078ec0ff */
[----:B------:R-:W-:Y:S02]  /*4480*/  IMAD.MOV.U32 R4, RZ, RZ, R0 ;  /* 0x000000ffff047224 */ /* 0x000fe400078e0000 */
[----:B------:R-:W-:Y:S02]  /*4490*/  IMAD.X R15, RZ, RZ, UR7, P0 ;  /* 0x00000007ff0f7e24 */ /* 0x000fe400080e06ff */
[----:B------:R-:W-:Y:S02]  /*44a0*/  IMAD.MOV R11, RZ, RZ, -R6 ;  /* 0x000000ffff0b7224 */ /* 0x000fe400078e0a06 */
[----:B0-----:R-:W-:-:S04]  /*44b0*/  IMAD.WIDE.U32 R2, R7, 0x8, R2 ;  /* 0x0000000807027825 */ /* 0x001fc800078e0002 */
[----:B------:R-:W-:Y:S02]  /*44c0*/  IMAD.MOV.U32 R12, RZ, RZ, R2 ;  /* 0x000000ffff0c7224 */ /* 0x000fe400078e0002 */
[----:B------:R-:W-:-:S07]  /*44d0*/  IMAD.MOV.U32 R13, RZ, RZ, R3 ;  /* 0x000000ffff0d7224 */ /* 0x000fce00078e0003 */
.L_x_663:
[----:B------:R-:W-:Y:S02]  /*44e0*/  IMAD.MOV.U32 R2, RZ, RZ, R12 ;  /* 0x000000ffff027224 */ /* 0x000fe400078e000c */
[----:B------:R-:W-:-:S06]  /*44f0*/  IMAD.MOV.U32 R3, RZ, RZ, R13 ;  /* 0x000000ffff037224 */ /* 0x000fcc00078e000d */
[----:B------:R-:W2:Y:S01]  /*4500*/  LDG.E.64 R2, desc[UR8][R2.64] ;  /* 0x0000000802027981 */ /* 0x000ea2000c1e1b00 */
[----:B------:R-:W-:Y:S01]  /*4510*/  VIADD R11, R11, 0x1 ;  /* 0x000000010b0b7836 */ /* 0x000fe20000000000 */
[----:B------:R-:W-:Y:S01]  /*4520*/  BSSY.RECONVERGENT B3, `(.L_x_661) ;  /* 0x000001b000037945 */ /* 0x000fe20003800200 */
[----:B------:R-:W-:Y:S01]  /*4530*/  IMAD.MOV.U32 R19, RZ, RZ, R23 ;  /* 0x000000ffff137224 */ /* 0x000fe200078e0017 */
[----:B------:R-:W-:Y:S01]  /*4540*/  MOV R7, R9 ;  /* 0x0000000900077202 */ /* 0x000fe20000000f00 */
[----:B------:R-:W-:Y:S01]  /*4550*/  IMAD.MOV.U32 R16, RZ, RZ, R24 ;  /* 0x000000ffff107224 */ /* 0x000fe200078e0018 */
[----:B------:R-:W-:Y:S01]  /*4560*/  ISETP.NE.AND P2, PT, R11, RZ, PT ;  /* 0x000000ff0b00720c */ /* 0x000fe20003f45270 */
[----:B------:R-:W-:Y:S01]  /*4570*/  IMAD.MOV.U32 R6, RZ, RZ, R8 ;  /* 0x000000ffff067224 */ /* 0x000fe200078e0008 */
[----:B------:R-:W-:Y:S01]  /*4580*/  IADD3 R12, P3, PT, R12, 0x800, RZ ;  /* 0x000008000c0c7810 */ /* 0x000fe20007f7e0ff */
[----:B------:R-:W-:Y:S02]  /*4590*/  IMAD.MOV.U32 R23, RZ, RZ, R14 ;  /* 0x000000ffff177224 */ /* 0x000fe400078e000e */
[----:B------:R-:W-:Y:S01]  /*45a0*/  IMAD.MOV.U32 R24, RZ, RZ, R15 ;  /* 0x000000ffff187224 */ /* 0x000fe200078e000f */
[----:B--2---:R-:W-:Y:S01]  /*45b0*/  DSETP.GEU.AND P0, PT, |R8|, |R2|, PT ;  /* 0x400000020800722a */ /* 0x004fe20003f0e200 */
[----:B------:R-:W-:-:S02]  /*45c0*/  IMAD.MOV.U32 R8, RZ, RZ, R2 ;  /* 0x000000ffff087224 */ /* 0x000fc400078e0002 */
        /* <DEDUP_REMOVED lines=16> */
.L_x_662:
[----:B------:R-:W-:Y:S05]  /*46d0*/  BSYNC.RECONVERGENT B3 ;  /* 0x0000000000037941 */ /* 0x000fea0003800200 */
.L_x_661:
[----:B------:R-:W-:Y:S01]  /*46e0*/  IADD3 R14, P0, PT, R14, 0x100, RZ ;  /* 0x000001000e0e7810 */ /* 0x000fe20007f1e0ff */
[----:B------:R-:W-:Y:S02]  /*46f0*/  VIADD R4, R4, 0x100 ;  /* 0x0000010004047836 */ /* 0x000fe40000000000 */
[----:B------:R-:W-:Y:S02]  /*4700*/  IMAD.X R13, RZ, RZ, R13, P3 ;  /* 0x000000ffff0d7224 */ /* 0x000fe400018e060d */
[----:B------:R-:W-:Y:S01]  /*4710*/  IMAD.X R15, RZ, RZ, R15, P0 ;  /* 0x000000ffff0f7224 */ /* 0x000fe200000e060f */
[----:B------:R-:W-:Y:S07]  /*4720*/  @P2 BRA `(.L_x_663) ;  /* 0xfffffffc006c2947 */ /* 0x000fee000383ffff */
.L_x_660:
[----:B------:R-:W-:Y:S05]  /*4730*/  BSYNC.RECONVERGENT B2 ;  /* 0x0000000000027941 */ /* 0x000fea0003800200 */
.L_x_659:
[----:B------:R-:W-:-:S13]  /*4740*/  ISETP.GE.U32.AND P0, PT, R10, 0x300, PT ;  /* 0x000003000a00780c */ /* 0x000fda0003f06070 */
[----:B------:R-:W-:Y:S05]  /*4750*/  @!P0 BRA `(.L_x_658) ;  /* 0x0000000400fc8947 */ /* 0x000fea0003800000 */
[----:B------:R-:W0:Y:S01]  /*4760*/  LDCU.128 UR12, c[0x0][0x380] ;  /* 0x00007000ff0c77ac */ /* 0x000e220008000c00 */
[----:B------:R-:W1:Y:S01]  /*4770*/  LDC.64 R20, c[0x0][0x380] ;  /* 0x0000e000ff147b82 */ /* 0x000e620000000a00 */
[C---:B------:R-:W-:Y:S01]  /*4780*/  IADD3 R7, P1, PT, R4.reuse, R5, RZ ;  /* 0x0000000504077210 */ /* 0x040fe20007f3e0ff */
[C---:B------:R-:W-:Y:S02]  /*4790*/  IMAD.IADD R16, R4.reuse, 0x1, R5 ;  /* 0x0000000104107824 */ /* 0x040fe400078e0205 */
[----:B------:R-:W-:Y:S02]  /*47a0*/  VIADD R22, R4, 0x200 ;  /* 0x0000020004167836 */ /* 0x000fe40000000000 */
[----:B------:R-:W-:Y:S02]  /*47b0*/  IMAD.X R10, RZ, RZ, RZ, P1 ;  /* 0x000000ffff0a7224 */ /* 0x000fe400008e06ff */
[----:B------:R-:W2:Y:S01]  /*47c0*/  LDC.64 R2, c[0x0][0x388] ;  /* 0x0000e200ff027b82 */ /* 0x000ea20000000a00 */
[----:B0-----:R-:W-:-:S02]  /*47d0*/  LEA R6, P2, R7, UR12, 0x3 ;  /* 0x0000000c07067c11 */ /* 0x001fc4000f8418ff */
[----:B------:R-:W-:Y:S02]  /*47e0*/  IADD3 R18, P0, PT, R16, UR14, RZ ;  /* 0x0000000e10127c10 */ /* 0x000fe4000ff1e0ff */
[----:B------:R-:W-:Y:S02]  /*47f0*/  IADD3 R6, P1, PT, R6, 0x1800, RZ ;  /* 0x0000180006067810 */ /* 0x000fe40007f3e0ff */
[----:B------:R-:W-:Y:S01]  /*4800*/  LEA.HI.X R5, R7, UR13, R10, 0x3, P2 ;  /* 0x0000000d07057c11 */ /* 0x000fe200090f1c0a */
[----:B-1----:R-:W-:-:S04]  /*4810*/  IMAD.WIDE.U32 R20, R16, 0x8, R20 ;  /* 0x0000000810147825 */ /* 0x002fc800078e0014 */
[----:B------:R-:W-:Y:S02]  /*4820*/  IMAD.X R19, RZ, RZ, UR15, P0 ;  /* 0x0000000fff137e24 */ /* 0x000fe400080e06ff */
[----:B------:R-:W-:-:S07]  /*4830*/  IMAD.X R5, RZ, RZ, R5, P1 ;  /* 0x000000ffff057224 */ /* 0x000fce00008e0605 */
.L_x_672:
[----:B------:R-:W3:Y:S01]  /*4840*/  LDG.E.64 R14, desc[UR8][R20.64] ;  /* 0x00000008140e7981 */ /* 0x000ee2000c1e1b00 */
[----:B------:R-:W-:-:S05]  /*4850*/  IMAD.MOV.U32 R4, RZ, RZ, R6 ;  /* 0x000000ffff047224 */ /* 0x000fca00078e0006 */
[----:B------:R0:W5:Y:S04]  /*4860*/  LDG.E.64 R10, desc[UR8][R4.64+-0x1000] ;  /* 0xfff00008040a7981 */ /* 0x000168000c1e1b00 */
[----:B------:R0:W5:Y:S01]  /*4870*/  LDG.E.64 R6, desc[UR8][R4.64+-0x800] ;  /* 0xfff8000804067981 */ /* 0x000162000c1e1b00 */
[----:B------:R-:W-:Y:S01]  /*4880*/  BSSY.RECONVERGENT B2, `(.L_x_664) ;  /* 0x0000015000027945 */ /* 0x000fe20003800200 */
[----:B------:R-:W-:Y:S02]  /*4890*/  IMAD.MOV.U32 R26, RZ, RZ, R18 ;  /* 0x000000ffff1a7224 */ /* 0x000fe400078e0012 */
[----:B------:R-:W-:Y:S01]  /*48a0*/  IMAD.MOV.U32 R25, RZ, RZ, R19 ;  /* 0x000000ffff197224 */ /* 0x000fe200078e0013 */
[----:B---3--:R-:W-:Y:S01]  /*48b0*/  DSETP.GEU.AND P0, PT, |R8|, |R14|, PT ;  /* 0x4000000e0800722a */ /* 0x008fe20003f0e200 */
[----:B------:R-:W-:Y:S01]  /*48c0*/  MOV R12, R14 ;  /* 0x0000000e000c7202 */ /* 0x000fe20000000f00 */
[----:B------:R-:W-:-:S12]  /*48d0*/  IMAD.MOV.U32 R13, RZ, RZ, R15 ;  /* 0x000000ffff0d7224 */ /* 0x000fd800078e000f */
        /* <DEDUP_REMOVED lines=15> */
.L_x_665:
[----:B------:R-:W-:Y:S05]  /*49d0*/  BSYNC.RECONVERGENT B2 ;  /* 0x0000000000027941 */ /* 0x000fea0003800200 */
.L_x_664:
[----:B-----5:R-:W-:Y:S01]  /*49e0*/  DSETP.GEU.AND P0, PT, |R12|, |R10|, PT ;  /* 0x4000000a0c00722a */ /* 0x020fe20003f0e200 */
[----:B------:R-:W-:Y:S01]  /*49f0*/  VIADD R9, R16, 0x100 ;  /* 0x0000010010097836 */ /* 0x000fe20000000000 */
[----:B------:R-:W-:Y:S01]  /*4a00*/  BSSY.RECONVERGENT B2, `(.L_x_666) ;  /* 0x0000016000027945 */ /* 0x000fe20003800200 */
[----:B------:R-:W-:-:S03]  /*4a10*/  IMAD.MOV.U32 R8, RZ, RZ, R10 ;  /* 0x000000ffff087224 */ /* 0x000fc600078e000a */
[----:B--2---:R-:W-:Y:S01]  /*4a20*/  IADD3 R23, P1, PT, R9, R2, RZ ;  /* 0x0000000209177210 */ /* 0x004fe20007f3e0ff */
[----:B------:R-:W-:-:S04]  /*4a30*/  IMAD.MOV.U32 R9, RZ, RZ, R11 ;  /* 0x000000ffff097224 */ /* 0x000fc800078e000b */
[----:B------:R-:W-:Y:S02]  /*4a40*/  IMAD.X R24, RZ, RZ, R3, P1 ;  /* 0x000000ffff187224 */ /* 0x000fe400008e0603 */
[----:B------:R-:W-:Y:S02]  /*4a50*/  IMAD.MOV.U32 R15, RZ, RZ, R23 ;  /* 0x000000ffff0f7224 */ /* 0x000fe400078e0017 */
[----:B------:R-:W-:Y:S01]  /*4a60*/  IMAD.MOV.U32 R14, RZ, RZ, R24 ;  /* 0x000000ffff0e7224 */ /* 0x000fe200078e0018 */
        /* <DEDUP_REMOVED lines=15> */
.L_x_667:
[----:B------:R-:W-:Y:S05]  /*4b60*/  BSYNC.RECONVERGENT B2 ;  /* 0x0000000000027941 */ /* 0x000fea0003800200 */
.L_x_666:
[----:B------:R0:W5:Y:S01]  /*4b70*/  LDG.E.64 R10, desc[UR8][R4.64] ;  /* 0x00000008040a7981 */ /* 0x000162000c1e1b00 */
[----:B------:R-:W-:Y:S01]  /*4b80*/  DSETP.GEU.AND P0, PT, |R8|, |R6|, PT ;  /* 0x400000060800722a */ /* 0x000fe20003f0e200 */
[----:B------:R-:W-:Y:S01]  /*4b90*/  VIADD R13, R16, 0x200 ;  /* 0x00000200100d7836 */ /* 0x000fe20000000000 */
[----:B------:R-:W-:Y:S01]  /*4ba0*/  BSSY.RECONVERGENT B2, `(.L_x_668) ;  /* 0x0000016000027945 */ /* 0x000fe20003800200 */
[----:B------:R-:W-:-:S03]  /*4bb0*/  MOV R12, R6 ;  /* 0x00000006000c7202 */ /* 0x000fc60000000f00 */
[----:B------:R-:W-:Y:S01]  /*4bc0*/  IADD3 R24, P1, PT, R13, R2, RZ ;  /* 0x000000020d187210 */ /* 0x000fe20007f3e0ff */
[----:B------:R-:W-:-:S04]  /*4bd0*/  IMAD.MOV.U32 R13, RZ, RZ, R7 ;  /* 0x000000ffff0d7224 */ /* 0x000fc800078e0007 */
[----:B------:R-:W-:Y:S02]  /*4be0*/  IMAD.X R23, RZ, RZ, R3, P1 ;  /* 0x000000ffff177224 */ /* 0x000fe400008e0603 */
        /* <DEDUP_REMOVED lines=17> */
.L_x_669:
[----:B------:R-:W-:Y:S05]  /*4d00*/  BSYNC.RECONVERGENT B2 ;  /* 0x0000000000027941 */ /* 0x000fea0003800200 */
.L_x_668:
[----:B-----5:R-:W-:Y:S01]  /*4d10*/  DSETP.GEU.AND P0, PT, |R12|, |R10|, PT ;  /* 0x4000000a0c00722a */ /* 0x020fe20003f0e200 */
[----:B------:R-:W-:Y:S01]  /*4d20*/  VIADD R7, R16, 0x300 ;  /* 0x0000030010077836 */ /* 0x000fe20000000000 */
[----:B------:R-:W-:Y:S01]  /*4d30*/  BSSY.RECONVERGENT B2, `(.L_x_670) ;  /* 0x0000016000027945 */ /* 0x000fe20003800200 */
[----:B------:R-:W-:Y:S02]  /*4d40*/  IMAD.MOV.U32 R8, RZ, RZ, R10 ;  /* 0x000000ffff087224 */ /* 0x000fe400078e000a */
[----:B------:R-:W-:Y:S01]  /*4d50*/  IMAD.MOV.U32 R9, RZ, RZ, R11 ;  /* 0x000000ffff097224 */ /* 0x000fe200078e000b */
[----:B------:R-:W-:-:S05]  /*4d60*/  IADD3 R7, P1, PT, R7, R2, RZ ;  /* 0x0000000207077210 */ /* 0x000fca0007f3e0ff */
        /* <DEDUP_REMOVED lines=18> */
.L_x_671:
[----:B------:R-:W-:Y:S05]  /*4e90*/  BSYNC.RECONVERGENT B2 ;  /* 0x0000000000027941 */ /* 0x000fea0003800200 */
.L_x_670:
[----:B------:R-:W-:Y:S01]  /*4ea0*/  VIADD R10, R22, 0x200 ;  /* 0x00000200160a7836 */ /* 0x000fe20000000000 */
[----:B------:R-:W-:Y:S01]  /*4eb0*/  IADD3 R6, P2, PT, R4, 0x2000, RZ ;  /* 0x0000200004067810 */ /* 0x000fe20007f5e0ff */
[----:B------:R-:W-:Y:S01]  /*4ec0*/  VIADD R22, R22, 0x400 ;  /* 0x0000040016167836 */ /* 0x000fe20000000000 */
[----:B------:R-:W-:Y:S01]  /*4ed0*/  IADD3 R18, P1, PT, R18, 0x400, RZ ;  /* 0x0000040012127810 */ /* 0x000fe20007f3e0ff */
[----:B------:R-:W-:Y:S01]  /*4ee0*/  VIADD R16, R16, 0x400 ;  /* 0x0000040010107836 */ /* 0x000fe20000000000 */
[----:B------:R-:W-:Y:S01]  /*4ef0*/  ISETP.GE.AND P0, PT, R10, R17, PT ;  /* 0x000000110a00720c */ /* 0x000fe20003f06270 */
[----:B------:R-:W-:Y:S01]  /*4f00*/  IMAD.X R5, RZ, RZ, R5, P2 ;  /* 0x000000ffff057224 */ /* 0x000fe200010e0605 */
[----:B------:R-:W-:Y:S02]  /*4f10*/  IADD3 R20, P2, PT, R20, 0x2000, RZ ;  /* 0x0000200014147810 */ /* 0x000fe40007f5e0ff */
[----:B------:R-:W-:-:S03]  /*4f20*/  IADD3.X R19, PT, PT, RZ, R19, RZ, P1, !PT ;  /* 0x00000013ff137210 */ /* 0x000fc60000ffe4ff */
[----:B------:R-:W-:-:S06]  /*4f30*/  IMAD.X R21, RZ, RZ, R21, P2 ;  /* 0x000000ffff157224 */ /* 0x000fcc00010e0615 */
[----:B------:R-:W-:Y:S05]  /*4f40*/  @!P0 BRA `(.L_x_672) ;  /* 0xfffffff8003c8947 */ /* 0x000fea000383ffff */
.L_x_658:
[----:B------:R-:W-:Y:S05]  /*4f50*/  BSYNC.RECONVERGENT B1 ;  /* 0x0000000000017941 */ /* 0x000fea0003800200 */
.L_x_657:
        /* <DEDUP_REMOVED lines=32> */
.L_x_674:
[----:B------:R-:W-:Y:S05]  /*5160*/  BSYNC.RECONVERGENT B1 ;  /* 0x0000000000017941 */ /* 0x000fea0003800200 */
.L_x_673:
        /* <DEDUP_REMOVED lines=31> */
.L_x_676:
[----:B------:R-:W-:Y:S05]  /*5360*/  BSYNC.RECONVERGENT B1 ;  /* 0x0000000000017941 */ /* 0x000fea0003800200 */
.L_x_675:
        /* <DEDUP_REMOVED lines=31> */
.L_x_678:
[----:B------:R-:W-:Y:S05]  /*5560*/  BSYNC.RECONVERGENT B1 ;  /* 0x0000000000017941 */ /* 0x000fea0003800200 */
.L_x_677:
[----:B------:R-:W-:Y:S01]  /*5570*/  ISETP.GT.AND P0, PT, R10, 0x17, PT ;  /* 0x000000170a00780c */ /* 0x000fe20003f04270 */
[----:B-1----:R1:W1:Y:S01]  /*5580*/  SHFL.DOWN PT, R6, R2, 0x8, 0x1f ;  /* 0x09001f0002067f89 */ /* 0x00226200000e0000 */
[----:B------:R-:W-:Y:S01]  /*5590*/  BSSY.RECONVERGENT B1, `(.L_x_679) ;  /* 0x000001d000017945 */ /* 0x000fe20003800200 */
[----:B0-----:R-:W-:Y:S01]  /*55a0*/  IMAD.MOV.U32 R8, RZ, RZ, R11 ;  /* 0x000000ffff087224 */ /* 0x001fe200078e000b */
[----:B------:R-:W-:Y:S01]  /*55b0*/  MOV R4, R2 ;  /* 0x0000000200047202 */ /* 0x000fe20000000f00 */
[----:B--2---:R0:W2:Y:S01]  /*55c0*/  SHFL.DOWN PT, R7, R3, 0x8, 0x1f ;  /* 0x09001f0003077f89 */ /* 0x0040a200000e0000 */
[----:B------:R-:W-:Y:S02]  /*55d0*/  IMAD.MOV.U32 R9, RZ, RZ, R12 ;  /* 0x000000ffff097224 */ /* 0x000fe400078e000c */
[----:B------:R-:W-:Y:S01]  /*55e0*/  IMAD.MOV.U32 R5, RZ, RZ, R3 ;  /* 0x000000ffff057224 */ /* 0x000fe200078e0003 */
[----:B---3--:R0:W3:Y:S04]  /*55f0*/  SHFL.DOWN PT, R14, R11, 0x8, 0x1f ;  /* 0x09001f000b0e7f89 */ /* 0x0080e800000e0000 */
        /* <DEDUP_REMOVED lines=22> */
.L_x_680:
[----:B------:R-:W-:Y:S05]  /*5760*/  BSYNC.RECONVERGENT B1 ;  /* 0x0000000000017941 */ /* 0x000fea0003800200 */
.L_x_679:
        /* <DEDUP_REMOVED lines=31> */
.L_x_682:
[----:B------:R-:W-:Y:S05]  /*5960*/  BSYNC.RECONVERGENT B1 ;  /* 0x0000000000017941 */ /* 0x000fea0003800200 */
.L_x_681:
        /* <DEDUP_REMOVED lines=11> */
.L_x_684:
[----:B------:R-:W-:Y:S05]  /*5a20*/  BSYNC.RECONVERGENT B1 ;  /* 0x0000000000017941 */ /* 0x000fea0003800200 */
.L_x_683:
        /* <DEDUP_REMOVED lines=31> */
.L_x_686:
[----:B------:R-:W-:Y:S05]  /*5c20*/  BSYNC.RECONVERGENT B1 ;  /* 0x0000000000017941 */ /* 0x000fea0003800200 */
.L_x_685:
        /* <DEDUP_REMOVED lines=23> */
.L_x_688:
[----:B------:R-:W-:Y:S05]  /*5da0*/  BSYNC.RECONVERGENT B1 ;  /* 0x0000000000017941 */ /* 0x000fea0003800200 */
.L_x_687:
[----:B------:R-:W-:Y:S01]  /*5db0*/  DSETP.GEU.AND P0, PT, |R4|, |R10|, PT ;  /* 0x4000000a0400722a */ /* 0x000fe20003f0e200 */
[----:B------:R-:W-:Y:S01]  /*5dc0*/  BSSY.RECONVERGENT B1, `(.L_x_689) ;  /* 0x0000014000017945 */ /* 0x000fe20003800200 */
[----:B------:R-:W-:Y:S01]  /*5dd0*/  IMAD.MOV.U32 R2, RZ, RZ, R10 ;  /* 0x000000ffff027224 */ /* 0x000fe200078e000a */
[----:B------:R-:W-:Y:S01]  /*5de0*/  MOV R3, R11 ;  /* 0x0000000b00037202 */ /* 0x000fe20000000f00 */
        /* <DEDUP_REMOVED lines=17> */
.L_x_690:
[----:B------:R-:W-:Y:S05]  /*5f00*/  BSYNC.RECONVERGENT B1 ;  /* 0x0000000000017941 */ /* 0x000fea0003800200 */
.L_x_689:
        /* <DEDUP_REMOVED lines=23> */
.L_x_692:
[----:B------:R-:W-:Y:S05]  /*6080*/  BSYNC.RECONVERGENT B1 ;  /* 0x0000000000017941 */ /* 0x000fea0003800200 */
.L_x_691:
        /* <DEDUP_REMOVED lines=21> */
.L_x_694:
[----:B------:R-:W-:Y:S05]  /*61e0*/  BSYNC.RECONVERGENT B1 ;  /* 0x0000000000017941 */ /* 0x000fea0003800200 */
.L_x_693:
        /* <DEDUP_REMOVED lines=21> */
.L_x_696:
[----:B------:R-:W-:Y:S05]  /*6340*/  BSYNC.RECONVERGENT B1 ;  /* 0x0000000000017941 */ /* 0x000fea0003800200 */
.L_x_695:
        /* <DEDUP_REMOVED lines=20> */
.L_x_616:
[----:B------:R-:W-:Y:S05]  /*6490*/  BSYNC.RECONVERGENT B0 ;  /* 0x0000000000007941 */ /* 0x000fea0003800200 */
.L_x_583:
[----:B------:R-:W-:Y:S05]  /*64a0*/  @P1 EXIT ;  /* 0x000000000000194d */ /* 0x000fea0003800000 */
[----:B012-4-:R-:W0:Y:S02]  /*64b0*/  LDC.64 R4, c[0x0][0x390] ;  /* 0x0000e400ff047b82 */ /* 0x017e240000000a00 */
[----:B0-----:R-:W-:Y:S04]  /*64c0*/  STG.E.64 desc[UR8][R4.64], R2 ;  /* 0x0000000204007986 */ /* 0x001fe8000c101b08 */
[----:B------:R-:W-:Y:S01]  /*64d0*/  STG.E.64 desc[UR8][R4.64+0x8], R14 ;  /* 0x0000080e04007986 */ /* 0x000fe2000c101b08 */
[----:B------:R-:W-:Y:S05]  /*64e0*/  EXIT ;  /* 0x000000000000794d */ /* 0x000fea0003800000 */
.L_x_697:
        /* <DEDUP_REMOVED lines=9> */
.L_x_746:


//--------------------- .text._Z20extractInverseKernelPKdPdi --------------------------
	.section	.text._Z20extractInverseKernelPKdPdi,"ax",@progbits
	.align	128
        .global         _Z20extractInverseKernelPKdPdi
        .type           _Z20extractInverseKernelPKdPdi,@function
        .size           _Z20extractInverseKernelPKdPdi,(.L_x_747 - _Z20extractInverseKernelPKdPdi)
        .other          _Z20extractInverseKernelPKdPdi,@"STO_CUDA_ENTRY STV_DEFAULT"
_Z20extractInverseKernelPKdPdi:
.text._Z20extractInverseKernelPKdPdi:
[----:B------:R-:W-:Y:S01]  /*0000*/  LDC R1, c[0x0][0x37c] ;  /* 0x0000df00ff017b82 */ /* 0x000fe20000000800 */
[----:B------:R-:W0:Y:S07]  /*0010*/  S2R R7, SR_TID.Y ;  /* 0x0000000000077919 */ /* 0x000e2e0000002200 */
[----:B------:R-:W0:Y:S01]  /*0020*/  S2UR UR4, SR_CTAID.Y ;  /* 0x00000000000479c3 */ /* 0x000e220000002600 */
[----:B------:R-:W1:Y:S01]  /*0030*/  LDCU UR8, c[0x0][0x390] ;  /* 0x00007200ff0877ac */ /* 0x000e620008000800 */
[----:B------:R-:W2:Y:S06]  /*0040*/  S2R R0, SR_TID.X ;  /* 0x0000000000007919 */ /* 0x000eac0000002100 */
[----:B------:R-:W0:Y:S08]  /*0050*/  LDC R10, c[0x0][0x364] ;  /* 0x0000d900ff0a7b82 */ /* 0x000e300000000800 */
[----:B------:R-:W2:Y:S08]  /*0060*/  S2UR UR5, SR_CTAID.X ;  /* 0x00000000000579c3 */ /* 0x000eb00000002500 */
[----:B------:R-:W2:Y:S01]  /*0070*/  LDC R3, c[0x0][0x360] ;  /* 0x0000d800ff037b82 */ /* 0x000ea20000000800 */
[----:B------:R-:W3:Y:S01]  /*0080*/  LDCU UR6, c[0x0][0x370] ;  /* 0x00006e00ff0677ac */ /* 0x000ee20008000800 */
[----:B0-----:R-:W-:-:S05]  /*0090*/  IMAD R7, R10, UR4, R7 ;  /* 0x000000040a077c24 */ /* 0x001fca000f8e0207 */
[----:B-1----:R-:W-:Y:S01]  /*00a0*/  ISETP.GE.AND P0, PT, R7, UR8, PT ;  /* 0x0000000807007c0c */ /* 0x002fe2000bf06270 */
[C---:B--2---:R-:W-:Y:S02]  /*00b0*/  IMAD R0, R3.reuse, UR5, R0 ;  /* 0x0000000503007c24 */ /* 0x044fe4000f8e0200 */
[----:B---3--:R-:W-:-:S10]  /*00c0*/  IMAD R3, R3, UR6, RZ ;  /* 0x0000000603037c24 */ /* 0x008fd4000f8e02ff */
[----:B------:R-:W-:Y:S05]  /*00d0*/  @P0 EXIT ;  /* 0x000000000000094d */ /* 0x000fea0003800000 */
[----:B------:R-:W0:Y:S01]  /*00e0*/  I2F.U32.RP R8, R3 ;  /* 0x0000000300087306 */ /* 0x000e220000209000 */
[-C--:B------:R-:W-:Y:S01]  /*00f0*/  IADD3 R2, PT, PT, R0, R3.reuse, RZ ;  /* 0x0000000300027210 */ /* 0x080fe20007ffe0ff */
[----:B------:R-:W-:Y:S01]  /*0100*/  HFMA2 R4, -RZ, RZ, 0, 0 ;  /* 0x00000000ff047431 */ /* 0x000fe200000001ff */
[----:B------:R-:W-:Y:S01]  /*0110*/  IADD3 R11, PT, PT, RZ, -R3, RZ ;  /* 0x80000003ff0b7210 */ /* 0x000fe20007ffe0ff */
[----:B------:R-:W1:Y:S01]  /*0120*/  LDCU UR4, c[0x0][0x374] ;  /* 0x00006e80ff0477ac */ /* 0x000e620008000800 */
[C---:B------:R-:W-:Y:S02]  /*0130*/  ISETP.GE.AND P0, PT, R2.reuse, UR8, PT ;  /* 0x0000000802007c0c */ /* 0x040fe4000bf06270 */
[----:B------:R-:W-:Y:S01]  /*0140*/  VIMNMX R9, PT, PT, R2, UR8, !PT ;  /* 0x0000000802097c48 */ /* 0x000fe2000ffe0100 */
[----:B------:R-:W2:Y:S01]  /*0150*/  LDCU.64 UR6, c[0x0][0x358] ;  /* 0x00006b00ff0677ac */ /* 0x000ea20008000a00 */
[----:B------:R-:W-:Y:S02]  /*0160*/  SEL R6, RZ, 0x1, P0 ;  /* 0x00000001ff067807 */ /* 0x000fe40000000000 */
[----:B------:R-:W-:Y:S01]  /*0170*/  ISETP.NE.U32.AND P2, PT, R3, RZ, PT ;  /* 0x000000ff0300720c */ /* 0x000fe20003f45070 */
[----:B0-----:R-:W0:Y:S01]  /*0180*/  MUFU.RCP R8, R8 ;  /* 0x0000000800087308 */ /* 0x001e220000001000 */
[----:B-1----:R-:W-:Y:S01]  /*0190*/  IMAD R10, R10, UR4, RZ ;  /* 0x000000040a0a7c24 */ /* 0x002fe2000f8e02ff */
[----:B0-----:R-:W-:-:S06]  /*01a0*/  IADD3 R5, PT, PT, R8, 0xffffffe, RZ ;  /* 0x0ffffffe08057810 */ /* 0x001fcc0007ffe0ff */
[----:B------:R-:W0:Y:S02]  /*01b0*/  F2I.FTZ.U32.TRUNC.NTZ R5, R5 ;  /* 0x0000000500057305 */ /* 0x000e24000021f000 */
[----:B0-----:R-:W-:-:S04]  /*01c0*/  IMAD R11, R11, R5, RZ ;  /* 0x000000050b0b7224 */ /* 0x001fc800078e02ff */
[----:B------:R-:W-:Y:S01]  /*01d0*/  IMAD.HI.U32 R11, R5, R11, R4 ;  /* 0x0000000b050b7227 */ /* 0x000fe200078e0004 */
[----:B------:R-:W-:-:S05]  /*01e0*/  IADD3 R4, PT, PT, R9, -R2, -R6 ;  /* 0x8000000209047210 */ /* 0x000fca0007ffe806 */
[----:B------:R-:W-:-:S05]  /*01f0*/  IMAD.HI.U32 R5, R11, R4, RZ ;  /* 0x000000040b057227 */ /* 0x000fca00078e00ff */
[----:B------:R-:W-:-:S05]  /*0200*/  IADD3 R8, PT, PT, -R5, RZ, RZ ;  /* 0x000000ff05087210 */ /* 0x000fca0007ffe1ff */
[C---:B------:R-:W-:Y:S01]  /*0210*/  IMAD R4, R3.reuse, R8, R4 ;  /* 0x0000000803047224 */ /* 0x040fe200078e0204 */
[----:B------:R-:W-:-:S04]  /*0220*/  IADD3 R8, PT, PT, R3, R2, RZ ;  /* 0x0000000203087210 */ /* 0x000fc80007ffe0ff */
[----:B------:R-:W-:Y:S02]  /*0230*/  ISETP.GE.U32.AND P0, PT, R4, R3, PT ;  /* 0x000000030400720c */ /* 0x000fe40003f06070 */
[----:B------:R-:W-:-:S11]  /*0240*/  IADD3 R9, PT, PT, R3, R8, RZ ;  /* 0x0000000803097210 */ /* 0x000fd60007ffe0ff */
[----:B------:R-:W-:Y:S01]  /*0250*/  @P0 IMAD.IADD R4, R4, 0x1, -R3 ;  /* 0x0000000104040824 */ /* 0x000fe200078e0a03 */
[----:B------:R-:W-:-:S04]  /*0260*/  @P0 IADD3 R5, PT, PT, R5, 0x1, RZ ;  /* 0x0000000105050810 */ /* 0x000fc80007ffe0ff */
[----:B------:R-:W-:Y:S02]  /*0270*/  ISETP.GE.U32.AND P1, PT, R4, R3, PT ;  /* 0x000000030400720c */ /* 0x000fe40003f26070 */
[----:B------:R-:W-:-:S11]  /*0280*/  IADD3 R4, PT, PT, R0, UR8, RZ ;  /* 0x0000000800047c10 */ /* 0x000fd6000fffe0ff */
[----:B------:R-:W-:Y:S02]  /*0290*/  @P1 IADD3 R5, PT, PT, R5, 0x1, RZ ;  /* 0x0000000105051810 */ /* 0x000fe40007ffe0ff */
[----:B------:R-:W-:-:S04]  /*02a0*/  @!P2 LOP3.LUT R5, RZ, R3, RZ, 0x33, !PT ;  /* 0x00000003ff05a212 */ /* 0x000fc800078e33ff */
[----:B------:R-:W-:Y:S01]  /*02b0*/  IADD3 R5, PT, PT, R6, R5, RZ ;  /* 0x0000000506057210 */ /* 0x000fe20007ffe0ff */
[----:B------:R-:W-:-:S05]  /*02c0*/  IMAD.IADD R6, R3, 0x1, R4 ;  /* 0x0000000103067824 */ /* 0x000fca00078e0204 */
[----:B--2---:R-:W-:-:S07]  /*02d0*/  IADD3 R26, PT, PT, R3, R6, RZ ;  /* 0x00000006031a7210 */ /* 0x004fce0007ffe0ff */
.L_x_703:
[----:B0-----:R-:W0:Y:S01]  /*02e0*/  LDC R28, c[0x0][0x390] ;  /* 0x0000e400ff1c7b82 */ /* 0x001e220000000800 */
[----:B------:R-:W-:Y:S01]  /*02f0*/  BSSY.RECONVERGENT B0, `(.L_x_698) ;  /* 0x000004a000007945 */ /* 0x000fe20003800200 */
[----:B0-----:R-:W-:-:S13]  /*0300*/  ISETP.GE.AND P0, PT, R0, R28, PT ;  /* 0x0000001c0000720c */ /* 0x001fda0003f06270 */
[----:B-1234-:R-:W-:Y:S05]  /*0310*/  @P0 BRA `(.L_x_699) ;  /* 0x00000004001c0947 */ /* 0x01efea0003800000 */
[----:B------:R-:W-:Y:S01]  /*0320*/  LOP3.LUT R20, R5, 0x3, RZ, 0xc0, !PT ;  /* 0x0000000305147812 */ /* 0x000fe200078ec0ff */
[----:B------:R-:W-:Y:S01]  /*0330*/  BSSY.RECONVERGENT B1, `(.L_x_700) ;  /* 0x000001f000017945 */ /* 0x000fe20003800200 */
[----:B------:R-:W-:Y:S02]  /*0340*/  MOV R11, R0 ;  /* 0x00000000000b7202 */ /* 0x000fe40000000f00 */
[----:B------:R-:W-:-:S13]  /*0350*/  ISETP.NE.AND P0, PT, R20, 0x3, PT ;  /* 0x000000031400780c */ /* 0x000fda0003f05270 */
[----:B------:R-:W-:Y:S05]  /*0360*/  @!P0 BRA `(.L_x_701) ;  /* 0x00000000006c8947 */ /* 0x000fea0003800000 */
[----:B------:R-:W0:Y:S01]  /*0370*/  LDC.64 R14, c[0x0][0x380] ;  /* 0x0000e000ff0e7b82 */ /* 0x000e220000000a00 */
[----:B------:R-:W-:-:S07]  /*0380*/  IMAD R19, R4, R28, R7 ;  /* 0x0000001c04137224 */ /* 0x000fce00078e0207 */
[----:B------:R-:W1:Y:S01]  /*0390*/  LDC.64 R12, c[0x0][0x388] ;  /* 0x0000e200ff0c7b82 */ /* 0x000e620000000a00 */
[----:B0-----:R-:W-:-:S06]  /*03a0*/  IMAD.WIDE R18, R19, 0x8, R14 ;  /* 0x0000000813127825 */ /* 0x001fcc00078e020e */
[----:B------:R-:W2:Y:S01]  /*03b0*/  LDG.E.64 R18, desc[UR6][R18.64] ;  /* 0x0000000612127981 */ /* 0x000ea2000c1e1b00 */
[----:B------:R-:W-:Y:S01]  /*03c0*/  IMAD R17, R0, R28, R7 ;  /* 0x0000001c00117224 */ /* 0x000fe200078e0207 */
[----:B------:R-:W-:Y:S01]  /*03d0*/  ISETP.NE.AND P0, PT, R20, RZ, PT ;  /* 0x000000ff1400720c */ /* 0x000fe20003f05270 */
[----:B------:R-:W-:Y:S02]  /*03e0*/  IMAD.MOV.U32 R11, RZ, RZ, R2 ;  /* 0x000000ffff0b7224 */ /* 0x000fe400078e0002 */
[----:B-1----:R-:W-:-:S05]  /*03f0*/  IMAD.WIDE R16, R17, 0x8, R12 ;  /* 0x0000000811107825 */ /* 0x002fca00078e020c */
[----:B--2---:R0:W-:Y:S05]  /*0400*/  STG.E.64 desc[UR6][R16.64], R18 ;  /* 0x0000001210007986 */ /* 0x0041ea000c101b06 */
[----:B------:R-:W-:Y:S05]  /*0410*/  @!P0 BRA `(.L_x_701) ;  /* 0x0000000000408947 */ /* 0x000fea0003800000 */
[----:B0-----:R-:W-:-:S04]  /*0420*/  IMAD R19, R6, R28, R7 ;  /* 0x0000001c06137224 */ /* 0x001fc800078e0207 */
[----:B------:R-:W-:-:S06]  /*0430*/  IMAD.WIDE R18, R19, 0x8, R14 ;  /* 0x0000000813127825 */ /* 0x000fcc00078e020e */
[----:B------:R-:W2:Y:S01]  /*0440*/  LDG.E.64 R18, desc[UR6][R18.64] ;  /* 0x0000000612127981 */ /* 0x000ea2000c1e1b00 */
[----:B------:R-:W-:Y:S01]  /*0450*/  IMAD R17, R2, R28, R7 ;  /* 0x0000001c02117224 */ /* 0x000fe200078e0207 */
[----:B------:R-:W-:Y:S02]  /*0460*/  ISETP.NE.AND P0, PT, R20, 0x1, PT ;  /* 0x000000011400780c */ /* 0x000fe40003f05270 */
[----:B------:R-:W-:Y:S01]  /*0470*/  MOV R11, R8 ;  /* 0x00000008000b7202 */ /* 0x000fe20000000f00 */
[----:B------:R-:W-:-:S05]  /*0480*/  IMAD.WIDE R16, R17, 0x8, R12 ;  /* 0x0000000811107825 */ /* 0x000fca00078e020c */
[----:B--2---:R1:W-:Y:S05]  /*0490*/  STG.E.64 desc[UR6][R16.64], R18 ;  /* 0x0000001210007986 */ /* 0x0043ea000c101b06 */
[----:B------:R-:W-:Y:S05]  /*04a0*/  @!P0 BRA `(.L_x_701) ;  /* 0x00000000001c8947 */ /* 0x000fea0003800000 */
[----:B------:R-:W-:-:S04]  /*04b0*/  IMAD R11, R26, R28, R7 ;  /* 0x0000001c1a0b7224 */ /* 0x000fc800078e0207 */
[----:B------:R-:W-:-:S06]  /*04c0*/  IMAD.WIDE R14, R11, 0x8, R14 ;  /* 0x000000080b0e7825 */ /* 0x000fcc00078e020e */
[----:B------:R-:W2:Y:S01]  /*04d0*/  LDG.E.64 R14, desc[UR6][R14.64] ;  /* 0x000000060e0e7981 */ /* 0x000ea2000c1e1b00 */
[----:B------:R-:W-:-:S04]  /*04e0*/  IMAD R11, R8, R28, R7 ;  /* 0x0000001c080b7224 */ /* 0x000fc800078e0207 */
[----:B------:R-:W-:Y:S01]  /*04f0*/  IMAD.WIDE R12, R11, 0x8, R12 ;  /* 0x000000080b0c7825 */ /* 0x000fe200078e020c */
[----:B------:R-:W-:-:S04]  /*0500*/  MOV R11, R9 ;  /* 0x00000009000b7202 */ /* 0x000fc80000000f00 */
[----:B--2---:R2:W-:Y:S03]  /*0510*/  STG.E.64 desc[UR6][R12.64], R14 ;  /* 0x0000000e0c007986 */ /* 0x0045e6000c101b06 */
.L_x_701:
[----:B------:R-:W-:Y:S05]  /*0520*/  BSYNC.RECONVERGENT B1 ;  /* 0x0000000000017941 */ /* 0x000fea0003800200 */
.L_x_700:
[----:B--2---:R-:W2:Y:S01]  /*0530*/  LDC.64 R14, c[0x0][0x380] ;  /* 0x0000e000ff0e7b82 */ /* 0x004ea20000000a00 */
[----:B------:R-:W-:-:S07]  /*0540*/  ISETP.GE.U32.AND P0, PT, R5, 0x3, PT ;  /* 0x000000030500780c */ /* 0x000fce0003f06070 */
[----:B------:R-:W3:Y:S06]  /*0550*/  LDC.64 R12, c[0x0][0x388] ;  /* 0x0000e200ff0c7b82 */ /* 0x000eec0000000a00 */
[----:B------:R-:W-:Y:S05]  /*0560*/  @!P0 BRA `(.L_x_699) ;  /* 0x0000000000888947 */ /* 0x000fea0003800000 */
.L_x_702:
[----:B01--4-:R-:W-:-:S05]  /*0570*/  IADD3 R16, PT, PT, R11, R28, RZ ;  /* 0x0000001c0b107210 */ /* 0x013fca0007ffe0ff */
[----:B------:R-:W-:-:S04]  /*0580*/  IMAD R25, R16, R28, R7 ;  /* 0x0000001c10197224 */ /* 0x000fc800078e0207 */
[----:B--2---:R-:W-:-:S06]  /*0590*/  IMAD.WIDE R24, R25, 0x8, R14 ;  /* 0x0000000819187825 */ /* 0x004fcc00078e020e */
[----:B------:R-:W2:Y:S01]  /*05a0*/  LDG.E.64 R24, desc[UR6][R24.64] ;  /* 0x0000000618187981 */ /* 0x000ea2000c1e1b00 */
[----:B------:R-:W-:Y:S01]  /*05b0*/  IADD3 R18, PT, PT, R3, R16, RZ ;  /* 0x0000001003127210 */ /* 0x000fe20007ffe0ff */
[----:B------:R-:W-:-:S04]  /*05c0*/  IMAD R23, R11, R28, R7 ;  /* 0x0000001c0b177224 */ /* 0x000fc800078e0207 */
[----:B------:R-:W-:Y:S02]  /*05d0*/  IMAD R17, R18, R28, R7 ;  /* 0x0000001c12117224 */ /* 0x000fe400078e0207 */
[----:B---3--:R-:W-:-:S04]  /*05e0*/  IMAD.WIDE R22, R23, 0x8, R12 ;  /* 0x0000000817167825 */ /* 0x008fc800078e020c */
[----:B------:R-:W-:Y:S01]  /*05f0*/  IMAD.WIDE R16, R17, 0x8, R14 ;  /* 0x0000000811107825 */ /* 0x000fe200078e020e */
[C---:B------:R-:W-:Y:S01]  /*0600*/  IADD3 R11, PT, PT, R3.reuse, R11, RZ ;  /* 0x0000000b030b7210 */ /* 0x040fe20007ffe0ff */
[----:B--2---:R0:W-:Y:S04]  /*0610*/  STG.E.64 desc[UR6][R22.64], R24 ;  /* 0x0000001816007986 */ /* 0x0041e8000c101b06 */
[----:B------:R-:W2:Y:S01]  /*0620*/  LDG.E.64 R16, desc[UR6][R16.64] ;  /* 0x0000000610107981 */ /* 0x000ea2000c1e1b00 */
[----:B------:R-:W-:Y:S02]  /*0630*/  IMAD.IADD R27, R3, 0x1, R18 ;  /* 0x00000001031b7824 */ /* 0x000fe400078e0212 */
[-CC-:B------:R-:W-:Y:S02]  /*0640*/  IMAD R19, R11, R28.reuse, R7.reuse ;  /* 0x0000001c0b137224 */ /* 0x180fe400078e0207 */
[----:B------:R-:W-:-:S02]  /*0650*/  IMAD R21, R27, R28, R7 ;  /* 0x0000001c1b157224 */ /* 0x000fc400078e0207 */
[----:B------:R-:W-:-:S04]  /*0660*/  IMAD.WIDE R18, R19, 0x8, R12 ;  /* 0x0000000813127825 */ /* 0x000fc800078e020c */
[----:B------:R-:W-:Y:S01]  /*0670*/  IMAD.WIDE R20, R21, 0x8, R14 ;  /* 0x0000000815147825 */ /* 0x000fe200078e020e */
[C---:B------:R-:W-:Y:S01]  /*0680*/  IADD3 R11, PT, PT, R3.reuse, R11, RZ ;  /* 0x0000000b030b7210 */ /* 0x040fe20007ffe0ff */
[----:B--2---:R1:W-:Y:S04]  /*0690*/  STG.E.64 desc[UR6][R18.64], R16 ;  /* 0x0000001012007986 */ /* 0x0043e8000c101b06 */
[----:B------:R-:W2:Y:S01]  /*06a0*/  LDG.E.64 R20, desc[UR6][R20.64] ;  /* 0x0000000614147981 */ /* 0x000ea2000c1e1b00 */
[----:B------:R-:W-:Y:S01]  /*06b0*/  IADD3 R27, PT, PT, R3, R27, RZ ;  /* 0x0000001b031b7210 */ /* 0x000fe20007ffe0ff */
[----:B0-----:R-:W-:-:S04]  /*06c0*/  IMAD R23, R11, R28, R7 ;  /* 0x0000001c0b177224 */ /* 0x001fc800078e0207 */
[----:B------:R-:W-:Y:S02]  /*06d0*/  IMAD R25, R27, R28, R7 ;  /* 0x0000001c1b197224 */ /* 0x000fe400078e0207 */
[----:B------:R-:W-:-:S04]  /*06e0*/  IMAD.WIDE R22, R23, 0x8, R12 ;  /* 0x0000000817167825 */ /* 0x000fc800078e020c */
[----:B------:R-:W-:Y:S01]  /*06f0*/  IMAD.WIDE R24, R25, 0x8, R14 ;  /* 0x0000000819187825 */ /* 0x000fe200078e020e */
[----:B------:R-:W-:Y:S01]  /*0700*/  IADD3 R11, PT, PT, R3, R11, RZ ;  /* 0x0000000b030b7210 */ /* 0x000fe20007ffe0ff */
[----:B--2---:R4:W-:Y:S04]  /*0710*/  STG.E.64 desc[UR6][R22.64], R20 ;  /* 0x0000001416007986 */ /* 0x0049e8000c101b06 */
[----:B------:R-:W2:Y:S01]  /*0720*/  LDG.E.64 R24, desc[UR6][R24.64] ;  /* 0x0000000618187981 */ /* 0x000ea2000c1e1b00 */
[----:B-1----:R-:W-:Y:S01]  /*0730*/  IMAD R17, R11, R28, R7 ;  /* 0x0000001c0b117224 */ /* 0x002fe200078e0207 */
[----:B------:R-:W-:-:S03]  /*0740*/  IADD3 R11, PT, PT, R3, R11, RZ ;  /* 0x0000000b030b7210 */ /* 0x000fc60007ffe0ff */
[----:B------:R-:W-:Y:S01]  /*0750*/  IMAD.WIDE R16, R17, 0x8, R12 ;  /* 0x0000000811107825 */ /* 0x000fe200078e020c */
[----:B------:R-:W-:-:S04]  /*0760*/  ISETP.GE.AND P0, PT, R11, R28, PT ;  /* 0x0000001c0b00720c */ /* 0x000fc80003f06270 */
[----:B--2---:R4:W-:Y:S09]  /*0770*/  STG.E.64 desc[UR6][R16.64], R24 ;  /* 0x0000001810007986 */ /* 0x0049f2000c101b06 */
[----:B------:R-:W-:Y:S05]  /*0780*/  @!P0 BRA `(.L_x_702) ;  /* 0xfffffffc00788947 */ /* 0x000fea000383ffff */
.L_x_699:
[----:B------:R-:W-:Y:S05]  /*0790*/  BSYNC.RECONVERGENT B0 ;  /* 0x0000000000007941 */ /* 0x000fea0003800200 */
.L_x_698:
[----:B------:R-:W-:-:S04]  /*07a0*/  IADD3 R7, PT, PT, R10, R7, RZ ;  /* 0x000000070a077210 */ /* 0x000fc80007ffe0ff */
[----:B------:R-:W-:-:S13]  /*07b0*/  ISETP.GE.AND P0, PT, R7, R28, PT ;  /* 0x0000001c0700720c */ /* 0x000fda0003f06270 */
[----:B------:R-:W-:Y:S05]  /*07c0*/  @!P0 BRA `(.L_x_703) ;  /* 0xfffffff800c48947 */ /* 0x000fea000383ffff */
[----:B------:R-:W-:Y:S05]  /*07d0*/  EXIT ;  /* 0x000000000000794d */ /* 0x000fea0003800000 */
.L_x_704:
        /* <DEDUP_REMOVED lines=10> */
.L_x_747:


//--------------------- .text._Z15eliminateKernelPdiiii --------------------------
	.section	.text._Z15eliminateKernelPdiiii,"ax",@progbits
	.align	128
        .global         _Z15eliminateKernelPdiiii
        .type           _Z15eliminateKernelPdiiii,@function
        .size           _Z15eliminateKernelPdiiii,(.L_x_748 - _Z15eliminateKernelPdiiii)
        .other          _Z15eliminateKernelPdiiii,@"STO_CUDA_ENTRY STV_DEFAULT"
_Z15eliminateKernelPdiiii:
.text._Z15eliminateKernelPdiiii:
[----:B------:R-:W-:Y:S01]  /*0000*/  LDC R1, c[0x0][0x37c] ;  /* 0x0000df00ff017b82 */ /* 0x000fe20000000800 */
[----:B------:R-:W0:Y:S07]  /*0010*/  S2R R9, SR_TID.Y ;  /* 0x0000000000097919 */ /* 0x000e2e0000002200 */
[----:B------:R-:W0:Y:S01]  /*0020*/  S2UR UR7, SR_CTAID.Y ;  /* 0x00000000000779c3 */ /* 0x000e220000002600 */
[----:B------:R-:W1:Y:S07]  /*0030*/  LDCU UR8, c[0x0][0x388] ;  /* 0x00007100ff0877ac */ /* 0x000e6e0008000800 */
[----:B------:R-:W0:Y:S01]  /*0040*/  LDC R4, c[0x0][0x364] ;  /* 0x0000d900ff047b82 */ /* 0x000e220000000800 */
[----:B------:R-:W2:Y:S01]  /*0050*/  LDCU UR6, c[0x0][0x360] ;  /* 0x00006c00ff0677ac */ /* 0x000ea20008000800 */
[----:B------:R-:W2:Y:S06]  /*0060*/  LDCU UR5, c[0x0][0x370] ;  /* 0x00006e00ff0577ac */ /* 0x000eac0008000800 */
[----:B------:R-:W3:Y:S01]  /*0070*/  S2UR UR4, SR_CTAID.X ;  /* 0x00000000000479c3 */ /* 0x000ee20000002500 */
[----:B--2---:R-:W-:Y:S01]  /*0080*/  UIMAD UR5, UR6, UR5, URZ ;  /* 0x00000005060572a4 */ /* 0x004fe2000f8e02ff */
[----:B0-----:R-:W-:-:S05]  /*0090*/  IMAD R9, R4, UR7, R9 ;  /* 0x0000000704097c24 */ /* 0x001fca000f8e0209 */
[----:B-1----:R-:W-:Y:S01]  /*00a0*/  ISETP.GE.AND P0, PT, R9, UR8, PT ;  /* 0x0000000809007c0c */ /* 0x002fe2000bf06270 */
[----:B---3--:R-:W-:-:S12]  /*00b0*/  UIMAD UR4, UR4, UR6, URZ ;  /* 0x00000006040472a4 */ /* 0x008fd8000f8e02ff */
[----:B------:R-:W-:Y:S05]  /*00c0*/  @P0 EXIT ;  /* 0x000000000000094d */ /* 0x000fea0003800000 */
[----:B------:R-:W0:Y:S01]  /*00d0*/  I2F.U32.RP R8, UR5 ;  /* 0x0000000500087d06 */ /* 0x000e220008209000 */
[----:B------:R-:W1:Y:S01]  /*00e0*/  S2R R0, SR_TID.X ;  /* 0x0000000000007919 */ /* 0x000e620000002100 */
[----:B------:R-:W1:Y:S01]  /*00f0*/  LDC.64 R2, c[0x0][0x390] ;  /* 0x0000e400ff027b82 */ /* 0x000e620000000a00 */
[----:B------:R-:W2:Y:S01]  /*0100*/  LDCU UR6, c[0x0][0x38c] ;  /* 0x00007180ff0677ac */ /* 0x000ea20008000800 */
[----:B------:R-:W-:Y:S02]  /*0110*/  IADD3 R11, PT, PT, RZ, -UR5, RZ ;  /* 0x80000005ff0b7c10 */ /* 0x000fe4000fffe0ff */
[----:B------:R-:W-:Y:S02]  /*0120*/  ISETP.NE.U32.AND P2, PT, RZ, UR5, PT ;  /* 0x00000005ff007c0c */ /* 0x000fe4000bf45070 */
[----:B0-----:R-:W0:Y:S02]  /*0130*/  MUFU.RCP R8, R8 ;  /* 0x0000000800087308 */ /* 0x001e240000001000 */
[----:B0-----:R-:W-:-:S02]  /*0140*/  IADD3 R6, PT, PT, R8, 0xffffffe, RZ ;  /* 0x0ffffffe08067810 */ /* 0x001fc40007ffe0ff */
[----:B-1----:R-:W-:Y:S01]  /*0150*/  IADD3 R3, PT, PT, R3, UR4, R0 ;  /* 0x0000000403037c10 */ /* 0x002fe2000fffe000 */
[----:B------:R-:W0:Y:S03]  /*0160*/  LDCU UR4, c[0x0][0x374] ;  /* 0x00006e80ff0477ac */ /* 0x000e260008000800 */
[----:B------:R1:W3:Y:S01]  /*0170*/  F2I.FTZ.U32.TRUNC.NTZ R7, R6 ;  /* 0x0000000600077305 */ /* 0x0002e2000021f000 */
[----:B------:R-:W-:-:S04]  /*0180*/  IADD3 R5, PT, PT, R3, UR5, RZ ;  /* 0x0000000503057c10 */ /* 0x000fc8000fffe0ff */
[C---:B--2---:R-:W-:Y:S02]  /*0190*/  ISETP.GE.AND P0, PT, R5.reuse, UR6, PT ;  /* 0x0000000605007c0c */ /* 0x044fe4000bf06270 */
[----:B------:R-:W-:Y:S01]  /*01a0*/  VIMNMX R0, PT, PT, R5, UR6, !PT ;  /* 0x0000000605007c48 */ /* 0x000fe2000ffe0100 */
[----:B-1----:R-:W-:Y:S01]  /*01b0*/  HFMA2 R6, -RZ, RZ, 0, 0 ;  /* 0x00000000ff067431 */ /* 0x002fe200000001ff */
[----:B------:R-:W-:Y:S01]  /*01c0*/  SEL R8, RZ, 0x1, P0 ;  /* 0x00000001ff087807 */ /* 0x000fe20000000000 */
[----:B------:R-:W1:Y:S03]  /*01d0*/  LDCU.64 UR6, c[0x0][0x358] ;  /* 0x00006b00ff0677ac */ /* 0x000e660008000a00 */
[----:B------:R-:W-:Y:S01]  /*01e0*/  IADD3 R0, PT, PT, R0, -R5, -R8 ;  /* 0x8000000500007210 */ /* 0x000fe20007ffe808 */
[----:B---3--:R-:W-:-:S04]  /*01f0*/  IMAD R11, R11, R7, RZ ;  /* 0x000000070b0b7224 */ /* 0x008fc800078e02ff */
[----:B------:R-:W-:Y:S02]  /*0200*/  IMAD.HI.U32 R7, R7, R11, R6 ;  /* 0x0000000b07077227 */ /* 0x000fe400078e0006 */
[----:B------:R-:W2:Y:S04]  /*0210*/  LDC.64 R10, c[0x0][0x380] ;  /* 0x0000e000ff0a7b82 */ /* 0x000ea80000000a00 */
[----:B------:R-:W-:-:S05]  /*0220*/  IMAD.HI.U32 R15, R7, R0, RZ ;  /* 0x00000000070f7227 */ /* 0x000fca00078e00ff */
[----:B------:R-:W-:-:S05]  /*0230*/  IADD3 R7, PT, PT, -R15, RZ, RZ ;  /* 0x000000ff0f077210 */ /* 0x000fca0007ffe1ff */
[----:B------:R-:W-:Y:S01]  /*0240*/  IMAD R0, R7, UR5, R0 ;  /* 0x0000000507007c24 */ /* 0x000fe2000f8e0200 */
[----:B------:R-:W-:-:S04]  /*0250*/  IADD3 R7, PT, PT, R5, UR5, RZ ;  /* 0x0000000505077c10 */ /* 0x000fc8000fffe0ff */
[----:B------:R-:W-:Y:S01]  /*0260*/  ISETP.GE.U32.AND P0, PT, R0, UR5, PT ;  /* 0x0000000500007c0c */ /* 0x000fe2000bf06070 */
[----:B------:R-:W-:Y:S02]  /*0270*/  IMAD R13, R7, UR8, R2 ;  /* 0x00000008070d7c24 */ /* 0x000fe4000f8e0202 */
[----:B0-----:R-:W-:Y:S02]  /*0280*/  IMAD R2, R4, UR4, RZ ;  /* 0x0000000404027c24 */ /* 0x001fe4000f8e02ff */
[----:B--2---:R-:W-:-:S08]  /*0290*/  IMAD.WIDE R10, R13, 0x8, R10 ;  /* 0x000000080d0a7825 */ /* 0x004fd000078e020a */
[----:B------:R-:W-:Y:S02]  /*02a0*/  @P0 IADD3 R0, PT, PT, R0, -UR5, RZ ;  /* 0x8000000500000c10 */ /* 0x000fe4000fffe0ff */
[----:B------:R-:W-:Y:S02]  /*02b0*/  @P0 IADD3 R15, PT, PT, R15, 0x1, RZ ;  /* 0x000000010f0f0810 */ /* 0x000fe40007ffe0ff */
[----:B------:R-:W-:-:S13]  /*02c0*/  ISETP.GE.U32.AND P1, PT, R0, UR5, PT ;  /* 0x0000000500007c0c */ /* 0x000fda000bf26070 */
[----:B------:R-:W-:Y:S02]  /*02d0*/  @P1 IADD3 R15, PT, PT, R15, 0x1, RZ ;  /* 0x000000010f0f1810 */ /* 0x000fe40007ffe0ff */
[----:B------:R-:W-:-:S04]  /*02e0*/  @!P2 LOP3.LUT R15, RZ, UR5, RZ, 0x33, !PT ;  /* 0x00000005ff0fac12 */ /* 0x000fc8000f8e33ff */
[----:B-1----:R-:W-:-:S07]  /*02f0*/  IADD3 R0, PT, PT, R8, R15, RZ ;  /* 0x0000000f08007210 */ /* 0x002fce0007ffe0ff */
.L_x_710:
[----:B0-----:R-:W0:Y:S01]  /*0300*/  LDC R27, c[0x0][0x390] ;  /* 0x0000e400ff1b7b82 */ /* 0x001e220000000800 */
[----:B------:R-:W-:Y:S01]  /*0310*/  BSSY.RECONVERGENT B0, `(.L_x_705) ;  /* 0x0000056000007945 */ /* 0x000fe20003800200 */
[----:B0-----:R-:W-:-:S13]  /*0320*/  ISETP.NE.AND P0, PT, R9, R27, PT ;  /* 0x0000001b0900720c */ /* 0x001fda0003f05270 */
[----:B-123-5:R-:W-:Y:S05]  /*0330*/  @!P0 BRA `(.L_x_706) ;  /* 0x00000004004c8947 */ /* 0x02efea0003800000 */
[----:B------:R-:W0:Y:S02]  /*0340*/  LDC.64 R12, c[0x0][0x388] ;  /* 0x0000e200ff0c7b82 */ /* 0x000e240000000a00 */
[----:B0-----:R-:W-:-:S13]  /*0350*/  ISETP.GE.AND P0, PT, R3, R13, PT ;  /* 0x0000000d0300720c */ /* 0x001fda0003f06270 */
[----:B------:R-:W-:Y:S05]  /*0360*/  @P0 BRA `(.L_x_706) ;  /* 0x0000000400400947 */ /* 0x000fea0003800000 */
[----:B------:R-:W0:Y:S01]  /*0370*/  LDC.64 R14, c[0x0][0x380] ;  /* 0x0000e000ff0e7b82 */ /* 0x000e220000000a00 */
[----:B------:R-:W1:Y:S02]  /*0380*/  LDCU UR4, c[0x0][0x394] ;  /* 0x00007280ff0477ac */ /* 0x000e640008000800 */
[----:B-1----:R-:W-:-:S04]  /*0390*/  IMAD R17, R12, UR4, R9 ;  /* 0x000000040c117c24 */ /* 0x002fc8000f8e0209 */
[----:B0-----:R-:W-:-:S06]  /*03a0*/  IMAD.WIDE R16, R17, 0x8, R14 ;  /* 0x0000000811107825 */ /* 0x001fcc00078e020e */
[----:B------:R-:W5:Y:S01]  /*03b0*/  LDG.E.64 R16, desc[UR6][R16.64] ;  /* 0x0000000610107981 */ /* 0x000f62000c1e1b00 */
[----:B------:R-:W-:Y:S01]  /*03c0*/  LOP3.LUT R4, R0, 0x3, RZ, 0xc0, !PT ;  /* 0x0000000300047812 */ /* 0x000fe200078ec0ff */
[----:B------:R-:W-:Y:S01]  /*03d0*/  BSSY.RECONVERGENT B1, `(.L_x_707) ;  /* 0x0000021000017945 */ /* 0x000fe20003800200 */
[----:B------:R-:W-:Y:S02]  /*03e0*/  MOV R6, R3 ;  /* 0x0000000300067202 */ /* 0x000fe40000000f00 */
[----:B------:R-:W-:-:S13]  /*03f0*/  ISETP.NE.AND P0, PT, R4, 0x3, PT ;  /* 0x000000030400780c */ /* 0x000fda0003f05270 */
[----:B------:R-:W-:Y:S05]  /*0400*/  @!P0 BRA `(.L_x_708) ;  /* 0x0000000000748947 */ /* 0x000fea0003800000 */
[CC--:B------:R-:W-:Y:S02]  /*0410*/  IMAD R21, R3.reuse, R12.reuse, R27 ;  /* 0x0000000c03157224 */ /* 0x0c0fe400078e021b */
[----:B------:R-:W-:Y:S02]  /*0420*/  IMAD R19, R3, R12, R9 ;  /* 0x0000000c03137224 */ /* 0x000fe400078e0209 */
[----:B------:R-:W-:-:S04]  /*0430*/  IMAD.WIDE R20, R21, 0x8, R14 ;  /* 0x0000000815147825 */ /* 0x000fc800078e020e */
[----:B------:R-:W-:Y:S02]  /*0440*/  IMAD.WIDE R18, R19, 0x8, R14 ;  /* 0x0000000813127825 */ /* 0x000fe400078e020e */
[----:B------:R-:W2:Y:S04]  /*0450*/  LDG.E.64 R20, desc[UR6][R20.64] ;  /* 0x0000000614147981 */ /* 0x000ea8000c1e1b00 */
[----:B------:R-:W2:Y:S01]  /*0460*/  LDG.E.64 R22, desc[UR6][R18.64] ;  /* 0x0000000612167981 */ /* 0x000ea2000c1e1b00 */
[----:B------:R-:W-:Y:S02]  /*0470*/  ISETP.NE.AND P0, PT, R4, RZ, PT ;  /* 0x000000ff0400720c */ /* 0x000fe40003f05270 */
[----:B------:R-:W-:Y:S01]  /*0480*/  MOV R6, R5 ;  /* 0x0000000500067202 */ /* 0x000fe20000000f00 */
[----:B--2--5:R-:W-:-:S07]  /*0490*/  DFMA R22, -R16, R20, R22 ;  /* 0x000000141016722b */ /* 0x024fce0000000116 */
[----:B------:R0:W-:Y:S03]  /*04a0*/  STG.E.64 desc[UR6][R18.64], R22 ;  /* 0x0000001612007986 */ /* 0x0001e6000c101b06 */
[----:B------:R-:W-:Y:S05]  /*04b0*/  @!P0 BRA `(.L_x_708) ;  /* 0x0000000000488947 */ /* 0x000fea0003800000 */
[CC--:B------:R-:W-:Y:S02]  /*04c0*/  IMAD R21, R5.reuse, R12.reuse, R27 ;  /* 0x0000000c05157224 */ /* 0x0c0fe400078e021b */
[----:B0-----:R-:W-:Y:S02]  /*04d0*/  IMAD R19, R5, R12, R9 ;  /* 0x0000000c05137224 */ /* 0x001fe400078e0209 */
[----:B------:R-:W-:-:S04]  /*04e0*/  IMAD.WIDE R20, R21, 0x8, R14 ;  /* 0x0000000815147825 */ /* 0x000fc800078e020e */
[----:B------:R-:W-:Y:S02]  /*04f0*/  IMAD.WIDE R18, R19, 0x8, R14 ;  /* 0x0000000813127825 */ /* 0x000fe400078e020e */
[----:B------:R-:W2:Y:S04]  /*0500*/  LDG.E.64 R20, desc[UR6][R20.64] ;  /* 0x0000000614147981 */ /* 0x000ea8000c1e1b00 */
[----:B------:R-:W2:Y:S01]  /*0510*/  LDG.E.64 R22, desc[UR6][R18.64] ;  /* 0x0000000612167981 */ /* 0x000ea2000c1e1b00 */
[----:B------:R-:W-:Y:S02]  /*0520*/  ISETP.NE.AND P0, PT, R4, 0x1, PT ;  /* 0x000000010400780c */ /* 0x000fe40003f05270 */
[----:B------:R-:W-:Y:S01]  /*0530*/  MOV R6, R7 ;  /* 0x0000000700067202 */ /* 0x000fe20000000f00 */
[----:B--2---:R-:W-:-:S07]  /*0540*/  DFMA R22, -R16, R20, R22 ;  /* 0x000000141016722b */ /* 0x004fce0000000116 */
[----:B------:R1:W-:Y:S03]  /*0550*/  STG.E.64 desc[UR6][R18.64], R22 ;  /* 0x0000001612007986 */ /* 0x0003e6000c101b06 */
[----:B------:R-:W-:Y:S05]  /*0560*/  @!P0 BRA `(.L_x_708) ;  /* 0x00000000001c8947 */ /* 0x000fea0003800000 */
[----:B-1----:R-:W-:Y:S01]  /*0570*/  IMAD R19, R7, R12, R9 ;  /* 0x0000000c07137224 */ /* 0x002fe200078e0209 */
[----:B------:R-:W2:Y:S03]  /*0580*/  LDG.E.64 R20, desc[UR6][R10.64] ;  /* 0x000000060a147981 */ /* 0x000ea6000c1e1b00 */
[----:B------:R-:W-:-:S05]  /*0590*/  IMAD.WIDE R18, R19, 0x8, R14 ;  /* 0x0000000813127825 */ /* 0x000fca00078e020e */
[----:B------:R-:W2:Y:S01]  /*05a0*/  LDG.E.64 R22, desc[UR6][R18.64] ;  /* 0x0000000612167981 */ /* 0x000ea2000c1e1b00 */
[----:B------:R-:W-:Y:S01]  /*05b0*/  IADD3 R6, PT, PT, R7, UR5, RZ ;  /* 0x0000000507067c10 */ /* 0x000fe2000fffe0ff */
[----:B--2---:R-:W-:-:S07]  /*05c0*/  DFMA R20, -R16, R20, R22 ;  /* 0x000000141014722b */ /* 0x004fce0000000116 */
[----:B------:R2:W-:Y:S04]  /*05d0*/  STG.E.64 desc[UR6][R18.64], R20 ;  /* 0x0000001412007986 */ /* 0x0005e8000c101b06 */
.L_x_708:
[----:B------:R-:W-:Y:S05]  /*05e0*/  BSYNC.RECONVERGENT B1 ;  /* 0x0000000000017941 */ /* 0x000fea0003800200 */
.L_x_707:
[----:B------:R-:W-:-:S13]  /*05f0*/  ISETP.GE.U32.AND P0, PT, R0, 0x3, PT ;  /* 0x000000030000780c */ /* 0x000fda0003f06070 */
[----:B------:R-:W-:Y:S05]  /*0600*/  @!P0 BRA `(.L_x_706) ;  /* 0x0000000000988947 */ /* 0x000fea0003800000 */
.L_x_709:
[CC--:B--23--:R-:W-:Y:S02]  /*0610*/  IMAD R21, R6.reuse, R12.reuse, R27 ;  /* 0x0000000c06157224 */ /* 0x0ccfe400078e021b */
[----:B------:R-:W-:Y:S02]  /*0620*/  IMAD R25, R6, R12, R9 ;  /* 0x0000000c06197224 */ /* 0x000fe400078e0209 */
[----:B------:R-:W-:-:S04]  /*0630*/  IMAD.WIDE R20, R21, 0x8, R14 ;  /* 0x0000000815147825 */ /* 0x000fc800078e020e */
[----:B------:R-:W-:Y:S01]  /*0640*/  IMAD.WIDE R24, R25, 0x8, R14 ;  /* 0x0000000819187825 */ /* 0x000fe200078e020e */
[----:B01----:R0:W2:Y:S04]  /*0650*/  LDG.E.64 R18, desc[UR6][R20.64] ;  /* 0x0000000614127981 */ /* 0x0030a8000c1e1b00 */
[----:B------:R-:W2:Y:S01]  /*0660*/  LDG.E.64 R22, desc[UR6][R24.64] ;  /* 0x0000000618167981 */ /* 0x000ea2000c1e1b00 */
[----:B------:R-:W-:-:S05]  /*0670*/  IADD3 R4, PT, PT, R6, UR5, RZ ;  /* 0x0000000506047c10 */ /* 0x000fca000fffe0ff */
[CC--:B------:R-:W-:Y:S02]  /*0680*/  IMAD R6, R4.reuse, R12.reuse, R27 ;  /* 0x0000000c04067224 */ /* 0x0c0fe400078e021b */
[----:B------:R-:W-:-:S04]  /*0690*/  IMAD R29, R4, R12, R9 ;  /* 0x0000000c041d7224 */ /* 0x000fc800078e0209 */
[----:B0-----:R-:W-:Y:S01]  /*06a0*/  IMAD.WIDE R20, R29, 0x8, R14 ;  /* 0x000000081d147825 */ /* 0x001fe200078e020e */
[----:B--2--5:R-:W-:-:S03]  /*06b0*/  DFMA R22, -R16, R18, R22 ;  /* 0x000000121016722b */ /* 0x024fc60000000116 */
[----:B------:R-:W-:-:S04]  /*06c0*/  IMAD.WIDE R18, R6, 0x8, R14 ;  /* 0x0000000806127825 */ /* 0x000fc800078e020e */
[----:B------:R0:W-:Y:S04]  /*06d0*/  STG.E.64 desc[UR6][R24.64], R22 ;  /* 0x0000001618007986 */ /* 0x0001e8000c101b06 */
[----:B------:R-:W2:Y:S04]  /*06e0*/  LDG.E.64 R18, desc[UR6][R18.64] ;  /* 0x0000000612127981 */ /* 0x000ea8000c1e1b00 */
[----:B------:R-:W2:Y:S01]  /*06f0*/  LDG.E.64 R28, desc[UR6][R20.64] ;  /* 0x00000006141c7981 */ /* 0x000ea2000c1e1b00 */
[----:B------:R-:W-:-:S05]  /*0700*/  IADD3 R4, PT, PT, R4, UR5, RZ ;  /* 0x0000000504047c10 */ /* 0x000fca000fffe0ff */
[CC--:B------:R-:W-:Y:S02]  /*0710*/  IMAD R6, R4.reuse, R12.reuse, R9 ;  /* 0x0000000c04067224 */ /* 0x0c0fe400078e0209 */
[----:B------:R-:W-:-:S04]  /*0720*/  IMAD R8, R4, R12, R27 ;  /* 0x0000000c04087224 */ /* 0x000fc800078e021b */
[----:B0-----:R-:W-:Y:S01]  /*0730*/  IMAD.WIDE R24, R8, 0x8, R14 ;  /* 0x0000000808187825 */ /* 0x001fe200078e020e */
[----:B--2---:R-:W-:-:S03]  /*0740*/  DFMA R28, -R16, R18, R28 ;  /* 0x00000012101c722b */ /* 0x004fc6000000011c */
[----:B------:R-:W-:-:S04]  /*0750*/  IMAD.WIDE R18, R6, 0x8, R14 ;  /* 0x0000000806127825 */ /* 0x000fc800078e020e */
[----:B------:R0:W-:Y:S04]  /*0760*/  STG.E.64 desc[UR6][R20.64], R28 ;  /* 0x0000001c14007986 */ /* 0x0001e8000c101b06 */
[----:B------:R1:W2:Y:S04]  /*0770*/  LDG.E.64 R22, desc[UR6][R24.64] ;  /* 0x0000000618167981 */ /* 0x0002a8000c1e1b00 */
[----:B0-----:R-:W2:Y:S01]  /*0780*/  LDG.E.64 R20, desc[UR6][R18.64] ;  /* 0x0000000612147981 */ /* 0x001ea2000c1e1b00 */
[----:B------:R-:W-:-:S05]  /*0790*/  IADD3 R4, PT, PT, R4, UR5, RZ ;  /* 0x0000000504047c10 */ /* 0x000fca000fffe0ff */
[CC--:B------:R-:W-:Y:S02]  /*07a0*/  IMAD R8, R4.reuse, R12.reuse, R27 ;  /* 0x0000000c04087224 */ /* 0x0c0fe400078e021b */
[----:B------:R-:W-:-:S04]  /*07b0*/  IMAD R6, R4, R12, R9 ;  /* 0x0000000c04067224 */ /* 0x000fc800078e0209 */
[----:B-1----:R-:W-:Y:S01]  /*07c0*/  IMAD.WIDE R24, R6, 0x8, R14 ;  /* 0x0000000806187825 */ /* 0x002fe200078e020e */
[----:B--2---:R-:W-:-:S03]  /*07d0*/  DFMA R20, -R16, R22, R20 ;  /* 0x000000161014722b */ /* 0x004fc60000000114 */
[----:B------:R-:W-:-:S04]  /*07e0*/  IMAD.WIDE R22, R8, 0x8, R14 ;  /* 0x0000000808167825 */ /* 0x000fc800078e020e */
[----:B------:R3:W-:Y:S04]  /*07f0*/  STG.E.64 desc[UR6][R18.64], R20 ;  /* 0x0000001412007986 */ /* 0x0007e8000c101b06 */
[----:B------:R-:W2:Y:S04]  /*0800*/  LDG.E.64 R22, desc[UR6][R22.64] ;  /* 0x0000000616167981 */ /* 0x000ea8000c1e1b00 */
[----:B------:R-:W2:Y:S01]  /*0810*/  LDG.E.64 R28, desc[UR6][R24.64] ;  /* 0x00000006181c7981 */ /* 0x000ea2000c1e1b00 */
[----:B------:R-:W-:-:S04]  /*0820*/  IADD3 R6, PT, PT, R4, UR5, RZ ;  /* 0x0000000504067c10 */ /* 0x000fc8000fffe0ff */
[----:B------:R-:W-:Y:S01]  /*0830*/  ISETP.GE.AND P0, PT, R6, R13, PT ;  /* 0x0000000d0600720c */ /* 0x000fe20003f06270 */
[----:B--2---:R-:W-:-:S07]  /*0840*/  DFMA R28, -R16, R22, R28 ;  /* 0x00000016101c722b */ /* 0x004fce000000011c */
[----:B------:R3:W-:Y:S05]  /*0850*/  STG.E.64 desc[UR6][R24.64], R28 ;  /* 0x0000001c18007986 */ /* 0x0007ea000c101b06 */
[----:B------:R-:W-:Y:S05]  /*0860*/  @!P0 BRA `(.L_x_709) ;  /* 0xfffffffc00688947 */ /* 0x000fea000383ffff */
.L_x_706:
[----:B------:R-:W-:Y:S05]  /*0870*/  BSYNC.RECONVERGENT B0 ;  /* 0x0000000000007941 */ /* 0x000fea0003800200 */
.L_x_705:
[----:B------:R-:W4:Y:S01]  /*0880*/  LDCU UR4, c[0x0][0x388] ;  /* 0x00007100ff0477ac */ /* 0x000f220008000800 */
[----:B------:R-:W-:-:S04]  /*0890*/  IADD3 R9, PT, PT, R2, R9, RZ ;  /* 0x0000000902097210 */ /* 0x000fc80007ffe0ff */
[----:B----4-:R-:W-:-:S13]  /*08a0*/  ISETP.GE.AND P0, PT, R9, UR4, PT ;  /* 0x0000000409007c0c */ /* 0x010fda000bf06270 */
[----:B------:R-:W-:Y:S05]  /*08b0*/  @!P0 BRA `(.L_x_710) ;  /* 0xfffffff800908947 */ /* 0x000fea000383ffff */
[----:B------:R-:W-:Y:S05]  /*08c0*/  EXIT ;  /* 0x000000000000794d */ /* 0x000fea0003800000 */
.L_x_711:
        /* <DEDUP_REMOVED lines=11> */
.L_x_748:


//--------------------- .text._Z15divideRowKernelPdiiiid --------------------------
	.section	.text._Z15divideRowKernelPdiiiid,"ax",@progbits
	.align	128
        .global         _Z15divideRowKernelPdiiiid
        .type           _Z15divideRowKernelPdiiiid,@function
        .size           _Z15divideRowKernelPdiiiid,(.L_x_737 - _Z15divideRowKernelPdiiiid)
        .other          _Z15divideRowKernelPdiiiid,@"STO_CUDA_ENTRY STV_DEFAULT"
_Z15divideRowKernelPdiiiid:
.text._Z15divideRowKernelPdiiiid:
[----:B------:R-:W-:Y:S01]  /*0000*/  LDC R1, c[0x0][0x37c] ;  /* 0x0000df00ff017b82 */ /* 0x000fe20000000800 */
[----:B------:R-:W0:Y:S07]  /*0010*/  S2R R3, SR_TID.X ;  /* 0x0000000000037919 */ /* 0x000e2e0000002100 */
[----:B------:R-:W0:Y:S01]  /*0020*/  S2UR UR4, SR_CTAID.X ;  /* 0x00000000000479c3 */ /* 0x000e220000002500 */
[----:B------:R-:W1:Y:S01]  /*0030*/  LDCU UR6, c[0x0][0x394] ;  /* 0x00007280ff0677ac */ /* 0x000e620008000800 */
[----:B------:R-:W2:Y:S06]  /*0040*/  LDCU UR7, c[0x0][0x38c] ;  /* 0x00007180ff0777ac */ /* 0x000eac0008000800 */
[----:B------:R-:W0:Y:S01]  /*0050*/  LDC R2, c[0x0][0x360] ;  /* 0x0000d800ff027b82 */ /* 0x000e220000000800 */
[----:B------:R-:W3:Y:S01]  /*0060*/  LDCU UR5, c[0x0][0x370] ;  /* 0x00006e00ff0577ac */ /* 0x000ee20008000800 */
[----:B0-----:R-:W-:-:S04]  /*0070*/  IMAD R0, R2, UR4, R3 ;  /* 0x0000000402007c24 */ /* 0x001fc8000f8e0203 */
[----:B-1----:R-:W-:Y:S02]  /*0080*/  VIADD R9, R0, UR6 ;  /* 0x0000000600097c36 */ /* 0x002fe40008000000 */
[----:B---3--:R-:W-:-:S03]  /*0090*/  IMAD R0, R2, UR5, RZ ;  /* 0x0000000502007c24 */ /* 0x008fc6000f8e02ff */
[----:B--2---:R-:W-:-:S13]  /*00a0*/  ISETP.GE.AND P0, PT, R9, UR7, PT ;  /* 0x0000000709007c0c */ /* 0x004fda000bf06270 */
[----:B------:R-:W-:Y:S05]  /*00b0*/  @P0 EXIT ;  /* 0x000000000000094d */ /* 0x000fea0003800000 */
[----:B------:R-:W0:Y:S01]  /*00c0*/  I2F.U32.RP R6, R0 ;  /* 0x0000000000067306 */ /* 0x000e220000209000 */
[C---:B------:R-:W-:Y:S01]  /*00d0*/  IMAD.IADD R4, R0.reuse, 0x1, R9 ;  /* 0x0000000100047824 */ /* 0x040fe200078e0209 */
[----:B------:R-:W-:Y:S01]  /*00e0*/  ISETP.NE.U32.AND P2, PT, R0, RZ, PT ;  /* 0x000000ff0000720c */ /* 0x000fe20003f45070 */
[----:B------:R-:W-:Y:S01]  /*00f0*/  IMAD.MOV R7, RZ, RZ, -R0 ;  /* 0x000000ffff077224 */ /* 0x000fe200078e0a00 */
[----:B------:R-:W1:Y:S01]  /*0100*/  LDCU.64 UR4, c[0x0][0x358] ;  /* 0x00006b00ff0477ac */ /* 0x000e620008000a00 */
[----:B------:R-:W-:Y:S01]  /*0110*/  BSSY.RECONVERGENT B0, `(.L_x_712) ;  /* 0x0000040000007945 */ /* 0x000fe20003800200 */
[C---:B------:R-:W-:Y:S02]  /*0120*/  ISETP.GE.AND P0, PT, R4.reuse, UR7, PT ;  /* 0x0000000704007c0c */ /* 0x040fe4000bf06270 */
[----:B------:R-:W-:Y:S01]  /*0130*/  VIMNMX R5, PT, PT, R4, UR7, !PT ;  /* 0x0000000704057c48 */ /* 0x000fe2000ffe0100 */
[----:B------:R-:W2:Y:S01]  /*0140*/  LDCU UR6, c[0x0][0x398] ;  /* 0x00007300ff0677ac */ /* 0x000ea20008000800 */
[----:B------:R-:W-:Y:S01]  /*0150*/  SEL R26, RZ, 0x1, P0 ;  /* 0x00000001ff1a7807 */ /* 0x000fe20000000000 */
[----:B------:R-:W3:Y:S03]  /*0160*/  LDCU UR9, c[0x0][0x388] ;  /* 0x00007100ff0977ac */ /* 0x000ee60008000800 */
[----:B------:R-:W-:Y:S01]  /*0170*/  IADD3 R5, PT, PT, R5, -R4, -R26 ;  /* 0x8000000405057210 */ /* 0x000fe20007ffe81a */
[----:B0-----:R-:W0:Y:S01]  /*0180*/  MUFU.RCP R6, R6 ;  /* 0x0000000600067308 */ /* 0x001e220000001000 */
[----:B------:R-:W4:Y:S01]  /*0190*/  LDCU UR8, c[0x0][0x39c] ;  /* 0x00007380ff0877ac */ /* 0x000f220008000800 */
[----:B0-----:R-:W-:-:S06]  /*01a0*/  VIADD R2, R6, 0xffffffe ;  /* 0x0ffffffe06027836 */ /* 0x001fcc0000000000 */
[----:B------:R0:W5:Y:S02]  /*01b0*/  F2I.FTZ.U32.TRUNC.NTZ R3, R2 ;  /* 0x0000000200037305 */ /* 0x000164000021f000 */
[----:B0-----:R-:W-:Y:S02]  /*01c0*/  IMAD.MOV.U32 R2, RZ, RZ, RZ ;  /* 0x000000ffff027224 */ /* 0x001fe400078e00ff */
[----:B-----5:R-:W-:-:S04]  /*01d0*/  IMAD R7, R7, R3, RZ ;  /* 0x0000000307077224 */ /* 0x020fc800078e02ff */
[----:B------:R-:W-:Y:S02]  /*01e0*/  IMAD.HI.U32 R6, R3, R7, R2 ;  /* 0x0000000703067227 */ /* 0x000fe400078e0002 */
[----:B------:R-:W0:Y:S04]  /*01f0*/  LDC R3, c[0x0][0x39c] ;  /* 0x0000e700ff037b82 */ /* 0x000e280000000800 */
[----:B------:R-:W-:-:S04]  /*0200*/  IMAD.HI.U32 R7, R6, R5, RZ ;  /* 0x0000000506077227 */ /* 0x000fc800078e00ff */
[----:B------:R-:W-:-:S04]  /*0210*/  IMAD.MOV R2, RZ, RZ, -R7 ;  /* 0x000000ffff027224 */ /* 0x000fc800078e0a07 */
[----:B------:R-:W-:-:S05]  /*0220*/  IMAD R5, R0, R2, R5 ;  /* 0x0000000200057224 */ /* 0x000fca00078e0205 */
[----:B------:R-:W-:-:S13]  /*0230*/  ISETP.GE.U32.AND P0, PT, R5, R0, PT ;  /* 0x000000000500720c */ /* 0x000fda0003f06070 */
[----:B------:R-:W-:Y:S02]  /*0240*/  @P0 IMAD.IADD R5, R5, 0x1, -R0 ;  /* 0x0000000105050824 */ /* 0x000fe400078e0a00 */
[----:B------:R-:W-:-:S03]  /*0250*/  @P0 VIADD R7, R7, 0x1 ;  /* 0x0000000107070836 */ /* 0x000fc60000000000 */
[----:B------:R-:W-:-:S13]  /*0260*/  ISETP.GE.U32.AND P1, PT, R5, R0, PT ;  /* 0x000000000500720c */ /* 0x000fda0003f26070 */
[----:B------:R-:W-:Y:S02]  /*0270*/  @P1 IADD3 R7, PT, PT, R7, 0x1, RZ ;  /* 0x0000000107071810 */ /* 0x000fe40007ffe0ff */
[----:B------:R-:W-:-:S05]  /*0280*/  @!P2 LOP3.LUT R7, RZ, R0, RZ, 0x33, !PT ;  /* 0x00000000ff07a212 */ /* 0x000fca00078e33ff */
[----:B------:R-:W-:-:S05]  /*0290*/  IMAD.IADD R26, R26, 0x1, R7 ;  /* 0x000000011a1a7824 */ /* 0x000fca00078e0207 */
[----:B------:R-:W-:-:S04]  /*02a0*/  LOP3.LUT R2, R26, 0x3, RZ, 0xc0, !PT ;  /* 0x000000031a027812 */ /* 0x000fc800078ec0ff */
[----:B------:R-:W-:-:S13]  /*02b0*/  ISETP.NE.AND P0, PT, R2, 0x3, PT ;  /* 0x000000030200780c */ /* 0x000fda0003f05270 */
[----:B01234-:R-:W-:Y:S05]  /*02c0*/  @!P0 BRA `(.L_x_713) ;  /* 0x0000000000908947 */ /* 0x01ffea0003800000 */
[----:B------:R-:W0:Y:S01]  /*02d0*/  LDC R4, c[0x0][0x390] ;  /* 0x0000e400ff047b82 */ /* 0x000e220000000800 */
[----:B------:R-:W0:Y:S01]  /*02e0*/  LDCU UR7, c[0x0][0x388] ;  /* 0x00007100ff0777ac */ /* 0x000e220008000800 */
[----:B------:R-:W-:-:S05]  /*02f0*/  VIADD R2, R26, 0x1 ;  /* 0x000000011a027836 */ /* 0x000fca0000000000 */
[----:B------:R-:W-:Y:S01]  /*0300*/  LOP3.LUT R2, R2, 0x3, RZ, 0xc0, !PT ;  /* 0x0000000302027812 */ /* 0x000fe200078ec0ff */
[----:B------:R-:W1:Y:S04]  /*0310*/  LDC.64 R10, c[0x0][0x380] ;  /* 0x0000e000ff0a7b82 */ /* 0x000e680000000a00 */
[----:B------:R-:W-:-:S04]  /*0320*/  IMAD.MOV R27, RZ, RZ, -R2 ;  /* 0x000000ffff1b7224 */ /* 0x000fc800078e0a02 */
[----:B------:R-:W2:Y:S01]  /*0330*/  LDC.64 R12, c[0x0][0x398] ;  /* 0x0000e600ff0c7b82 */ /* 0x000ea20000000a00 */
[----:B0-----:R-:W-:-:S07]  /*0340*/  IMAD R29, R9, UR7, R4 ;  /* 0x00000007091d7c24 */ /* 0x001fce000f8e0204 */
.L_x_716:
[----:B01----:R-:W-:-:S05]  /*0350*/  IMAD.WIDE R14, R29, 0x8, R10 ;  /* 0x000000081d0e7825 */ /* 0x003fca00078e020a */
[----:B------:R-:W3:Y:S01]  /*0360*/  LDG.E.64 R16, desc[UR4][R14.64] ;  /* 0x000000040e107981 */ /* 0x000ee2000c1e1b00 */
[----:B------:R-:W2:Y:S01]  /*0370*/  MUFU.RCP64H R5, UR8 ;  /* 0x0000000800057d08 */ /* 0x000ea20008001800 */
[----:B------:R-:W-:Y:S01]  /*0380*/  IMAD.MOV.U32 R4, RZ, RZ, 0x1 ;  /* 0x00000001ff047424 */ /* 0x000fe200078e00ff */
[----:B------:R-:W-:Y:S01]  /*0390*/  BSSY.RECONVERGENT B1, `(.L_x_714) ;  /* 0x0000013000017945 */ /* 0x000fe20003800200 */
[----:B------:R-:W-:-:S05]  /*03a0*/  VIADD R27, R27, 0x1 ;  /* 0x000000011b1b7836 */ /* 0x000fca0000000000 */
[----:B------:R-:W-:Y:S01]  /*03b0*/  ISETP.NE.AND P1, PT, R27, RZ, PT ;  /* 0x000000ff1b00720c */ /* 0x000fe20003f25270 */
[----:B--2---:R-:W-:-:S08]  /*03c0*/  DFMA R6, R4, -R12, 1 ;  /* 0x3ff000000406742b */ /* 0x004fd0000000080c */
[----:B------:R-:W-:-:S08]  /*03d0*/  DFMA R6, R6, R6, R6 ;  /* 0x000000060606722b */ /* 0x000fd00000000006 */
[----:B------:R-:W-:-:S08]  /*03e0*/  DFMA R6, R4, R6, R4 ;  /* 0x000000060406722b */ /* 0x000fd00000000004 */
[----:B------:R-:W-:-:S08]  /*03f0*/  DFMA R4, R6, -R12, 1 ;  /* 0x3ff000000604742b */ /* 0x000fd0000000080c */
[----:B------:R-:W-:-:S08]  /*0400*/  DFMA R4, R6, R4, R6 ;  /* 0x000000040604722b */ /* 0x000fd00000000006 */
[----:B---3--:R-:W-:Y:S01]  /*0410*/  DMUL R6, R16, R4 ;  /* 0x0000000410067228 */ /* 0x008fe20000000000 */
[----:B------:R-:W-:-:S07]  /*0420*/  FSETP.GEU.AND P2, PT, |R17|, 6.5827683646048100446e-37, PT ;  /* 0x036000001100780b */ /* 0x000fce0003f4e200 */
[----:B------:R-:W-:-:S08]  /*0430*/  DFMA R18, R6, -R12, R16 ;  /* 0x8000000c0612722b */ /* 0x000fd00000000010 */
[----:B------:R-:W-:-:S10]  /*0440*/  DFMA R4, R4, R18, R6 ;  /* 0x000000120404722b */ /* 0x000fd40000000006 */
[----:B------:R-:W-:-:S05]  /*0450*/  FFMA R2, RZ, UR8, R5 ;  /* 0x00000008ff027c23 */ /* 0x000fca0008000005 */
[----:B------:R-:W-:-:S13]  /*0460*/  FSETP.GT.AND P0, PT, |R2|, 1.469367938527859385e-39, PT ;  /* 0x001000000200780b */ /* 0x000fda0003f04200 */
[----:B------:R-:W-:Y:S05]  /*0470*/  @P0 BRA P2, `(.L_x_715) ;  /* 0x0000000000100947 */ /* 0x000fea0001000000 */
[----:B------:R-:W-:-:S07]  /*0480*/  MOV R2, 0x4a0 ;  /* 0x000004a000027802 */ /* 0x000fce0000000f00 */
[----:B------:R-:W-:Y:S05]  /*0490*/  CALL.REL.NOINC `($__internal_0_$__cuda_sm20_div_rn_f64_full) ;  /* 0x0000000400dc7944 */ /* 0x000fea0003c00000 */
[----:B------:R-:W-:Y:S02]  /*04a0*/  IMAD.MOV.U32 R4, RZ, RZ, R30 ;  /* 0x000000ffff047224 */ /* 0x000fe400078e001e */
[----:B------:R-:W-:-:S07]  /*04b0*/  IMAD.MOV.U32 R5, RZ, RZ, R31 ;  /* 0x000000ffff057224 */ /* 0x000fce00078e001f */
.L_x_715:
[----:B------:R-:W-:Y:S05]  /*04c0*/  BSYNC.RECONVERGENT B1 ;  /* 0x0000000000017941 */ /* 0x000fea0003800200 */
.L_x_714:
[----:B------:R0:W-:Y:S01]  /*04d0*/  STG.E.64 desc[UR4][R14.64], R4 ;  /* 0x000000040e007986 */ /* 0x0001e2000c101b04 */
[C---:B------:R-:W-:Y:S01]  /*04e0*/  IADD3 R9, PT, PT, R0.reuse, R9, RZ ;  /* 0x0000000900097210 */ /* 0x040fe20007ffe0ff */
[----:B------:R-:W-:Y:S01]  /*04f0*/  IMAD R29, R0, UR9, R29 ;  /* 0x00000009001d7c24 */ /* 0x000fe2000f8e021d */
[----:B------:R-:W-:Y:S06]  /*0500*/  @P1 BRA `(.L_x_716) ;  /* 0xfffffffc00901947 */ /* 0x000fec000383ffff */
.L_x_713:
[----:B------:R-:W-:Y:S05]  /*0510*/  BSYNC.RECONVERGENT B0 ;  /* 0x0000000000007941 */ /* 0x000fea0003800200 */
.L_x_712:
[----:B------:R-:W1:Y:S01]  /*0520*/  LDC R28, c[0x0][0x390] ;  /* 0x0000e400ff1c7b82 */ /* 0x000e620000000800 */
[----:B------:R-:W-:Y:S01]  /*0530*/  ISETP.GE.U32.AND P0, PT, R26, 0x3, PT ;  /* 0x000000031a00780c */ /* 0x000fe20003f06070 */
[----:B------:R-:W2:Y:S01]  /*0540*/  LDCU UR10, c[0x0][0x388] ;  /* 0x00007100ff0a77ac */ /* 0x000ea20008000800 */
[----:B------:R-:W3:Y:S05]  /*0550*/  LDCU UR7, c[0x0][0x39c] ;  /* 0x00007380ff0777ac */ /* 0x000eea0008000800 */
[----:B0-----:R-:W0:Y:S01]  /*0560*/  LDC.64 R14, c[0x0][0x380] ;  /* 0x0000e000ff0e7b82 */ /* 0x001e220000000a00 */
[----:B------:R-:W4:Y:S07]  /*0570*/  LDCU UR11, c[0x0][0x38c] ;  /* 0x00007180ff0b77ac */ /* 0x000f2e0008000800 */
[----:B------:R-:W0:Y:S01]  /*0580*/  LDC.64 R12, c[0x0][0x398] ;  /* 0x0000e600ff0c7b82 */ /* 0x000e220000000a00 */
[----:B--234-:R-:W-:Y:S05]  /*0590*/  @!P0 EXIT ;  /* 0x000000000000894d */ /* 0x01cfea0003800000 */
.L_x_725:
[----:B-1----:R-:W-:-:S04]  /*05a0*/  IMAD R27, R9, UR10, R28 ;  /* 0x0000000a091b7c24 */ /* 0x002fc8000f8e021c */
[----:B0-----:R-:W-:-:S05]  /*05b0*/  IMAD.WIDE R26, R27, 0x8, R14 ;  /* 0x000000081b1a7825 */ /* 0x001fca00078e020e */
[----:B------:R-:W2:Y:S01]  /*05c0*/  LDG.E.64 R16, desc[UR4][R26.64] ;  /* 0x000000041a107981 */ /* 0x000ea2000c1e1b00 */
[----:B------:R-:W0:Y:S01]  /*05d0*/  MUFU.RCP64H R5, UR7 ;  /* 0x0000000700057d08 */ /* 0x000e220008001800 */
[----:B------:R-:W-:Y:S01]  /*05e0*/  IMAD.MOV.U32 R4, RZ, RZ, 0x1 ;  /* 0x00000001ff047424 */ /* 0x000fe200078e00ff */
[----:B------:R-:W-:Y:S05]  /*05f0*/  BSSY.RECONVERGENT B0, `(.L_x_717) ;  /* 0x0000011000007945 */ /* 0x000fea0003800200 */
[----:B0-----:R-:W-:-:S08]  /*0600*/  DFMA R6, R4, -R12, 1 ;  /* 0x3ff000000406742b */ /* 0x001fd0000000080c */
[----:B------:R-:W-:-:S08]  /*0610*/  DFMA R6, R6, R6, R6 ;  /* 0x000000060606722b */ /* 0x000fd00000000006 */
[----:B------:R-:W-:-:S08]  /*0620*/  DFMA R6, R4, R6, R4 ;  /* 0x000000060406722b */ /* 0x000fd00000000004 */
[----:B------:R-:W-:-:S08]  /*0630*/  DFMA R4, R6, -R12, 1 ;  /* 0x3ff000000604742b */ /* 0x000fd0000000080c */
[----:B------:R-:W-:-:S08]  /*0640*/  DFMA R10, R6, R4, R6 ;  /* 0x00000004060a722b */ /* 0x000fd00000000006 */
[----:B--2---:R-:W-:Y:S01]  /*0650*/  DMUL R4, R10, R16 ;  /* 0x000000100a047228 */ /* 0x004fe20000000000 */
        /* <DEDUP_REMOVED lines=10> */
.L_x_718:
[----:B------:R-:W-:Y:S05]  /*0700*/  BSYNC.RECONVERGENT B0 ;  /* 0x0000000000007941 */ /* 0x000fea0003800200 */
.L_x_717:
[----:B------:R-:W-:Y:S01]  /*0710*/  IMAD.IADD R9, R0, 0x1, R9 ;  /* 0x0000000100097824 */ /* 0x000fe200078e0209 */
[----:B------:R0:W-:Y:S03]  /*0720*/  STG.E.64 desc[UR4][R26.64], R4 ;  /* 0x000000041a007986 */ /* 0x0001e6000c101b04 */
[----:B------:R-:W-:-:S04]  /*0730*/  IMAD R11, R9, UR10, R28 ;  /* 0x0000000a090b7c24 */ /* 0x000fc8000f8e021c */
[----:B------:R-:W-:-:S05]  /*0740*/  IMAD.WIDE R10, R11, 0x8, R14 ;  /* 0x000000080b0a7825 */ /* 0x000fca00078e020e */
[----:B------:R-:W2:Y:S01]  /*0750*/  LDG.E.64 R16, desc[UR4][R10.64] ;  /* 0x000000040a107981 */ /* 0x000ea2000c1e1b00 */
[----:B------:R-:W1:Y:S01]  /*0760*/  MUFU.RCP64H R7, UR7 ;  /* 0x0000000700077d08 */ /* 0x000e620008001800 */
[----:B------:R-:W-:Y:S01]  /*0770*/  IMAD.MOV.U32 R6, RZ, RZ, 0x1 ;  /* 0x00000001ff067424 */ /* 0x000fe200078e00ff */
[----:B------:R-:W-:Y:S05]  /*0780*/  BSSY.RECONVERGENT B0, `(.L_x_719) ;  /* 0x0000011000007945 */ /* 0x000fea0003800200 */
[----:B-1----:R-:W-:-:S08]  /*0790*/  DFMA R18, R6, -R12, 1 ;  /* 0x3ff000000612742b */ /* 0x002fd0000000080c */
[----:B------:R-:W-:-:S08]  /*07a0*/  DFMA R18, R18, R18, R18 ;  /* 0x000000121212722b */ /* 0x000fd00000000012 */
[----:B------:R-:W-:-:S08]  /*07b0*/  DFMA R18, R6, R18, R6 ;  /* 0x000000120612722b */ /* 0x000fd00000000006 */
[----:B------:R-:W-:-:S08]  /*07c0*/  DFMA R6, R18, -R12, 1 ;  /* 0x3ff000001206742b */ /* 0x000fd0000000080c */
[----:B------:R-:W-:-:S08]  /*07d0*/  DFMA R20, R18, R6, R18 ;  /* 0x000000061214722b */ /* 0x000fd00000000012 */
[----:B--2---:R-:W-:Y:S01]  /*07e0*/  DMUL R6, R20, R16 ;  /* 0x0000001014067228 */ /* 0x004fe20000000000 */
[----:B------:R-:W-:-:S07]  /*07f0*/  FSETP.GEU.AND P1, PT, |R17|, 6.5827683646048100446e-37, PT ;  /* 0x036000001100780b */ /* 0x000fce0003f2e200 */
[----:B------:R-:W-:-:S08]  /*0800*/  DFMA R18, R6, -R12, R16 ;  /* 0x8000000c0612722b */ /* 0x000fd00000000010 */
[----:B0-----:R-:W-:-:S10]  /*0810*/  DFMA R4, R20, R18, R6 ;  /* 0x000000121404722b */ /* 0x001fd40000000006 */
[----:B------:R-:W-:-:S05]  /*0820*/  FFMA R2, RZ, UR7, R5 ;  /* 0x00000007ff027c23 */ /* 0x000fca0008000005 */
[----:B------:R-:W-:-:S13]  /*0830*/  FSETP.GT.AND P0, PT, |R2|, 1.469367938527859385e-39, PT ;  /* 0x001000000200780b */ /* 0x000fda0003f04200 */
[----:B------:R-:W-:Y:S05]  /*0840*/  @P0 BRA P1, `(.L_x_720) ;  /* 0x0000000000100947 */ /* 0x000fea0000800000 */
[----:B------:R-:W-:-:S07]  /*0850*/  MOV R2, 0x870 ;  /* 0x0000087000027802 */ /* 0x000fce0000000f00 */
[----:B------:R-:W-:Y:S05]  /*0860*/  CALL.REL.NOINC `($__internal_0_$__cuda_sm20_div_rn_f64_full) ;  /* 0x0000000000e87944 */ /* 0x000fea0003c00000 */
[----:B------:R-:W-:Y:S02]  /*0870*/  IMAD.MOV.U32 R4, RZ, RZ, R30 ;  /* 0x000000ffff047224 */ /* 0x000fe400078e001e */
[----:B------:R-:W-:-:S07]  /*0880*/  IMAD.MOV.U32 R5, RZ, RZ, R31 ;  /* 0x000000ffff057224 */ /* 0x000fce00078e001f */
.L_x_720:
[----:B------:R-:W-:Y:S05]  /*0890*/  BSYNC.RECONVERGENT B0 ;  /* 0x0000000000007941 */ /* 0x000fea0003800200 */
.L_x_719:
[----:B------:R-:W-:Y:S01]  /*08a0*/  IADD3 R9, PT, PT, R0, R9, RZ ;  /* 0x0000000900097210 */ /* 0x000fe20007ffe0ff */
[----:B------:R0:W-:Y:S04]  /*08b0*/  STG.E.64 desc[UR4][R10.64], R4 ;  /* 0x000000040a007986 */ /* 0x0001e8000c101b04 */
        /* <DEDUP_REMOVED lines=22> */
.L_x_722:
[----:B------:R-:W-:Y:S05]  /*0a20*/  BSYNC.RECONVERGENT B0 ;  /* 0x0000000000007941 */ /* 0x000fea0003800200 */
.L_x_721:
        /* <DEDUP_REMOVED lines=22> */
[----:B------:R-:W-:Y:S01]  /*0b90*/  IMAD.MOV.U32 R4, RZ, RZ, R30 ;  /* 0x000000ffff047224 */ /* 0x000fe200078e001e */
[----:B------:R-:W-:-:S07]  /*0ba0*/  MOV R5, R31 ;  /* 0x0000001f00057202 */ /* 0x000fce0000000f00 */
.L_x_724:
[----:B------:R-:W-:Y:S05]  /*0bb0*/  BSYNC.RECONVERGENT B0 ;  /* 0x0000000000007941 */ /* 0x000fea0003800200 */
.L_x_723:
[----:B------:R2:W-:Y:S01]  /*0bc0*/  STG.E.64 desc[UR4][R10.64], R4 ;  /* 0x000000040a007986 */ /* 0x0005e2000c101b04 */
[----:B------:R-:W-:-:S05]  /*0bd0*/  IMAD.IADD R9, R0, 0x1, R9 ;  /* 0x0000000100097824 */ /* 0x000fca00078e0209 */
[----:B------:R-:W-:-:S13]  /*0be0*/  ISETP.GE.AND P0, PT, R9, UR11, PT ;  /* 0x0000000b09007c0c */ /* 0x000fda000bf06270 */
[----:B--2---:R-:W-:Y:S05]  /*0bf0*/  @!P0 BRA `(.L_x_725) ;  /* 0xfffffff800688947 */ /* 0x004fea000383ffff */
[----:B------:R-:W-:Y:S05]  /*0c00*/  EXIT ;  /* 0x000000000000794d */ /* 0x000fea0003800000 */
        .weak           $__internal_0_$__cuda_sm20_div_rn_f64_full
        .type           $__internal_0_$__cuda_sm20_div_rn_f64_full,@function
        .size           $__internal_0_$__cuda_sm20_div_rn_f64_full,(.L_x_737 - $__internal_0_$__cuda_sm20_div_rn_f64_full)
$__internal_0_$__cuda_sm20_div_rn_f64_full:
[----:B------:R-:W-:Y:S01]  /*0c10*/  FSETP.GEU.AND P3, PT, |R17|, 1.469367938527859385e-39, PT ;  /* 0x001000001100780b */ /* 0x000fe20003f6e200 */
[----:B------:R-:W-:Y:S01]  /*0c20*/  IMAD.MOV.U32 R19, RZ, RZ, R3 ;  /* 0x000000ffff137224 */ /* 0x000fe200078e0003 */
[C---:B------:R-:W-:Y:S01]  /*0c30*/  FSETP.GEU.AND P0, PT, |R3|.reuse, 1.469367938527859385e-39, PT ;  /* 0x001000000300780b */ /* 0x040fe20003f0e200 */
[----:B------:R-:W-:Y:S01]  /*0c40*/  IMAD.U32 R18, RZ, RZ, UR6 ;  /* 0x00000006ff127e24 */ /* 0x000fe2000f8e00ff */
[C---:B------:R-:W-:Y:S01]  /*0c50*/  LOP3.LUT R4, R3.reuse, 0x800fffff, RZ, 0xc0, !PT ;  /* 0x800fffff03047812 */ /* 0x040fe200078ec0ff */
[----:B------:R-:W-:Y:S01]  /*0c60*/  IMAD.U32 R20, RZ, RZ, UR6 ;  /* 0x00000006ff147e24 */ /* 0x000fe2000f8e00ff */
[----:B------:R-:W-:Y:S01]  /*0c70*/  LOP3.LUT R7, R3, 0x7ff00000, RZ, 0xc0, !PT ;  /* 0x7ff0000003077812 */ /* 0x000fe200078ec0ff */
[----:B------:R-:W-:Y:S01]  /*0c80*/  IMAD.MOV.U32 R22, RZ, RZ, R16 ;  /* 0x000000ffff167224 */ /* 0x000fe200078e0010 */
[----:B------:R-:W-:Y:S01]  /*0c90*/  LOP3.LUT R21, R4, 0x3ff00000, RZ, 0xfc, !PT ;  /* 0x3ff0000004157812 */ /* 0x000fe200078efcff */
[----:B------:R-:W-:Y:S01]  /*0ca0*/  IMAD.MOV.U32 R30, RZ, RZ, 0x1 ;  /* 0x00000001ff1e7424 */ /* 0x000fe200078e00ff */
[----:B------:R-:W-:Y:S01]  /*0cb0*/  LOP3.LUT R4, R17, 0x7ff00000, RZ, 0xc0, !PT ;  /* 0x7ff0000011047812 */ /* 0x000fe200078ec0ff */
[----:B------:R-:W-:Y:S02]  /*0cc0*/  BSSY.RECONVERGENT B2, `(.L_x_726) ;  /* 0x000004e000027945 */ /* 0x000fe40003800200 */
[----:B------:R-:W-:-:S02]  /*0cd0*/  @!P3 LOP3.LUT R5, R19, 0x7ff00000, RZ, 0xc0, !PT ;  /* 0x7ff000001305b812 */ /* 0x000fc400078ec0ff */
[----:B------:R-:W-:Y:S01]  /*0ce0*/  @!P0 DMUL R20, R18, 8.98846567431157953865e+307 ;  /* 0x7fe0000012148828 */ /* 0x000fe20000000000 */
[C---:B------:R-:W-:Y:S02]  /*0cf0*/  ISETP.GE.U32.AND P2, PT, R4.reuse, R7, PT ;  /* 0x000000070400720c */ /* 0x040fe40003f46070 */
[----:B------:R-:W-:Y:S01]  /*0d00*/  @!P3 ISETP.GE.U32.AND P4, PT, R4, R5, PT ;  /* 0x000000050400b20c */ /* 0x000fe20003f86070 */
[----:B------:R-:W-:Y:S01]  /*0d10*/  IMAD.MOV.U32 R5, RZ, RZ, 0x1ca00000 ;  /* 0x1ca00000ff057424 */ /* 0x000fe200078e00ff */
[----:B------:R-:W-:Y:S01]  /*0d20*/  @!P3 MOV R24, RZ ;  /* 0x000000ff0018b202 */ /* 0x000fe20000000f00 */
[----:B------:R-:W0:Y:S03]  /*0d30*/  MUFU.RCP64H R31, R21 ;  /* 0x00000015001f7308 */ /* 0x000e260000001800 */
[C---:B------:R-:W-:Y:S02]  /*0d40*/  @!P3 SEL R25, R5.reuse, 0x63400000, !P4 ;  /* 0x634000000519b807 */ /* 0x040fe40006000000 */
[----:B------:R-:W-:-:S02]  /*0d50*/  SEL R23, R5, 0x63400000, !P2 ;  /* 0x6340000005177807 */ /* 0x000fc40005000000 */
[--C-:B------:R-:W-:Y:S02]  /*0d60*/  @!P3 LOP3.LUT R6, R25, 0x80000000, R17.reuse, 0xf8, !PT ;  /* 0x800000001906b812 */ /* 0x100fe400078ef811 */
[----:B------:R-:W-:Y:S02]  /*0d70*/  LOP3.LUT R23, R23, 0x800fffff, R17, 0xf8, !PT ;  /* 0x800fffff17177812 */ /* 0x000fe400078ef811 */
[----:B------:R-:W-:Y:S01]  /*0d80*/  @!P3 LOP3.LUT R25, R6, 0x100000, RZ, 0xfc, !PT ;  /* 0x001000000619b812 */ /* 0x000fe200078efcff */
[----:B------:R-:W-:Y:S01]  /*0d90*/  IMAD.MOV.U32 R6, RZ, RZ, R4 ;  /* 0x000000ffff067224 */ /* 0x000fe200078e0004 */
[----:B------:R-:W-:-:S04]  /*0da0*/  @!P0 LOP3.LUT R7, R21, 0x7ff00000, RZ, 0xc0, !PT ;  /* 0x7ff0000015078812 */ /* 0x000fc800078ec0ff */
[----:B------:R-:W-:Y:S02]  /*0db0*/  @!P3 DFMA R22, R22, 2, -R24 ;  /* 0x400000001616b82b */ /* 0x000fe40000000818 */
[----:B0-----:R-:W-:-:S08]  /*0dc0*/  DFMA R24, R30, -R20, 1 ;  /* 0x3ff000001e18742b */ /* 0x001fd00000000814 */
[----:B------:R-:W-:Y:S01]  /*0dd0*/  DFMA R24, R24, R24, R24 ;  /* 0x000000181818722b */ /* 0x000fe20000000018 */
[----:B------:R-:W-:-:S05]  /*0de0*/  @!P3 LOP3.LUT R6, R23, 0x7ff00000, RZ, 0xc0, !PT ;  /* 0x7ff000001706b812 */ /* 0x000fca00078ec0ff */
[----:B------:R-:W-:Y:S02]  /*0df0*/  VIADD R8, R6, 0xffffffff ;  /* 0xffffffff06087836 */ /* 0x000fe40000000000 */
[----:B------:R-:W-:-:S03]  /*0e00*/  DFMA R30, R30, R24, R30 ;  /* 0x000000181e1e722b */ /* 0x000fc6000000001e */
[----:B------:R-:W-:Y:S01]  /*0e10*/  ISETP.GT.U32.AND P0, PT, R8, 0x7feffffe, PT ;  /* 0x7feffffe0800780c */ /* 0x000fe20003f04070 */
[----:B------:R-:W-:-:S04]  /*0e20*/  VIADD R8, R7, 0xffffffff ;  /* 0xffffffff07087836 */ /* 0x000fc80000000000 */
[----:B------:R-:W-:Y:S01]  /*0e30*/  DFMA R32, R30, -R20, 1 ;  /* 0x3ff000001e20742b */ /* 0x000fe20000000814 */
[----:B------:R-:W-:-:S07]  /*0e40*/  ISETP.GT.U32.OR P0, PT, R8, 0x7feffffe, P0 ;  /* 0x7feffffe0800780c */ /* 0x000fce0000704470 */
[----:B------:R-:W-:-:S08]  /*0e50*/  DFMA R32, R30, R32, R30 ;  /* 0x000000201e20722b */ /* 0x000fd0000000001e */
[----:B------:R-:W-:-:S08]  /*0e60*/  DMUL R30, R32, R22 ;  /* 0x00000016201e7228 */ /* 0x000fd00000000000 */
[----:B------:R-:W-:-:S08]  /*0e70*/  DFMA R24, R30, -R20, R22 ;  /* 0x800000141e18722b */ /* 0x000fd00000000016 */
[----:B------:R-:W-:Y:S01]  /*0e80*/  DFMA R24, R32, R24, R30 ;  /* 0x000000182018722b */ /* 0x000fe2000000001e */
[----:B------:R-:W-:Y:S10]  /*0e90*/  @P0 BRA `(.L_x_727) ;  /* 0x00000000006c0947 */ /* 0x000ff40003800000 */
[----:B------:R-:W-:-:S04]  /*0ea0*/  LOP3.LUT R7, R19, 0x7ff00000, RZ, 0xc0, !PT ;  /* 0x7ff0000013077812 */ /* 0x000fc800078ec0ff */
[CC--:B------:R-:W-:Y:S02]  /*0eb0*/  VIADDMNMX R6, R4.reuse, -R7.reuse, 0xb9600000, !PT ;  /* 0xb960000004067446 */ /* 0x0c0fe40007800907 */
[----:B------:R-:W-:Y:S02]  /*0ec0*/  ISETP.GE.U32.AND P0, PT, R4, R7, PT ;  /* 0x000000070400720c */ /* 0x000fe40003f06070 */
[----:B------:R-:W-:Y:S02]  /*0ed0*/  VIMNMX R6, PT, PT, R6, 0x46a00000, PT ;  /* 0x46a0000006067848 */ /* 0x000fe40003fe0100 */
[----:B------:R-:W-:-:S05]  /*0ee0*/  SEL R5, R5, 0x63400000, !P0 ;  /* 0x6340000005057807 */ /* 0x000fca0004000000 */
[----:B------:R-:W-:Y:S01]  /*0ef0*/  IMAD.IADD R5, R6, 0x1, -R5 ;  /* 0x0000000106057824 */ /* 0x000fe200078e0a05 */
[----:B------:R-:W-:-:S03]  /*0f00*/  MOV R6, RZ ;  /* 0x000000ff00067202 */ /* 0x000fc60000000f00 */
[----:B------:R-:W-:-:S06]  /*0f10*/  VIADD R7, R5, 0x7fe00000 ;  /* 0x7fe0000005077836 */ /* 0x000fcc0000000000 */
[----:B------:R-:W-:-:S10]  /*0f20*/  DMUL R30, R24, R6 ;  /* 0x00000006181e7228 */ /* 0x000fd40000000000 */
[----:B------:R-:W-:-:S13]  /*0f30*/  FSETP.GTU.AND P0, PT, |R31|, 1.469367938527859385e-39, PT ;  /* 0x001000001f00780b */ /* 0x000fda0003f0c200 */
[----:B------:R-:W-:Y:S05]  /*0f40*/  @P0 BRA `(.L_x_728) ;  /* 0x0000000000940947 */ /* 0x000fea0003800000 */
[----:B------:R-:W-:Y:S01]  /*0f50*/  DFMA R20, R24, -R20, R22 ;  /* 0x800000141814722b */ /* 0x000fe20000000016 */
[----:B------:R-:W-:-:S09]  /*0f60*/  IMAD.MOV.U32 R18, RZ, RZ, RZ ;  /* 0x000000ffff127224 */ /* 0x000fd200078e00ff */
[C---:B------:R-:W-:Y:S02]  /*0f70*/  FSETP.NEU.AND P0, PT, R21.reuse, RZ, PT ;  /* 0x000000ff1500720b */ /* 0x040fe40003f0d000 */
[----:B------:R-:W-:-:S04]  /*0f80*/  LOP3.LUT R6, R21, 0x80000000, R19, 0x48, !PT ;  /* 0x8000000015067812 */ /* 0x000fc800078e4813 */
[----:B------:R-:W-:-:S07]  /*0f90*/  LOP3.LUT R19, R6, R7, RZ, 0xfc, !PT ;  /* 0x0000000706137212 */ /* 0x000fce00078efcff */
[----:B------:R-:W-:Y:S05]  /*0fa0*/  @!P0 BRA `(.L_x_728) ;  /* 0x00000000007c8947 */ /* 0x000fea0003800000 */
[----:B------:R-:W-:Y:S01]  /*0fb0*/  IMAD.MOV R17, RZ, RZ, -R5 ;  /* 0x000000ffff117224 */ /* 0x000fe200078e0a05 */
[----:B------:R-:W-:Y:S01]  /*0fc0*/  DMUL.RP R18, R24, R18 ;  /* 0x0000001218127228 */ /* 0x000fe20000008000 */
[----:B------:R-:W-:Y:S01]  /*0fd0*/  IMAD.MOV.U32 R16, RZ, RZ, RZ ;  /* 0x000000ffff107224 */ /* 0x000fe200078e00ff */
[----:B------:R-:W-:-:S05]  /*0fe0*/  IADD3 R5, PT, PT, -R5, -0x43300000, RZ ;  /* 0xbcd0000005057810 */ /* 0x000fca0007ffe1ff */
[----:B------:R-:W-:-:S10]  /*0ff0*/  DFMA R16, R30, -R16, R24 ;  /* 0x800000101e10722b */ /* 0x000fd40000000018 */
[----:B------:R-:W-:Y:S02]  /*1000*/  FSETP.NEU.AND P0, PT, |R17|, R5, PT ;  /* 0x000000051100720b */ /* 0x000fe40003f0d200 */
[----:B------:R-:W-:Y:S02]  /*1010*/  LOP3.LUT R5, R19, R6, RZ, 0x3c, !PT ;  /* 0x0000000613057212 */ /* 0x000fe400078e3cff */
[----:B------:R-:W-:Y:S02]  /*1020*/  FSEL R30, R18, R30, !P0 ;  /* 0x0000001e121e7208 */ /* 0x000fe40004000000 */
[----:B------:R-:W-:Y:S01]  /*1030*/  FSEL R31, R5, R31, !P0 ;  /* 0x0000001f051f7208 */ /* 0x000fe20004000000 */
[----:B------:R-:W-:Y:S06]  /*1040*/  BRA `(.L_x_728) ;  /* 0x0000000000547947 */ /* 0x000fec0003800000 */
.L_x_727:
[----:B------:R-:W-:-:S14]  /*1050*/  DSETP.NAN.AND P0, PT, R16, R16, PT ;  /* 0x000000101000722a */ /* 0x000fdc0003f08000 */
[----:B------:R-:W-:Y:S05]  /*1060*/  @P0 BRA `(.L_x_729) ;  /* 0x0000000000440947 */ /* 0x000fea0003800000 */
[----:B------:R-:W-:-:S14]  /*1070*/  DSETP.NAN.AND P0, PT, R18, R18, PT ;  /* 0x000000121200722a */ /* 0x000fdc0003f08000 */
[----:B------:R-:W-:Y:S05]  /*1080*/  @P0 BRA `(.L_x_730) ;  /* 0x0000000000300947 */ /* 0x000fea0003800000 */
[----:B------:R-:W-:Y:S01]  /*1090*/  ISETP.NE.AND P0, PT, R6, R7, PT ;  /* 0x000000070600720c */ /* 0x000fe20003f05270 */
[----:B------:R-:W-:Y:S02]  /*10a0*/  IMAD.MOV.U32 R30, RZ, RZ, 0x0 ;  /* 0x00000000ff1e7424 */ /* 0x000fe400078e00ff */
[----:B------:R-:W-:-:S10]  /*10b0*/  IMAD.MOV.U32 R31, RZ, RZ, -0x80000 ;  /* 0xfff80000ff1f7424 */ /* 0x000fd400078e00ff */
[----:B------:R-:W-:Y:S05]  /*10c0*/  @!P0 BRA `(.L_x_728) ;  /* 0x0000000000348947 */ /* 0x000fea0003800000 */
[----:B------:R-:W-:Y:S02]  /*10d0*/  ISETP.NE.AND P0, PT, R6, 0x7ff00000, PT ;  /* 0x7ff000000600780c */ /* 0x000fe40003f05270 */
[----:B------:R-:W-:Y:S02]  /*10e0*/  LOP3.LUT R31, R17, 0x80000000, R19, 0x48, !PT ;  /* 0x80000000111f7812 */ /* 0x000fe400078e4813 */
[----:B------:R-:W-:-:S13]  /*10f0*/  ISETP.EQ.OR P0, PT, R7, RZ, !P0 ;  /* 0x000000ff0700720c */ /* 0x000fda0004702670 */
[----:B------:R-:W-:Y:S01]  /*1100*/  @P0 LOP3.LUT R4, R31, 0x7ff00000, RZ, 0xfc, !PT ;  /* 0x7ff000001f040812 */ /* 0x000fe200078efcff */
[----:B------:R-:W-:Y:S01]  /*1110*/  @!P0 IMAD.MOV.U32 R30, RZ, RZ, RZ ;  /* 0x000000ffff1e8224 */ /* 0x000fe200078e00ff */
[----:B------:R-:W-:-:S03]  /*1120*/  @P0 MOV R30, RZ ;  /* 0x000000ff001e0202 */ /* 0x000fc60000000f00 */
[----:B------:R-:W-:Y:S01]  /*1130*/  @P0 IMAD.MOV.U32 R31, RZ, RZ, R4 ;  /* 0x000000ffff1f0224 */ /* 0x000fe200078e0004 */
[----:B------:R-:W-:Y:S06]  /*1140*/  BRA `(.L_x_728) ;  /* 0x0000000000147947 */ /* 0x000fec0003800000 */
.L_x_730:
[----:B------:R-:W-:Y:S01]  /*1150*/  LOP3.LUT R31, R19, 0x80000, RZ, 0xfc, !PT ;  /* 0x00080000131f7812 */ /* 0x000fe200078efcff */
[----:B------:R-:W-:Y:S01]  /*1160*/  IMAD.MOV.U32 R30, RZ, RZ, R18 ;  /* 0x000000ffff1e7224 */ /* 0x000fe200078e0012 */
[----:B------:R-:W-:Y:S06]  /*1170*/  BRA `(.L_x_728) ;  /* 0x0000000000087947 */ /* 0x000fec0003800000 */
.L_x_729:
[----:B------:R-:W-:Y:S01]  /*1180*/  LOP3.LUT R31, R17, 0x80000, RZ, 0xfc, !PT ;  /* 0x00080000111f7812 */ /* 0x000fe200078efcff */
[----:B------:R-:W-:-:S07]  /*1190*/  IMAD.MOV.U32 R30, RZ, RZ, R16 ;  /* 0x000000ffff1e7224 */ /* 0x000fce00078e0010 */
.L_x_728:
[----:B------:R-:W-:Y:S05]  /*11a0*/  BSYNC.RECONVERGENT B2 ;  /* 0x0000000000027941 */ /* 0x000fea0003800200 */
.L_x_726:
[----:B------:R-:W-:Y:S02]  /*11b0*/  IMAD.MOV.U32 R4, RZ, RZ, R2 ;  /* 0x000000ffff047224 */ /* 0x000fe400078e0002 */
[----:B------:R-:W-:-:S04]  /*11c0*/  IMAD.MOV.U32 R5, RZ, RZ, 0x0 ;  /* 0x00000000ff057424 */ /* 0x000fc800078e00ff */
[----:B------:R-:W-:Y:S05]  /*11d0*/  RET.REL.NODEC R4 `(_Z15divideRowKernelPdiiiid) ;  /* 0xffffffec04887950 */ /* 0x000fea0003c3ffff */
.L_x_731:
        /* <DEDUP_REMOVED lines=10> */
.L_x_737:


//--------------------- .text._Z14swapRowsKernelPdiiii --------------------------
	.section	.text._Z14swapRowsKernelPdiiii,"ax",@progbits
	.align	128
        .global         _Z14swapRowsKernelPdiiii
        .type           _Z14swapRowsKernelPdiiii,@function
        .size           _Z14swapRowsKernelPdiiii,(.L_x_750 - _Z14swapRowsKernelPdiiii)
        .other          _Z14swapRowsKernelPdiiii,@"STO_CUDA_ENTRY STV_DEFAULT"
_Z14swapRowsKernelPdiiii:
.text._Z14swapRowsKernelPdiiii:
[----:B------:R-:W-:Y:S01]  /*0000*/  LDC R1, c[0x0][0x37c] ;  /* 0x0000df00ff017b82 */ /* 0x000fe20000000800 */
[----:B------:R-:W0:Y:S07]  /*0010*/  S2R R7, SR_TID.X ;  /* 0x0000000000077919 */ /* 0x000e2e0000002100 */
[----:B------:R-:W0:Y:S01]  /*0020*/  S2UR UR4, SR_CTAID.X ;  /* 0x00000000000479c3 */ /* 0x000e220000002500 */
[----:B------:R-:W1:Y:S07]  /*0030*/  LDCU UR6, c[0x0][0x38c] ;  /* 0x00007180ff0677ac */ /* 0x000e6e0008000800 */
[----:B------:R-:W0:Y:S01]  /*0040*/  LDC R0, c[0x0][0x360] ;  /* 0x0000d800ff007b82 */ /* 0x000e220000000800 */
[----:B------:R-:W2:Y:S01]  /*0050*/  LDCU UR5, c[0x0][0x370] ;  /* 0x00006e00ff0577ac */ /* 0x000ea20008000800 */
[----:B0-----:R-:W-:-:S02]  /*0060*/  IMAD R7, R0, UR4, R7 ;  /* 0x0000000400077c24 */ /* 0x001fc4000f8e0207 */
[----:B--2---:R-:W-:-:S03]  /*0070*/  IMAD R0, R0, UR5, RZ ;  /* 0x0000000500007c24 */ /* 0x004fc6000f8e02ff */
[----:B-1----:R-:W-:-:S13]  /*0080*/  ISETP.GE.AND P0, PT, R7, UR6, PT ;  /* 0x0000000607007c0c */ /* 0x002fda000bf06270 */
[----:B------:R-:W-:Y:S05]  /*0090*/  @P0 EXIT ;  /* 0x000000000000094d */ /* 0x000fea0003800000 */
[----:B------:R-:W0:Y:S01]  /*00a0*/  I2F.U32.RP R8, R0 ;  /* 0x0000000000087306 */ /* 0x000e220000209000 */
[----:B------:R-:W-:Y:S01]  /*00b0*/  IADD3 R4, PT, PT, R0, R7, RZ ;  /* 0x0000000700047210 */ /* 0x000fe20007ffe0ff */
[----:B------:R-:W1:Y:S01]  /*00c0*/  LDCU UR7, c[0x0][0x388] ;  /* 0x00007100ff0777ac */ /* 0x000e620008000800 */
[----:B------:R-:W-:Y:S01]  /*00d0*/  IADD3 R9, PT, PT, RZ, -R0, RZ ;  /* 0x80000000ff097210 */ /* 0x000fe20007ffe0ff */
[----:B------:R-:W-:Y:S01]  /*00e0*/  BSSY.RECONVERGENT B0, `(.L_x_732) ;  /* 0x0000031000007945 */ /* 0x000fe20003800200 */
[C---:B------:R-:W-:Y:S01]  /*00f0*/  ISETP.GE.AND P0, PT, R4.reuse, UR6, PT ;  /* 0x0000000604007c0c */ /* 0x040fe2000bf06270 */
[----:B------:R-:W2:Y:S01]  /*0100*/  LDCU.64 UR4, c[0x0][0x358] ;  /* 0x00006b00ff0477ac */ /* 0x000ea20008000a00 */
[----:B------:R-:W-:Y:S02]  /*0110*/  VIMNMX R5, PT, PT, R4, UR6, !PT ;  /* 0x0000000604057c48 */ /* 0x000fe4000ffe0100 */
[----:B------:R-:W-:Y:S02]  /*0120*/  SEL R6, RZ, 0x1, P0 ;  /* 0x00000001ff067807 */ /* 0x000fe40000000000 */
[----:B------:R-:W-:-:S02]  /*0130*/  ISETP.NE.U32.AND P2, PT, R0, RZ, PT ;  /* 0x000000ff0000720c */ /* 0x000fc40003f45070 */
[----:B------:R-:W-:Y:S01]  /*0140*/  IADD3 R5, PT, PT, R5, -R4, -R6 ;  /* 0x8000000405057210 */ /* 0x000fe20007ffe806 */
[----:B0-----:R-:W0:Y:S02]  /*0150*/  MUFU.RCP R8, R8 ;  /* 0x0000000800087308 */ /* 0x001e240000001000 */
[----:B0-----:R-:W-:-:S06]  /*0160*/  IADD3 R2, PT, PT, R8, 0xffffffe, RZ ;  /* 0x0ffffffe08027810 */ /* 0x001fcc0007ffe0ff */
[----:B------:R0:W3:Y:S02]  /*0170*/  F2I.FTZ.U32.TRUNC.NTZ R3, R2 ;  /* 0x0000000200037305 */ /* 0x0000e4000021f000 */
[----:B0-----:R-:W-:Y:S02]  /*0180*/  HFMA2 R2, -RZ, RZ, 0, 0 ;  /* 0x00000000ff027431 */ /* 0x001fe400000001ff */
[----:B---3--:R-:W-:-:S04]  /*0190*/  IMAD R9, R9, R3, RZ ;  /* 0x0000000309097224 */ /* 0x008fc800078e02ff */
[----:B------:R-:W-:-:S06]  /*01a0*/  IMAD.HI.U32 R8, R3, R9, R2 ;  /* 0x0000000903087227 */ /* 0x000fcc00078e0002 */
[----:B------:R-:W-:-:S05]  /*01b0*/  IMAD.HI.U32 R9, R8, R5, RZ ;  /* 0x0000000508097227 */ /* 0x000fca00078e00ff */
[----:B------:R-:W-:-:S05]  /*01c0*/  IADD3 R2, PT, PT, -R9, RZ, RZ ;  /* 0x000000ff09027210 */ /* 0x000fca0007ffe1ff */
[----:B------:R-:W-:Y:S02]  /*01d0*/  IMAD R5, R0, R2, R5 ;  /* 0x0000000200057224 */ /* 0x000fe400078e0205 */
[----:B------:R-:W0:Y:S03]  /*01e0*/  LDC.64 R2, c[0x0][0x380] ;  /* 0x0000e000ff027b82 */ /* 0x000e260000000a00 */
[----:B------:R-:W-:-:S13]  /*01f0*/  ISETP.GE.U32.AND P0, PT, R5, R0, PT ;  /* 0x000000000500720c */ /* 0x000fda0003f06070 */
[----:B------:R-:W-:Y:S02]  /*0200*/  @P0 IADD3 R5, PT, PT, -R0, R5, RZ ;  /* 0x0000000500050210 */ /* 0x000fe40007ffe1ff */
[----:B------:R-:W-:Y:S02]  /*0210*/  @P0 IADD3 R9, PT, PT, R9, 0x1, RZ ;  /* 0x0000000109090810 */ /* 0x000fe40007ffe0ff */
[-C--:B------:R-:W-:Y:S02]  /*0220*/  ISETP.GE.U32.AND P1, PT, R5, R0.reuse, PT ;  /* 0x000000000500720c */ /* 0x080fe40003f26070 */
[----:B------:R-:W3:Y:S11]  /*0230*/  LDC.64 R4, c[0x0][0x390] ;  /* 0x0000e400ff047b82 */ /* 0x000ef60000000a00 */
[----:B------:R-:W-:Y:S01]  /*0240*/  @P1 VIADD R9, R9, 0x1 ;  /* 0x0000000109091836 */ /* 0x000fe20000000000 */
[----:B------:R-:W-:-:S04]  /*0250*/  @!P2 LOP3.LUT R9, RZ, R0, RZ, 0x33, !PT ;  /* 0x00000000ff09a212 */ /* 0x000fc800078e33ff */
[----:B------:R-:W-:-:S04]  /*0260*/  IADD3 R6, PT, PT, R6, R9, RZ ;  /* 0x0000000906067210 */ /* 0x000fc80007ffe0ff */
[C---:B------:R-:W-:Y:S02]  /*0270*/  LOP3.LUT R8, R6.reuse, 0x3, RZ, 0xc0, !PT ;  /* 0x0000000306087812 */ /* 0x040fe400078ec0ff */
[----:B------:R-:W-:Y:S02]  /*0280*/  ISETP.GE.U32.AND P1, PT, R6, 0x3, PT ;  /* 0x000000030600780c */ /* 0x000fe40003f26070 */
[----:B------:R-:W-:-:S13]  /*0290*/  ISETP.NE.AND P0, PT, R8, 0x3, PT ;  /* 0x000000030800780c */ /* 0x000fda0003f05270 */
[----:B012---:R-:W-:Y:S05]  /*02a0*/  @!P0 BRA `(.L_x_733) ;  /* 0x0000000000508947 */ /* 0x007fea0003800000 */
[----:B------:R-:W0:Y:S01]  /*02b0*/  LDC R18, c[0x0][0x388] ;  /* 0x0000e200ff127b82 */ /* 0x000e220000000800 */
[----:B------:R-:W0:Y:S01]  /*02c0*/  LDCU.64 UR8, c[0x0][0x390] ;  /* 0x00007200ff0877ac */ /* 0x000e220008000a00 */
[----:B------:R-:W-:-:S04]  /*02d0*/  IADD3 R6, PT, PT, R6, 0x1, RZ ;  /* 0x0000000106067810 */ /* 0x000fc80007ffe0ff */
[----:B------:R-:W-:Y:S02]  /*02e0*/  LOP3.LUT R6, R6, 0x3, RZ, 0xc0, !PT ;  /* 0x0000000306067812 */ /* 0x000fe400078ec0ff */
[----:B------:R-:W1:Y:S02]  /*02f0*/  LDC.64 R8, c[0x0][0x380] ;  /* 0x0000e000ff087b82 */ /* 0x000e640000000a00 */
[----:B------:R-:W-:Y:S01]  /*0300*/  IADD3 R6, PT, PT, -R6, RZ, RZ ;  /* 0x000000ff06067210 */ /* 0x000fe20007ffe1ff */
[CC--:B0-----:R-:W-:Y:S02]  /*0310*/  IMAD R19, R7.reuse, R18.reuse, UR9 ;  /* 0x0000000907137e24 */ /* 0x0c1fe4000f8e0212 */
[----:B------:R-:W-:-:S07]  /*0320*/  IMAD R21, R7, R18, UR8 ;  /* 0x0000000807157e24 */ /* 0x000fce000f8e0212 */
.L_x_734:
[----:B01----:R-:W-:-:S04]  /*0330*/  IMAD.WIDE R14, R19, 0x8, R8 ;  /* 0x00000008130e7825 */ /* 0x003fc800078e0208 */
[----:B------:R-:W-:Y:S01]  /*0340*/  IMAD.WIDE R10, R21, 0x8, R8 ;  /* 0x00000008150a7825 */ /* 0x000fe200078e0208 */
[----:B------:R-:W2:Y:S04]  /*0350*/  LDG.E.64 R16, desc[UR4][R14.64] ;  /* 0x000000040e107981 */ /* 0x000ea8000c1e1b00 */
[----:B------:R-:W4:Y:S01]  /*0360*/  LDG.E.64 R12, desc[UR4][R10.64] ;  /* 0x000000040a0c7981 */ /* 0x000f22000c1e1b00 */
[----:B------:R-:W-:Y:S01]  /*0370*/  IADD3 R6, PT, PT, R6, 0x1, RZ ;  /* 0x0000000106067810 */ /* 0x000fe20007ffe0ff */
[C---:B------:R-:W-:Y:S02]  /*0380*/  IMAD.IADD R7, R0.reuse, 0x1, R7 ;  /* 0x0000000100077824 */ /* 0x040fe400078e0207 */
[-C--:B------:R-:W-:Y:S01]  /*0390*/  IMAD R19, R0, R18.reuse, R19 ;  /* 0x0000001200137224 */ /* 0x080fe200078e0213 */
[----:B------:R-:W-:Y:S01]  /*03a0*/  ISETP.NE.AND P0, PT, R6, RZ, PT ;  /* 0x000000ff0600720c */ /* 0x000fe20003f05270 */
[----:B------:R-:W-:Y:S01]  /*03b0*/  IMAD R21, R0, R18, R21 ;  /* 0x0000001200157224 */ /* 0x000fe200078e0215 */
[----:B--2---:R0:W-:Y:S04]  /*03c0*/  STG.E.64 desc[UR4][R10.64], R16 ;  /* 0x000000100a007986 */ /* 0x0041e8000c101b04 */
[----:B----4-:R0:W-:Y:S07]  /*03d0*/  STG.E.64 desc[UR4][R14.64], R12 ;  /* 0x0000000c0e007986 */ /* 0x0101ee000c101b04 */
[----:B------:R-:W-:Y:S05]  /*03e0*/  @P0 BRA `(.L_x_734) ;  /* 0xfffffffc00d00947 */ /* 0x000fea000383ffff */
.L_x_733:
[----:B------:R-:W-:Y:S05]  /*03f0*/  BSYNC.RECONVERGENT B0 ;  /* 0x0000000000007941 */ /* 0x000fea0003800200 */
.L_x_732:
[----:B------:R-:W-:Y:S05]  /*0400*/  @!P1 EXIT ;  /* 0x000000000000994d */ /* 0x000fea0003800000 */
.L_x_735:
[C---:B-1-3--:R-:W-:Y:S02]  /*0410*/  IMAD R19, R7.reuse, UR7, R5 ;  /* 0x0000000707137c24 */ /* 0x04afe4000f8e0205 */
[----:B0-----:R-:W-:Y:S02]  /*0420*/  IMAD R15, R7, UR7, R4 ;  /* 0x00000007070f7c24 */ /* 0x001fe4000f8e0204 */
[----:B------:R-:W-:-:S04]  /*0430*/  IMAD.WIDE R18, R19, 0x8, R2 ;  /* 0x0000000813127825 */ /* 0x000fc800078e0202 */
[----:B------:R-:W-:Y:S01]  /*0440*/  IMAD.WIDE R14, R15, 0x8, R2 ;  /* 0x000000080f0e7825 */ /* 0x000fe200078e0202 */
[----:B------:R-:W2:Y:S04]  /*0450*/  LDG.E.64 R20, desc[UR4][R18.64] ;  /* 0x0000000412147981 */ /* 0x000ea8000c1e1b00 */
[----:B------:R-:W3:Y:S01]  /*0460*/  LDG.E.64 R16, desc[UR4][R14.64] ;  /* 0x000000040e107981 */ /* 0x000ee2000c1e1b00 */
[----:B------:R-:W-:-:S05]  /*0470*/  IADD3 R27, PT, PT, R0, R7, RZ ;  /* 0x00000007001b7210 */ /* 0x000fca0007ffe0ff */
[C---:B------:R-:W-:Y:S02]  /*0480*/  IMAD R7, R27.reuse, UR7, R5 ;  /* 0x000000071b077c24 */ /* 0x040fe4000f8e0205 */
[----:B------:R-:W-:Y:S02]  /*0490*/  IMAD R9, R27, UR7, R4 ;  /* 0x000000071b097c24 */ /* 0x000fe4000f8e0204 */
[----:B------:R-:W-:-:S04]  /*04a0*/  IMAD.WIDE R6, R7, 0x8, R2 ;  /* 0x0000000807067825 */ /* 0x000fc800078e0202 */
[----:B------:R-:W-:Y:S01]  /*04b0*/  IMAD.WIDE R8, R9, 0x8, R2 ;  /* 0x0000000809087825 */ /* 0x000fe200078e0202 */
[----:B--2---:R0:W-:Y:S04]  /*04c0*/  STG.E.64 desc[UR4][R14.64], R20 ;  /* 0x000000140e007986 */ /* 0x0041e8000c101b04 */
[----:B---3--:R1:W-:Y:S04]  /*04d0*/  STG.E.64 desc[UR4][R18.64], R16 ;  /* 0x0000001012007986 */ /* 0x0083e8000c101b04 */
        /* <DEDUP_REMOVED lines=9> */
[----:B0-----:R-:W4:Y:S04]  /*0570*/  LDG.E.64 R20, desc[UR4][R10.64] ;  /* 0x000000040a147981 */ /* 0x001f28000c1e1b00 */
[----:B------:R-:W5:Y:S01]  /*0580*/  LDG.E.64 R14, desc[UR4][R12.64] ;  /* 0x000000040c0e7981 */ /* 0x000f62000c1e1b00 */
[----:B------:R-:W-:-:S05]  /*0590*/  IADD3 R27, PT, PT, R0, R27, RZ ;  /* 0x0000001b001b7210 */ /* 0x000fca0007ffe0ff */
[C---:B-1----:R-:W-:Y:S02]  /*05a0*/  IMAD R19, R27.reuse, UR7, R5 ;  /* 0x000000071b137c24 */ /* 0x042fe4000f8e0205 */
[----:B------:R-:W-:Y:S02]  /*05b0*/  IMAD R17, R27, UR7, R4 ;  /* 0x000000071b117c24 */ /* 0x000fe4000f8e0204 */
[----:B------:R-:W-:-:S04]  /*05c0*/  IMAD.WIDE R18, R19, 0x8, R2 ;  /* 0x0000000813127825 */ /* 0x000fc800078e0202 */
[----:B------:R-:W-:Y:S01]  /*05d0*/  IMAD.WIDE R16, R17, 0x8, R2 ;  /* 0x0000000811107825 */ /* 0x000fe200078e0202 */
[----:B----4-:R1:W-:Y:S04]  /*05e0*/  STG.E.64 desc[UR4][R12.64], R20 ;  /* 0x000000140c007986 */ /* 0x0103e8000c101b04 */
[----:B-----5:R1:W-:Y:S04]  /*05f0*/  STG.E.64 desc[UR4][R10.64], R14 ;  /* 0x0000000e0a007986 */ /* 0x0203e8000c101b04 */
[----:B--2---:R-:W2:Y:S04]  /*0600*/  LDG.E.64 R24, desc[UR4][R18.64] ;  /* 0x0000000412187981 */ /* 0x004ea8000c1e1b00 */
[----:B------:R-:W4:Y:S01]  /*0610*/  LDG.E.64 R8, desc[UR4][R16.64] ;  /* 0x0000000410087981 */ /* 0x000f22000c1e1b00 */
[----:B---3--:R-:W-:-:S04]  /*0620*/  IADD3 R7, PT, PT, R0, R27, RZ ;  /* 0x0000001b00077210 */ /* 0x008fc80007ffe0ff */
[----:B------:R-:W-:Y:S01]  /*0630*/  ISETP.GE.AND P0, PT, R7, UR6, PT ;  /* 0x0000000607007c0c */ /* 0x000fe2000bf06270 */
[----:B--2---:R1:W-:Y:S04]  /*0640*/  STG.E.64 desc[UR4][R16.64], R24 ;  /* 0x0000001810007986 */ /* 0x0043e8000c101b04 */
[----:B----4-:R1:W-:Y:S08]  /*0650*/  STG.E.64 desc[UR4][R18.64], R8 ;  /* 0x0000000812007986 */ /* 0x0103f0000c101b04 */
[----:B------:R-:W-:Y:S05]  /*0660*/  @!P0 BRA `(.L_x_735) ;  /* 0xfffffffc00688947 */ /* 0x000fea000383ffff */
[----:B------:R-:W-:Y:S05]  /*0670*/  EXIT ;  /* 0x000000000000794d */ /* 0x000fea0003800000 */
.L_x_736:
        /* <DEDUP_REMOVED lines=16> */
.L_x_750:


//--------------------- .nv.shared._ZN3cub18CUB_300001_SM_10006detail11EmptyKernelIvEEvv --------------------------
	.section	.nv.shared._ZN3cub18CUB_300001_SM_10006detail11EmptyKernelIvEEvv,"aw",@nobits
	.sectionflags	@""
	.align	16
	.zero		1024


//--------------------- .nv.shared.reserved.0     --------------------------
	.section	.nv.shared.reserved.0,"aw",@nobits
	.weak		__nv_reservedSMEM_offset_0_alias
	.size		__nv_reservedSMEM_offset_0_alias, 0, 64
	.other		__nv_reservedSMEM_offset_0_alias,@"STO_CUDA_RESERVED_SHARED STV_DEFAULT"
__nv_reservedSMEM_offset_0_alias:
	.zero		0
	.zero		64


//--------------------- .nv.global                --------------------------
	.section	.nv.global,"aw",@nobits
.nv.global:
	.type		_ZN34_INTERNAL_44ac5b6d_4_k_cu_d4331cf36thrust24THRUST_300001_SM_1000_NS12placeholders2_8E,@object
	.size		_ZN34_INTERNAL_44ac5b6d_4_k_cu_d4331cf36thrust24THRUST_300001_SM_1000_NS12placeholders2_8E,(_ZN34_INTERNAL_44ac5b6d_4_k_cu_d4331cf34cuda3std3__436_GLOBAL__N__44ac5b6d_4_k_cu_d4331cf36ignoreE - _ZN34_INTERNAL_44ac5b6d_4_k_cu_d4331cf36thrust24THRUST_300001_SM_1000_NS12placeholders2_8E)
_ZN34_INTERNAL_44ac5b6d_4_k_cu_d4331cf36thrust24THRUST_300001_SM_1000_NS12placeholders2_8E:
	.zero		1
	.type		_ZN34_INTERNAL_44ac5b6d_4_k_cu_d4331cf34cuda3std3__436_GLOBAL__N__44ac5b6d_4_k_cu_d4331cf36ignoreE,@object
	.size		_ZN34_INTERNAL_44ac5b6d_4_k_cu_d4331cf34cuda3std3__436_GLOBAL__N__44ac5b6d_4_k_cu_d4331cf36ignoreE,(_ZN34_INTERNAL_44ac5b6d_4_k_cu_d4331cf34cuda3std6ranges3__45__cpo4dataE - _ZN34_INTERNAL_44ac5b6d_4_k_cu_d4331cf34cuda3std3__436_GLOBAL__N__44ac5b6d_4_k_cu_d4331cf36ignoreE)
_ZN34_INTERNAL_44ac5b6d_4_k_cu_d4331cf34cuda3std3__436_GLOBAL__N__44ac5b6d_4_k_cu_d4331cf36ignoreE:
	.zero		1
	.type		_ZN34_INTERNAL_44ac5b6d_4_k_cu_d4331cf34cuda3std6ranges3__45__cpo4dataE,@object
	.size		_ZN34_INTERNAL_44ac5b6d_4_k_cu_d4331cf34cuda3std6ranges3__45__cpo4dataE,(_ZN34_INTERNAL_44ac5b6d_4_k_cu_d4331cf36thrust24THRUST_300001_SM_1000_NS6system3cpp3parE - _ZN34_INTERNAL_44ac5b6d_4_k_cu_d4331cf34cuda3std6ranges3__45__cpo4dataE)
_ZN34_INTERNAL_44ac5b6d_4_k_cu_d4331cf34cuda3std6ranges3__45__cpo4dataE:
	.zero		1
	.type		_ZN34_INTERNAL_44ac5b6d_4_k_cu_d4331cf36thrust24THRUST_300001_SM_1000_NS6system3cpp3parE,@object
	.size		_ZN34_INTERNAL_44ac5b6d_4_k_cu_d4331cf36thrust24THRUST_300001_SM_1000_NS6system3cpp3parE,(_ZN34_INTERNAL_44ac5b6d_4_k_cu_d4331cf34cuda3std3__45__cpo5beginE - _ZN34_INTERNAL_44ac5b6d_4_k_cu_d4331cf36thrust24THRUST_300001_SM_1000_NS6system3cpp3parE)
_ZN34_INTERNAL_44ac5b6d_4_k_cu_d4331cf36thrust24THRUST_300001_SM_1000_NS6system3cpp3parE:
	.zero		1
	.type		_ZN34_INTERNAL_44ac5b6d_4_k_cu_d4331cf34cuda3std3__45__cpo5beginE,@object
	.size		_ZN34_INTERNAL_44ac5b6d_4_k_cu_d4331cf34cuda3std3__45__cpo5beginE,(_ZN34_INTERNAL_44ac5b6d_4_k_cu_d4331cf34cuda3std6ranges3__45__cpo5beginE - _ZN34_INTERNAL_44ac5b6d_4_k_cu_d4331cf34cuda3std3__45__cpo5beginE)
_ZN34_INTERNAL_44ac5b6d_4_k_cu_d4331cf34cuda3std3__45__cpo5beginE:
	.zero		1
	.type		_ZN34_INTERNAL_44ac5b6d_4_k_cu_d4331cf34cuda3std6ranges3__45__cpo5beginE,@object
	.size		_ZN34_INTERNAL_44ac5b6d_4_k_cu_d4331cf34cuda3std6ranges3__45__cpo5beginE,(_ZN34_INTERNAL_44ac5b6d_4_k_cu_d4331cf36thrust24THRUST_300001_SM_1000_NS6deviceE - _ZN34_INTERNAL_44ac5b6d_4_k_cu_d4331cf34cuda3std6ranges3__45__cpo5beginE)
_ZN34_INTERNAL_44ac5b6d_4_k_cu_d4331cf34cuda3std6ranges3__45__cpo5beginE:
	.zero		1
	.type		_ZN34_INTERNAL_44ac5b6d_4_k_cu_d4331cf36thrust24THRUST_300001_SM_1000_NS6deviceE,@object
	.size		_ZN34_INTERNAL_44ac5b6d_4_k_cu_d4331cf36thrust24THRUST_300001_SM_1000_NS6deviceE,(_ZN34_INTERNAL_44ac5b6d_4_k_cu_d4331cf34cuda3std3__47nulloptE - _ZN34_INTERNAL_44ac5b6d_4_k_cu_d4331cf36thrust24THRUST_300001_SM_1000_NS6deviceE)
_ZN34_INTERNAL_44ac5b6d_4_k_cu_d4331cf36thrust24THRUST_300001_SM_1000_NS6deviceE:
	.zero		1
	.type		_ZN34_INTERNAL_44ac5b6d_4_k_cu_d4331cf34cuda3std3__47nulloptE,@object
	.size		_ZN34_INTERNAL_44ac5b6d_4_k_cu_d4331cf34cuda3std3__47nulloptE,(_ZN34_INTERNAL_44ac5b6d_4_k_cu_d4331cf34cuda3std6ranges3__45__cpo8distanceE - _ZN34_INTERNAL_44ac5b6d_4_k_cu_d4331cf34cuda3std3__47nulloptE)
_ZN34_INTERNAL_44ac5b6d_4_k_cu_d4331cf34cuda3std3__47nulloptE:
	.zero		1
	.type		_ZN34_INTERNAL_44ac5b6d_4_k_cu_d4331cf34cuda3std6ranges3__45__cpo8distanceE,@object
	.size		_ZN34_INTERNAL_44ac5b6d_4_k_cu_d4331cf34cuda3std6ranges3__45__cpo8distanceE,(_ZN34_INTERNAL_44ac5b6d_4_k_cu_d4331cf36thrust24THRUST_300001_SM_1000_NS12placeholders2_4E - _ZN34_INTERNAL_44ac5b6d_4_k_cu_d4331cf34cuda3std6ranges3__45__cpo8distanceE)
_ZN34_INTERNAL_44ac5b6d_4_k_cu_d4331cf34cuda3std6ranges3__45__cpo8distanceE:
	.zero		1
	.type		_ZN34_INTERNAL_44ac5b6d_4_k_cu_d4331cf36thrust24THRUST_300001_SM_1000_NS12placeholders2_4E,@object
	.size		_ZN34_INTERNAL_44ac5b6d_4_k_cu_d4331cf36thrust24THRUST_300001_SM_1000_NS12placeholders2_4E,(_ZN34_INTERNAL_44ac5b6d_4_k_cu_d4331cf34cuda3std3__45__cpo6rbeginE - _ZN34_INTERNAL_44ac5b6d_4_k_cu_d4331cf36thrust24THRUST_300001_SM_1000_NS12placeholders2_4E)
_ZN34_INTERNAL_44ac5b6d_4_k_cu_d4331cf36thrust24THRUST_300001_SM_1000_NS12placeholders2_4E:
	.zero		1
	.type		_ZN34_INTERNAL_44ac5b6d_4_k_cu_d4331cf34cuda3std3__45__cpo6rbeginE,@object
	.size		_ZN34_INTERNAL_44ac5b6d_4_k_cu_d4331cf34cuda3std3__45__cpo6rbeginE,(_ZN34_INTERNAL_44ac5b6d_4_k_cu_d4331cf34cuda3std6ranges3__45__cpo7advanceE - _ZN34_INTERNAL_44ac5b6d_4_k_cu_d4331cf34cuda3std3__45__cpo6rbeginE)
_ZN34_INTERNAL_44ac5b6d_4_k_cu_d4331cf34cuda3std3__45__cpo6rbeginE:
	.zero		1
	.type		_ZN34_INTERNAL_44ac5b6d_4_k_cu_d4331cf34cuda3std6ranges3__45__cpo7advanceE,@object
	.size		_ZN34_INTERNAL_44ac5b6d_4_k_cu_d4331cf34cuda3std6ranges3__45__cpo7advanceE,(_ZN34_INTERNAL_44ac5b6d_4_k_cu_d4331cf36thrust24THRUST_300001_SM_1000_NS12placeholders3_10E - _ZN34_INTERNAL_44ac5b6d_4_k_cu_d4331cf34cuda3std6ranges3__45__cpo7advanceE)
_ZN34_INTERNAL_44ac5b6d_4_k_cu_d4331cf34cuda3std6ranges3__45__cpo7advanceE:
	.zero		1
	.type		_ZN34_INTERNAL_44ac5b6d_4_k_cu_d4331cf36thrust24THRUST_300001_SM_1000_NS12placeholders3_10E,@object
	.size		_ZN34_INTERNAL_44ac5b6d_4_k_cu_d4331cf36thrust24THRUST_300001_SM_1000_NS12placeholders3_10E,(_ZN34_INTERNAL_44ac5b6d_4_k_cu_d4331cf34cuda3std3__48in_placeE - _ZN34_INTERNAL_44ac5b6d_4_k_cu_d4331cf36thrust24THRUST_300001_SM_1000_NS12placeholders3_10E)
_ZN34_INTERNAL_44ac5b6d_4_k_cu_d4331cf36thrust24THRUST_300001_SM_1000_NS12placeholders3_10E:
	.zero		1
	.type		_ZN34_INTERNAL_44ac5b6d_4_k_cu_d4331cf34cuda3std3__48in_placeE,@object
	.size		_ZN34_INTERNAL_44ac5b6d_4_k_cu_d4331cf34cuda3std3__48in_placeE,(_ZN34_INTERNAL_44ac5b6d_4_k_cu_d4331cf34cuda3std6ranges3__45__cpo4sizeE - _ZN34_INTERNAL_44ac5b6d_4_k_cu_d4331cf34cuda3std3__48in_placeE)
_ZN34_INTERNAL_44ac5b6d_4_k_cu_d4331cf34cuda3std3__48in_placeE:
	.zero		1
	.type		_ZN34_INTERNAL_44ac5b6d_4_k_cu_d4331cf34cuda3std6ranges3__45__cpo4sizeE,@object
	.size		_ZN34_INTERNAL_44ac5b6d_4_k_cu_d4331cf34cuda3std6ranges3__45__cpo4sizeE,(_ZN34_INTERNAL_44ac5b6d_4_k_cu_d4331cf36thrust24THRUST_300001_SM_1000_NS12placeholders2_2E - _ZN34_INTERNAL_44ac5b6d_4_k_cu_d4331cf34cuda3std6ranges3__45__cpo4sizeE)
_ZN34_INTERNAL_44ac5b6d_4_k_cu_d4331cf34cuda3std6ranges3__45__cpo4sizeE:
	.zero		1
	.type		_ZN34_INTERNAL_44ac5b6d_4_k_cu_d4331cf36thrust24THRUST_300001_SM_1000_NS12placeholders2_2E,@object
	.size		_ZN34_INTERNAL_44ac5b6d_4_k_cu_d4331cf36thrust24THRUST_300001_SM_1000_NS12placeholders2_2E,(_ZN34_INTERNAL_44ac5b6d_4_k_cu_d4331cf34cuda3std3__45__cpo6cbeginE - _ZN34_INTERNAL_44ac5b6d_4_k_cu_d4331cf36thrust24THRUST_300001_SM_1000_NS12placeholders2_2E)
_ZN34_INTERNAL_44ac5b6d_4_k_cu_d4331cf36thrust24THRUST_300001_SM_1000_NS12placeholders2_2E:
	.zero		1
	.type		_ZN34_INTERNAL_44ac5b6d_4_k_cu_d4331cf34cuda3std3__45__cpo6cbeginE,@object
	.size		_ZN34_INTERNAL_44ac5b6d_4_k_cu_d4331cf34cuda3std3__45__cpo6cbeginE,(_ZN34_INTERNAL_44ac5b6d_4_k_cu_d4331cf34cuda3std6ranges3__45__cpo6cbeginE - _ZN34_INTERNAL_44ac5b6d_4_k_cu_d4331cf34cuda3std3__45__cpo6cbeginE)
_ZN34_INTERNAL_44ac5b6d_4_k_cu_d4331cf34cuda3std3__45__cpo6cbeginE:
	.zero		1
	.type		_ZN34_INTERNAL_44ac5b6d_4_k_cu_d4331cf34cuda3std6ranges3__45__cpo6cbeginE,@object
	.size		_ZN34_INTERNAL_44ac5b6d_4_k_cu_d4331cf34cuda3std6ranges3__45__cpo6cbeginE,(_ZN34_INTERNAL_44ac5b6d_4_k_cu_d4331cf36thrust24THRUST_300001_SM_1000_NS12placeholders2_6E - _ZN34_INTERNAL_44ac5b6d_4_k_cu_d4331cf34cuda3std6ranges3__45__cpo6cbeginE)
_ZN34_INTERNAL_44ac5b6d_4_k_cu_d4331cf34cuda3std6ranges3__45__cpo6cbeginE:
	.zero		1
	.type		_ZN34_INTERNAL_44ac5b6d_4_k_cu_d4331cf36thrust24THRUST_300001_SM_1000_NS12placeholders2_6E,@object
	.size		_ZN34_INTERNAL_44ac5b6d_4_k_cu_d4331cf36thrust24THRUST_300001_SM_1000_NS12placeholders2_6E,(_ZN34_INTERNAL_44ac5b6d_4_k_cu_d4331cf34cuda3std3__45__cpo7crbeginE - _ZN34_INTERNAL_44ac5b6d_4_k_cu_d4331cf36thrust24THRUST_300001_SM_1000_NS12placeholders2_6E)
_ZN34_INTERNAL_44ac5b6d_4_k_cu_d4331cf36thrust24THRUST_300001_SM_1000_NS12placeholders2_6E:
	.zero		1
	.type		_ZN34_INTERNAL_44ac5b6d_4_k_cu_d4331cf34cuda3std3__45__cpo7crbeginE,@object
	.size		_ZN34_INTERNAL_44ac5b6d_4_k_cu_d4331cf34cuda3std3__45__cpo7crbeginE,(_ZN34_INTERNAL_44ac5b6d_4_k_cu_d4331cf34cuda3std6ranges3__45__cpo4nextE - _ZN34_INTERNAL_44ac5b6d_4_k_cu_d4331cf34cuda3std3__45__cpo7crbeginE)
_ZN34_INTERNAL_44ac5b6d_4_k_cu_d4331cf34cuda3std3__45__cpo7crbeginE:
	.zero		1
	.type		_ZN34_INTERNAL_44ac5b6d_4_k_cu_d4331cf34cuda3std6ranges3__45__cpo4nextE,@object
	.size		_ZN34_INTERNAL_44ac5b6d_4_k_cu_d4331cf34cuda3std6ranges3__45__cpo4nextE,(_ZN34_INTERNAL_44ac5b6d_4_k_cu_d4331cf34cuda3std6ranges3__45__cpo4swapE - _ZN34_INTERNAL_44ac5b6d_4_k_cu_d4331cf34cuda3std6ranges3__45__cpo4nextE)
_ZN34_INTERNAL_44ac5b6d_4_k_cu_d4331cf34cuda3std6ranges3__45__cpo4nextE:
	.zero		1
	.type		_ZN34_INTERNAL_44ac5b6d_4_k_cu_d4331cf34cuda3std6ranges3__45__cpo4swapE,@object
	.size		_ZN34_INTERNAL_44ac5b6d_4_k_cu_d4331cf34cuda3std6ranges3__45__cpo4swapE,(_ZN34_INTERNAL_44ac5b6d_4_k_cu_d4331cf36thrust24THRUST_300001_SM_1000_NS8cuda_cub10par_nosyncE - _ZN34_INTERNAL_44ac5b6d_4_k_cu_d4331cf34cuda3std6ranges3__45__cpo4swapE)
_ZN34_INTERNAL_44ac5b6d_4_k_cu_d4331cf34cuda3std6ranges3__45__cpo4swapE:
	.zero		1
	.type		_ZN34_INTERNAL_44ac5b6d_4_k_cu_d4331cf36thrust24THRUST_300001_SM_1000_NS8cuda_cub10par_nosyncE,@object
	.size		_ZN34_INTERNAL_44ac5b6d_4_k_cu_d4331cf36thrust24THRUST_300001_SM_1000_NS8cuda_cub10par_nosyncE,(_ZN34_INTERNAL_44ac5b6d_4_k_cu_d4331cf36thrust24THRUST_300001_SM_1000_NS3seqE - _ZN34_INTERNAL_44ac5b6d_4_k_cu_d4331cf36thrust24THRUST_300001_SM_1000_NS8cuda_cub10par_nosyncE)
_ZN34_INTERNAL_44ac5b6d_4_k_cu_d4331cf36thrust24THRUST_300001_SM_1000_NS8cuda_cub10par_nosyncE:
	.zero		1
	.type		_ZN34_INTERNAL_44ac5b6d_4_k_cu_d4331cf36thrust24THRUST_300001_SM_1000_NS3seqE,@object
	.size		_ZN34_INTERNAL_44ac5b6d_4_k_cu_d4331cf36thrust24THRUST_300001_SM_1000_NS3seqE,(_ZN34_INTERNAL_44ac5b6d_4_k_cu_d4331cf34cuda3std3__420unreachable_sentinelE - _ZN34_INTERNAL_44ac5b6d_4_k_cu_d4331cf36thrust24THRUST_300001_SM_1000_NS3seqE)
_ZN34_INTERNAL_44ac5b6d_4_k_cu_d4331cf36thrust24THRUST_300001_SM_1000_NS3seqE:
	.zero		1
	.type		_ZN34_INTERNAL_44ac5b6d_4_k_cu_d4331cf34cuda3std3__420unreachable_sentinelE,@object
	.size		_ZN34_INTERNAL_44ac5b6d_4_k_cu_d4331cf34cuda3std3__420unreachable_sentinelE,(_ZN34_INTERNAL_44ac5b6d_4_k_cu_d4331cf34cuda3std6ranges3__45__cpo5ssizeE - _ZN34_INTERNAL_44ac5b6d_4_k_cu_d4331cf34cuda3std3__420unreachable_sentinelE)
_ZN34_INTERNAL_44ac5b6d_4_k_cu_d4331cf34cuda3std3__420unreachable_sentinelE:
	.zero		1
	.type		_ZN34_INTERNAL_44ac5b6d_4_k_cu_d4331cf34cuda3std6ranges3__45__cpo5ssizeE,@object
	.size		_ZN34_INTERNAL_44ac5b6d_4_k_cu_d4331cf34cuda3std6ranges3__45__cpo5ssizeE,(_ZN34_INTERNAL_44ac5b6d_4_k_cu_d4331cf36thrust24THRUST_300001_SM_1000_NS12placeholders2_3E - _ZN34_INTERNAL_44ac5b6d_4_k_cu_d4331cf34cuda3std6ranges3__45__cpo5ssizeE)
_ZN34_INTERNAL_44ac5b6d_4_k_cu_d4331cf34cuda3std6ranges3__45__cpo5ssizeE:
	.zero		1
	.type		_ZN34_INTERNAL_44ac5b6d_4_k_cu_d4331cf36thrust24THRUST_300001_SM_1000_NS12placeholders2_3E,@object
	.size		_ZN34_INTERNAL_44ac5b6d_4_k_cu_d4331cf36thrust24THRUST_300001_SM_1000_NS12placeholders2_3E,(_ZN34_INTERNAL_44ac5b6d_4_k_cu_d4331cf34cuda3std3__45__cpo4cendE - _ZN34_INTERNAL_44ac5b6d_4_k_cu_d4331cf36thrust24THRUST_300001_SM_1000_NS12placeholders2_3E)
_ZN34_INTERNAL_44ac5b6d_4_k_cu_d4331cf36thrust24THRUST_300001_SM_1000_NS12placeholders2_3E:
	.zero		1
	.type		_ZN34_INTERNAL_44ac5b6d_4_k_cu_d4331cf34cuda3std3__45__cpo4cendE,@object
	.size		_ZN34_INTERNAL_44ac5b6d_4_k_cu_d4331cf34cuda3std3__45__cpo4cendE,(_ZN34_INTERNAL_44ac5b6d_4_k_cu_d4331cf34cuda3std6ranges3__45__cpo4cendE - _ZN34_INTERNAL_44ac5b6d_4_k_cu_d4331cf34cuda3std3__45__cpo4cendE)
_ZN34_INTERNAL_44ac5b6d_4_k_cu_d4331cf34cuda3std3__45__cpo4cendE:
	.zero		1
	.type		_ZN34_INTERNAL_44ac5b6d_4_k_cu_d4331cf34cuda3std6ranges3__45__cpo4cendE,@object
	.size		_ZN34_INTERNAL_44ac5b6d_4_k_cu_d4331cf34cuda3std6ranges3__45__cpo4cendE,(_ZN34_INTERNAL_44ac5b6d_4_k_cu_d4331cf36thrust24THRUST_300001_SM_1000_NS12placeholders2_7E - _ZN34_INTERNAL_44ac5b6d_4_k_cu_d4331cf34cuda3std6ranges3__45__cpo4cendE)
_ZN34_INTERNAL_44ac5b6d_4_k_cu_d4331cf34cuda3std6ranges3__45__cpo4cendE:
	.zero		1
	.type		_ZN34_INTERNAL_44ac5b6d_4_k_cu_d4331cf36thrust24THRUST_300001_SM_1000_NS12placeholders2_7E,@object
	.size		_ZN34_INTERNAL_44ac5b6d_4_k_cu_d4331cf36thrust24THRUST_300001_SM_1000_NS12placeholders2_7E,(_ZN34_INTERNAL_44ac5b6d_4_k_cu_d4331cf34cuda3std3__45__cpo5crendE - _ZN34_INTERNAL_44ac5b6d_4_k_cu_d4331cf36thrust24THRUST_300001_SM_1000_NS12placeholders2_7E)
_ZN34_INTERNAL_44ac5b6d_4_k_cu_d4331cf36thrust24THRUST_300001_SM_1000_NS12placeholders2_7E:
	.zero		1
	.type		_ZN34_INTERNAL_44ac5b6d_4_k_cu_d4331cf34cuda3std3__45__cpo5crendE,@object
	.size		_ZN34_INTERNAL_44ac5b6d_4_k_cu_d4331cf34cuda3std3__45__cpo5crendE,(_ZN34_INTERNAL_44ac5b6d_4_k_cu_d4331cf34cuda3std6ranges3__45__cpo4prevE - _ZN34_INTERNAL_44ac5b6d_4_k_cu_d4331cf34cuda3std3__45__cpo5crendE)
_ZN34_INTERNAL_44ac5b6d_4_k_cu_d4331cf34cuda3std3__45__cpo5crendE:
	.zero		1
	.type		_ZN34_INTERNAL_44ac5b6d_4_k_cu_d4331cf34cuda3std6ranges3__45__cpo4prevE,@object
	.size		_ZN34_INTERNAL_44ac5b6d_4_k_cu_d4331cf34cuda3std6ranges3__45__cpo4prevE,(_ZN34_INTERNAL_44ac5b6d_4_k_cu_d4331cf34cuda3std6ranges3__45__cpo9iter_moveE - _ZN34_INTERNAL_44ac5b6d_4_k_cu_d4331cf34cuda3std6ranges3__45__cpo4prevE)
_ZN34_INTERNAL_44ac5b6d_4_k_cu_d4331cf34cuda3std6ranges3__45__cpo4prevE:
	.zero		1
	.type		_ZN34_INTERNAL_44ac5b6d_4_k_cu_d4331cf34cuda3std6ranges3__45__cpo9iter_moveE,@object
	.size		_ZN34_INTERNAL_44ac5b6d_4_k_cu_d4331cf34cuda3std6ranges3__45__cpo9iter_moveE,(_ZN34_INTERNAL_44ac5b6d_4_k_cu_d4331cf36thrust24THRUST_300001_SM_1000_NS6system6detail10sequential3seqE - _ZN34_INTERNAL_44ac5b6d_4_k_cu_d4331cf34cuda3std6ranges3__45__cpo9iter_moveE)
_ZN34_INTERNAL_44ac5b6d_4_k_cu_d4331cf34cuda3std6ranges3__45__cpo9iter_moveE:
	.zero		1
	.type		_ZN34_INTERNAL_44ac5b6d_4_k_cu_d4331cf36thrust24THRUST_300001_SM_1000_NS6system6detail10sequential3seqE,@object
	.size		_ZN34_INTERNAL_44ac5b6d_4_k_cu_d4331cf36thrust24THRUST_300001_SM_1000_NS6system6detail10sequential3seqE,(_ZN34_INTERNAL_44ac5b6d_4_k_cu_d4331cf36thrust24THRUST_300001_SM_1000_NS12placeholders2_9E - _ZN34_INTERNAL_44ac5b6d_4_k_cu_d4331cf36thrust24THRUST_300001_SM_1000_NS6system6detail10sequential3seqE)
_ZN34_INTERNAL_44ac5b6d_4_k_cu_d4331cf36thrust24THRUST_300001_SM_1000_NS6system6detail10sequential3seqE:
	.zero		1
	.type		_ZN34_INTERNAL_44ac5b6d_4_k_cu_d4331cf36thrust24THRUST_300001_SM_1000_NS12placeholders2_9E,@object
	.size		_ZN34_INTERNAL_44ac5b6d_4_k_cu_d4331cf36thrust24THRUST_300001_SM_1000_NS12placeholders2_9E,(_ZN34_INTERNAL_44ac5b6d_4_k_cu_d4331cf34cuda3std3__419piecewise_constructE - _ZN34_INTERNAL_44ac5b6d_4_k_cu_d4331cf36thrust24THRUST_300001_SM_1000_NS12placeholders2_9E)
_ZN34_INTERNAL_44ac5b6d_4_k_cu_d4331cf36thrust24THRUST_300001_SM_1000_NS12placeholders2_9E:
	.zero		1
	.type		_ZN34_INTERNAL_44ac5b6d_4_k_cu_d4331cf34cuda3std3__419piecewise_constructE,@object
	.size		_ZN34_INTERNAL_44ac5b6d_4_k_cu_d4331cf34cuda3std3__419piecewise_constructE,(_ZN34_INTERNAL_44ac5b6d_4_k_cu_d4331cf34cuda3std6ranges3__45__cpo5cdataE - _ZN34_INTERNAL_44ac5b6d_4_k_cu_d4331cf34cuda3std3__419piecewise_constructE)
_ZN34_INTERNAL_44ac5b6d_4_k_cu_d4331cf34cuda3std3__419piecewise_constructE:
	.zero		1
	.type		_ZN34_INTERNAL_44ac5b6d_4_k_cu_d4331cf34cuda3std6ranges3__45__cpo5cdataE,@object
	.size		_ZN34_INTERNAL_44ac5b6d_4_k_cu_d4331cf34cuda3std6ranges3__45__cpo5cdataE,(_ZN34_INTERNAL_44ac5b6d_4_k_cu_d4331cf36thrust24THRUST_300001_SM_1000_NS12placeholders2_1E - _ZN34_INTERNAL_44ac5b6d_4_k_cu_d4331cf34cuda3std6ranges3__45__cpo5cdataE)
_ZN34_INTERNAL_44ac5b6d_4_k_cu_d4331cf34cuda3std6ranges3__45__cpo5cdataE:
	.zero		1
	.type		_ZN34_INTERNAL_44ac5b6d_4_k_cu_d4331cf36thrust24THRUST_300001_SM_1000_NS12placeholders2_1E,@object
	.size		_ZN34_INTERNAL_44ac5b6d_4_k_cu_d4331cf36thrust24THRUST_300001_SM_1000_NS12placeholders2_1E,(_ZN34_INTERNAL_44ac5b6d_4_k_cu_d4331cf34cuda3std3__45__cpo3endE - _ZN34_INTERNAL_44ac5b6d_4_k_cu_d4331cf36thrust24THRUST_300001_SM_1000_NS12placeholders2_1E)
_ZN34_INTERNAL_44ac5b6d_4_k_cu_d4331cf36thrust24THRUST_300001_SM_1000_NS12placeholders2_1E:
	.zero		1
	.type		_ZN34_INTERNAL_44ac5b6d_4_k_cu_d4331cf34cuda3std3__45__cpo3endE,@object
	.size		_ZN34_INTERNAL_44ac5b6d_4_k_cu_d4331cf34cuda3std3__45__cpo3endE,(_ZN34_INTERNAL_44ac5b6d_4_k_cu_d4331cf34cuda3std6ranges3__45__cpo3endE - _ZN34_INTERNAL_44ac5b6d_4_k_cu_d4331cf34cuda3std3__45__cpo3endE)
_ZN34_INTERNAL_44ac5b6d_4_k_cu_d4331cf34cuda3std3__45__cpo3endE:
	.zero		1
	.type		_ZN34_INTERNAL_44ac5b6d_4_k_cu_d4331cf34cuda3std6ranges3__45__cpo3endE,@object
	.size		_ZN34_INTERNAL_44ac5b6d_4_k_cu_d4331cf34cuda3std6ranges3__45__cpo3endE,(_ZN34_INTERNAL_44ac5b6d_4_k_cu_d4331cf36thrust24THRUST_300001_SM_1000_NS12placeholders2_5E - _ZN34_INTERNAL_44ac5b6d_4_k_cu_d4331cf34cuda3std6ranges3__45__cpo3endE)
_ZN34_INTERNAL_44ac5b6d_4_k_cu_d4331cf34cuda3std6ranges3__45__cpo3endE:
	.zero		1
	.type		_ZN34_INTERNAL_44ac5b6d_4_k_cu_d4331cf36thrust24THRUST_300001_SM_1000_NS12placeholders2_5E,@object
	.size		_ZN34_INTERNAL_44ac5b6d_4_k_cu_d4331cf36thrust24THRUST_300001_SM_1000_NS12placeholders2_5E,(_ZN34_INTERNAL_44ac5b6d_4_k_cu_d4331cf34cuda3std3__45__cpo4rendE - _ZN34_INTERNAL_44ac5b6d_4_k_cu_d4331cf36thrust24THRUST_300001_SM_1000_NS12placeholders2_5E)
_ZN34_INTERNAL_44ac5b6d_4_k_cu_d4331cf36thrust24THRUST_300001_SM_1000_NS12placeholders2_5E:
	.zero		1
	.type		_ZN34_INTERNAL_44ac5b6d_4_k_cu_d4331cf34cuda3std3__45__cpo4rendE,@object
	.size		_ZN34_INTERNAL_44ac5b6d_4_k_cu_d4331cf34cuda3std3__45__cpo4rendE,(_ZN34_INTERNAL_44ac5b6d_4_k_cu_d4331cf34cuda3std6ranges3__45__cpo9iter_swapE - _ZN34_INTERNAL_44ac5b6d_4_k_cu_d4331cf34cuda3std3__45__cpo4rendE)
_ZN34_INTERNAL_44ac5b6d_4_k_cu_d4331cf34cuda3std3__45__cpo4rendE:
	.zero		1
	.type		_ZN34_INTERNAL_44ac5b6d_4_k_cu_d4331cf34cuda3std6ranges3__45__cpo9iter_swapE,@object
	.size		_ZN34_INTERNAL_44ac5b6d_4_k_cu_d4331cf34cuda3std6ranges3__45__cpo9iter_swapE,(_ZN34_INTERNAL_44ac5b6d_4_k_cu_d4331cf34cuda3std3__48unexpectE - _ZN34_INTERNAL_44ac5b6d_4_k_cu_d4331cf34cuda3std6ranges3__45__cpo9iter_swapE)
_ZN34_INTERNAL_44ac5b6d_4_k_cu_d4331cf34cuda3std6ranges3__45__cpo9iter_swapE:
	.zero		1
	.type		_ZN34_INTERNAL_44ac5b6d_4_k_cu_d4331cf34cuda3std3__48unexpectE,@object
	.size		_ZN34_INTERNAL_44ac5b6d_4_k_cu_d4331cf34cuda3std3__48unexpectE,(_ZN34_INTERNAL_44ac5b6d_4_k_cu_d4331cf36thrust24THRUST_300001_SM_1000_NS8cuda_cub3parE - _ZN34_INTERNAL_44ac5b6d_4_k_cu_d4331cf34cuda3std3__48unexpectE)
_ZN34_INTERNAL_44ac5b6d_4_k_cu_d4331cf34cuda3std3__48unexpectE:
	.zero		1
	.type		_ZN34_INTERNAL_44ac5b6d_4_k_cu_d4331cf36thrust24THRUST_300001_SM_1000_NS8cuda_cub3parE,@object
	.size		_ZN34_INTERNAL_44ac5b6d_4_k_cu_d4331cf36thrust24THRUST_300001_SM_1000_NS8cuda_cub3parE,(.L_29 - _ZN34_INTERNAL_44ac5b6d_4_k_cu_d4331cf36thrust24THRUST_300001_SM_1000_NS8cuda_cub3parE)
_ZN34_INTERNAL_44ac5b6d_4_k_cu_d4331cf36thrust24THRUST_300001_SM_1000_NS8cuda_cub3parE:
	.zero		1
.L_29:


//--------------------- .nv.shared._ZN6thrust24THRUST_300001_SM_1000_NS8cuda_cub4core6detail13_kernel_agentINS1_8__reduce11ReduceAgentIPN4cuda3std3__45tupleIJdlEEESC_SB_lNS1_9__extrema9arg_max_fIdl13AbsComparatorEEEEJSC_SC_iSG_EEEvDpT0_ --------------------------
	.section	.nv.shared._ZN6thrust24THRUST_300001_SM_1000_NS8cuda_cub4core6detail13_kernel_agentINS1_8__reduce11ReduceAgentIPN4cuda3std3__45tupleIJdlEEESC_SB_lNS1_9__extrema9arg_max_fIdl13AbsComparatorEEEEJSC_SC_iSG_EEEvDpT0_,"aw",@nobits
	.sectionflags	@""
	.align	16
	.zero		1024


//--------------------- .nv.shared._ZN6thrust24THRUST_300001_SM_1000_NS8cuda_cub4core6detail13_kernel_agentINS1_8__reduce10DrainAgentIlEEJN3cub18CUB_300001_SM_10009GridQueueIyEElEEEvDpT0_ --------------------------
	.section	.nv.shared._ZN6thrust24THRUST_300001_SM_1000_NS8cuda_cub4core6detail13_kernel_agentINS1_8__reduce10DrainAgentIlEEJN3cub18CUB_300001_SM_10009GridQueueIyEElEEEvDpT0_,"aw",@nobits
	.sectionflags	@""
	.align	16
	.zero		1024


//--------------------- .nv.shared._ZN6thrust24THRUST_300001_SM_1000_NS8cuda_cub4core6detail13_kernel_agentINS1_8__reduce11ReduceAgentINS0_12zip_iteratorIN4cuda3std3__45tupleIJNS0_10device_ptrIdEENS0_17counting_iteratorIlNS0_11use_defaultESF_SF_EEEEEEEPNSB_IJdlEEESJ_lNS1_9__extrema9arg_max_fIdl13AbsComparatorEEEEJSI_SK_lN3cub18CUB_300001_SM_100013GridEvenShareIlEENSR_9GridQueueIyEESO_EEEvDpT0_ --------------------------
	.section	.nv.shared._ZN6thrust24THRUST_300001_SM_1000_NS8cuda_cub4core6detail13_kernel_agentINS1_8__reduce11ReduceAgentINS0_12zip_iteratorIN4cuda3std3__45tupleIJNS0_10device_ptrIdEENS0_17counting_iteratorIlNS0_11use_defaultESF_SF_EEEEEEEPNSB_IJdlEEESJ_lNS1_9__extrema9arg_max_fIdl13AbsComparatorEEEEJSI_SK_lN3cub18CUB_300001_SM_100013GridEvenShareIlEENSR_9GridQueueIyEESO_EEEvDpT0_,"aw",@nobits
	.sectionflags	@""
	.align	16
	.zero		1024


//--------------------- .nv.shared._ZN6thrust24THRUST_300001_SM_1000_NS8cuda_cub4core6detail13_kernel_agentINS1_8__reduce11ReduceAgentINS0_12zip_iteratorIN4cuda3std3__45tupleIJNS0_10device_ptrIdEENS0_17counting_iteratorIlNS0_11use_defaultESF_SF_EEEEEEEPNSB_IJdlEEESJ_lNS1_9__extrema9arg_max_fIdl13AbsComparatorEEEEJSI_SK_lSO_EEEvDpT0_ --------------------------
	.section	.nv.shared._ZN6thrust24THRUST_300001_SM_1000_NS8cuda_cub4core6detail13_kernel_agentINS1_8__reduce11ReduceAgentINS0_12zip_iteratorIN4cuda3std3__45tupleIJNS0_10device_ptrIdEENS0_17counting_iteratorIlNS0_11use_defaultESF_SF_EEEEEEEPNSB_IJdlEEESJ_lNS1_9__extrema9arg_max_fIdl13AbsComparatorEEEEJSI_SK_lSO_EEEvDpT0_,"aw",@nobits
	.sectionflags	@""
	.align	16
	.zero		1024


//--------------------- .nv.shared._ZN6thrust24THRUST_300001_SM_1000_NS8cuda_cub4core6detail13_kernel_agentINS1_8__reduce11ReduceAgentIPN4cuda3std3__45tupleIJdlEEESC_SB_iNS1_9__extrema9arg_max_fIdl13AbsComparatorEEEEJSC_SC_iSG_EEEvDpT0_ --------------------------
	.section	.nv.shared._ZN6thrust24THRUST_300001_SM_1000_NS8cuda_cub4core6detail13_kernel_agentINS1_8__reduce11ReduceAgentIPN4cuda3std3__45tupleIJdlEEESC_SB_iNS1_9__extrema9arg_max_fIdl13AbsComparatorEEEEJSC_SC_iSG_EEEvDpT0_,"aw",@nobits
	.sectionflags	@""
	.align	16
	.zero		1024


//--------------------- .nv.shared._ZN6thrust24THRUST_300001_SM_1000_NS8cuda_cub4core6detail13_kernel_agentINS1_8__reduce10DrainAgentIiEEJN3cub18CUB_300001_SM_10009GridQueueIjEEiEEEvDpT0_ --------------------------
	.section	.nv.shared._ZN6thrust24THRUST_300001_SM_1000_NS8cuda_cub4core6detail13_kernel_agentINS1_8__reduce10DrainAgentIiEEJN3cub18CUB_300001_SM_10009GridQueueIjEEiEEEvDpT0_,"aw",@nobits
	.sectionflags	@""
	.align	16
	.zero		1024


//--------------------- .nv.shared._ZN6thrust24THRUST_300001_SM_1000_NS8cuda_cub4core6detail13_kernel_agentINS1_8__reduce11ReduceAgentINS0_12zip_iteratorIN4cuda3std3__45tupleIJNS0_10device_ptrIdEENS0_17counting_iteratorIlNS0_11use_defaultESF_SF_EEEEEEEPNSB_IJdlEEESJ_iNS1_9__extrema9arg_max_fIdl13AbsComparatorEEEEJSI_SK_iN3cub18CUB_300001_SM_100013GridEvenShareIiEENSR_9GridQueueIjEESO_EEEvDpT0_ --------------------------
	.section	.nv.shared._ZN6thrust24THRUST_300001_SM_1000_NS8cuda_cub4core6detail13_kernel_agentINS1_8__reduce11ReduceAgentINS0_12zip_iteratorIN4cuda3std3__45tupleIJNS0_10device_ptrIdEENS0_17counting_iteratorIlNS0_11use_defaultESF_SF_EEEEEEEPNSB_IJdlEEESJ_iNS1_9__extrema9arg_max_fIdl13AbsComparatorEEEEJSI_SK_iN3cub18CUB_300001_SM_100013GridEvenShareIiEENSR_9GridQueueIjEESO_EEEvDpT0_,"aw",@nobits
	.sectionflags	@""
	.align	16
	.zero		1024


//--------------------- .nv.shared._ZN6thrust24THRUST_300001_SM_1000_NS8cuda_cub4core6detail13_kernel_agentINS1_8__reduce11ReduceAgentINS0_12zip_iteratorIN4cuda3std3__45tupleIJNS0_10device_ptrIdEENS0_17counting_iteratorIlNS0_11use_defaultESF_SF_EEEEEEEPNSB_IJdlEEESJ_iNS1_9__extrema9arg_max_fIdl13AbsComparatorEEEEJSI_SK_iSO_EEEvDpT0_ --------------------------
	.section	.nv.shared._ZN6thrust24THRUST_300001_SM_1000_NS8cuda_cub4core6detail13_kernel_agentINS1_8__reduce11ReduceAgentINS0_12zip_iteratorIN4cuda3std3__45tupleIJNS0_10device_ptrIdEENS0_17counting_iteratorIlNS0_11use_defaultESF_SF_EEEEEEEPNSB_IJdlEEESJ_iNS1_9__extrema9arg_max_fIdl13AbsComparatorEEEEJSI_SK_iSO_EEEvDpT0_,"aw",@nobits
	.sectionflags	@""
	.align	16
	.zero		1024


//--------------------- .nv.shared._Z20extractInverseKernelPKdPdi --------------------------
	.section	.nv.shared._Z20extractInverseKernelPKdPdi,"aw",@nobits
	.sectionflags	@""
	.align	16
	.zero		1024


//--------------------- .nv.shared._Z15eliminateKernelPdiiii --------------------------
	.section	.nv.shared._Z15eliminateKernelPdiiii,"aw",@nobits
	.sectionflags	@""
	.align	16
	.zero		1024


//--------------------- .nv.shared._Z15divideRowKernelPdiiiid --------------------------
	.section	.nv.shared._Z15divideRowKernelPdiiiid,"aw",@nobits
	.sectionflags	@""
	.align	16
	.zero		1024


//--------------------- .nv.shared._Z14swapRowsKernelPdiiii --------------------------
	.section	.nv.shared._Z14swapRowsKernelPdiiii,"aw",@nobits
	.sectionflags	@""
	.align	16
	.zero		1024


//--------------------- .nv.constant0._ZN3cub18CUB_300001_SM_10006detail11EmptyKernelIvEEvv --------------------------
	.section	.nv.constant0._ZN3cub18CUB_300001_SM_10006detail11EmptyKernelIvEEvv,"a",@progbits
	.sectionflags	@""
	.align	4
.nv.constant0._ZN3cub18CUB_300001_SM_10006detail11EmptyKernelIvEEvv:
	.zero		896


//--------------------- .nv.constant0._ZN6thrust24THRUST_300001_SM_1000_NS8cuda_cub4core6detail13_kernel_agentINS1_8__reduce11ReduceAgentIPN4cuda3std3__45tupleIJdlEEESC_SB_lNS1_9__extrema9arg_max_fIdl13AbsComparatorEEEEJSC_SC_iSG_EEEvDpT0_ --------------------------
	.section	.nv.constant0._ZN6thrust24THRUST_300001_SM_1000_NS8cuda_cub4core6detail13_kernel_agentINS1_8__reduce11ReduceAgentIPN4cuda3std3__45tupleIJdlEEESC_SB_lNS1_9__extrema9arg_max_fIdl13AbsComparatorEEEEJSC_SC_iSG_EEEvDpT0_,"a",@progbits
	.sectionflags	@""
	.align	4
.nv.constant0._ZN6thrust24THRUST_300001_SM_1000_NS8cuda_cub4core6detail13_kernel_agentINS1_8__reduce11ReduceAgentIPN4cuda3std3__45tupleIJdlEEESC_SB_lNS1_9__extrema9arg_max_fIdl13AbsComparatorEEEEJSC_SC_iSG_EEEvDpT0_:
	.zero		917


//--------------------- .nv.constant0._ZN6thrust24THRUST_300001_SM_1000_NS8cuda_cub4core6detail13_kernel_agentINS1_8__reduce10DrainAgentIlEEJN3cub18CUB_300001_SM_10009GridQueueIyEElEEEvDpT0_ --------------------------
	.section	.nv.constant0._ZN6thrust24THRUST_300001_SM_1000_NS8cuda_cub4core6detail13_kernel_agentINS1_8__reduce10DrainAgentIlEEJN3cub18CUB_300001_SM_10009GridQueueIyEElEEEvDpT0_,"a",@progbits
	.sectionflags	@""
	.align	4
.nv.constant0._ZN6thrust24THRUST_300001_SM_1000_NS8cuda_cub4core6detail13_kernel_agentINS1_8__reduce10DrainAgentIlEEJN3cub18CUB_300001_SM_10009GridQueueIyEElEEEvDpT0_:
	.zero		912


//--------------------- .nv.constant0._ZN6thrust24THRUST_300001_SM_1000_NS8cuda_cub4core6detail13_kernel_agentINS1_8__reduce11ReduceAgentINS0_12zip_iteratorIN4cuda3std3__45tupleIJNS0_10device_ptrIdEENS0_17counting_iteratorIlNS0_11use_defaultESF_SF_EEEEEEEPNSB_IJdlEEESJ_lNS1_9__extrema9arg_max_fIdl13AbsComparatorEEEEJSI_SK_lN3cub18CUB_300001_SM_100013GridEvenShareIlEENSR_9GridQueueIyEESO_EEEvDpT0_ --------------------------
	.section	.nv.constant0._ZN6thrust24THRUST_300001_SM_1000_NS8cuda_cub4core6detail13_kernel_agentINS1_8__reduce11ReduceAgentINS0_12zip_iteratorIN4cuda3std3__45tupleIJNS0_10device_ptrIdEENS0_17counting_iteratorIlNS0_11use_defaultESF_SF_EEEEEEEPNSB_IJdlEEESJ_lNS1_9__extrema9arg_max_fIdl13AbsComparatorEEEEJSI_SK_lN3cub18CUB_300001_SM_100013GridEvenShareIlEENSR_9GridQueueIyEESO_EEEvDpT0_,"a",@progbits
	.sectionflags	@""
	.align	4
.nv.constant0._ZN6thrust24THRUST_300001_SM_1000_NS8cuda_cub4core6detail13_kernel_agentINS1_8__reduce11ReduceAgentINS0_12zip_iteratorIN4cuda3std3__45tupleIJNS0_10device_ptrIdEENS0_17counting_iteratorIlNS0_11use_defaultESF_SF_EEEEEEEPNSB_IJdlEEESJ_lNS1_9__extrema9arg_max_fIdl13AbsComparatorEEEEJSI_SK_lN3cub18CUB_300001_SM_100013GridEvenShareIlEENSR_9GridQueueIyEESO_EEEvDpT0_:
	.zero		1009


//--------------------- .nv.constant0._ZN6thrust24THRUST_300001_SM_1000_NS8cuda_cub4core6detail13_kernel_agentINS1_8__reduce11ReduceAgentINS0_12zip_iteratorIN4cuda3std3__45tupleIJNS0_10device_ptrIdEENS0_17counting_iteratorIlNS0_11use_defaultESF_SF_EEEEEEEPNSB_IJdlEEESJ_lNS1_9__extrema9arg_max_fIdl13AbsComparatorEEEEJSI_SK_lSO_EEEvDpT0_ --------------------------
	.section	.nv.constant0._ZN6thrust24THRUST_300001_SM_1000_NS8cuda_cub4core6detail13_kernel_agentINS1_8__reduce11ReduceAgentINS0_12zip_iteratorIN4cuda3std3__45tupleIJNS0_10device_ptrIdEENS0_17counting_iteratorIlNS0_11use_defaultESF_SF_EEEEEEEPNSB_IJdlEEESJ_lNS1_9__extrema9arg_max_fIdl13AbsComparatorEEEEJSI_SK_lSO_EEEvDpT0_,"a",@progbits
	.sectionflags	@""
	.align	4
.nv.constant0._ZN6thrust24THRUST_300001_SM_1000_NS8cuda_cub4core6detail13_kernel_agentINS1_8__reduce11ReduceAgentINS0_12zip_iteratorIN4cuda3std3__45tupleIJNS0_10device_ptrIdEENS0_17counting_iteratorIlNS0_11use_defaultESF_SF_EEEEEEEPNSB_IJdlEEESJ_lNS1_9__extrema9arg_max_fIdl13AbsComparatorEEEEJSI_SK_lSO_EEEvDpT0_:
	.zero		929


//--------------------- .nv.constant0._ZN6thrust24THRUST_300001_SM_1000_NS8cuda_cub4core6detail13_kernel_agentINS1_8__reduce11ReduceAgentIPN4cuda3std3__45tupleIJdlEEESC_SB_iNS1_9__extrema9arg_max_fIdl13AbsComparatorEEEEJSC_SC_iSG_EEEvDpT0_ --------------------------
	.section	.nv.constant0._ZN6thrust24THRUST_300001_SM_1000_NS8cuda_cub4core6detail13_kernel_agentINS1_8__reduce11ReduceAgentIPN4cuda3std3__45tupleIJdlEEESC_SB_iNS1_9__extrema9arg_max_fIdl13AbsComparatorEEEEJSC_SC_iSG_EEEvDpT0_,"a",@progbits
	.sectionflags	@""
	.align	4
.nv.constant0._ZN6thrust24THRUST_300001_SM_1000_NS8cuda_cub4core6detail13_kernel_agentINS1_8__reduce11ReduceAgentIPN4cuda3std3__45tupleIJdlEEESC_SB_iNS1_9__extrema9arg_max_fIdl13AbsComparatorEEEEJSC_SC_iSG_EEEvDpT0_:
	.zero		917


//--------------------- .nv.constant0._ZN6thrust24THRUST_300001_SM_1000_NS8cuda_cub4core6detail13_kernel_agentINS1_8__reduce10DrainAgentIiEEJN3cub18CUB_300001_SM_10009GridQueueIjEEiEEEvDpT0_ --------------------------
	.section	.nv.constant0._ZN6thrust24THRUST_300001_SM_1000_NS8cuda_cub4core6detail13_kernel_agentINS1_8__reduce10DrainAgentIiEEJN3cub18CUB_300001_SM_10009GridQueueIjEEiEEEvDpT0_,"a",@progbits
	.sectionflags	@""
	.align	4
.nv.constant0._ZN6thrust24THRUST_300001_SM_1000_NS8cuda_cub4core6detail13_kernel_agentINS1_8__reduce10DrainAgentIiEEJN3cub18CUB_300001_SM_10009GridQueueIjEEiEEEvDpT0_:
	.zero		908


//--------------------- .nv.constant0._ZN6thrust24THRUST_300001_SM_1000_NS8cuda_cub4core6detail13_kernel_agentINS1_8__reduce11ReduceAgentINS0_12zip_iteratorIN4cuda3std3__45tupleIJNS0_10device_ptrIdEENS0_17counting_iteratorIlNS0_11use_defaultESF_SF_EEEEEEEPNSB_IJdlEEESJ_iNS1_9__extrema9arg_max_fIdl13AbsComparatorEEEEJSI_SK_iN3cub18CUB_300001_SM_100013GridEvenShareIiEENSR_9GridQueueIjEESO_EEEvDpT0_ --------------------------
	.section	.nv.constant0._ZN6thrust24THRUST_300001_SM_1000_NS8cuda_cub4core6detail13_kernel_agentINS1_8__reduce11ReduceAgentINS0_12zip_iteratorIN4cuda3std3__45tupleIJNS0_10device_ptrIdEENS0_17counting_iteratorIlNS0_11use_defaultESF_SF_EEEEEEEPNSB_IJdlEEESJ_iNS1_9__extrema9arg_max_fIdl13AbsComparatorEEEEJSI_SK_iN3cub18CUB_300001_SM_100013GridEvenShareIiEENSR_9GridQueueIjEESO_EEEvDpT0_,"a",@progbits
	.sectionflags	@""
	.align	4
.nv.constant0._ZN6thrust24THRUST_300001_SM_1000_NS8cuda_cub4core6detail13_kernel_agentINS1_8__reduce11ReduceAgentINS0_12zip_iteratorIN4cuda3std3__45tupleIJNS0_10device_ptrIdEENS0_17counting_iteratorIlNS0_11use_defaultESF_SF_EEEEEEEPNSB_IJdlEEESJ_iNS1_9__extrema9arg_max_fIdl13AbsComparatorEEEEJSI_SK_iN3cub18CUB_300001_SM_100013GridEvenShareIiEENSR_9GridQueueIjEESO_EEEvDpT0_:
	.zero		977


//--------------------- .nv.constant0._ZN6thrust24THRUST_300001_SM_1000_NS8cuda_cub4core6detail13_kernel_agentINS1_8__reduce11ReduceAgentINS0_12zip_iteratorIN4cuda3std3__45tupleIJNS0_10device_ptrIdEENS0_17counting_iteratorIlNS0_11use_defaultESF_SF_EEEEEEEPNSB_IJdlEEESJ_iNS1_9__extrema9arg_max_fIdl13AbsComparatorEEEEJSI_SK_iSO_EEEvDpT0_ --------------------------
	.section	.nv.constant0._ZN6thrust24THRUST_300001_SM_1000_NS8cuda_cub4core6detail13_kernel_agentINS1_8__reduce11ReduceAgentINS0_12zip_iteratorIN4cuda3std3__45tupleIJNS0_10device_ptrIdEENS0_17counting_iteratorIlNS0_11use_defaultESF_SF_EEEEEEEPNSB_IJdlEEESJ_iNS1_9__extrema9arg_max_fIdl13AbsComparatorEEEEJSI_SK_iSO_EEEvDpT0_,"a",@progbits
	.sectionflags	@""
	.align	4
.nv.constant0._ZN6thrust24THRUST_300001_SM_1000_NS8cuda_cub4core6detail13_kernel_agentINS1_8__reduce11ReduceAgentINS0_12zip_iteratorIN4cuda3std3__45tupleIJNS0_10device_ptrIdEENS0_17counting_iteratorIlNS0_11use_defaultESF_SF_EEEEEEEPNSB_IJdlEEESJ_iNS1_9__extrema9arg_max_fIdl13AbsComparatorEEEEJSI_SK_iSO_EEEvDpT0_:
	.zero		925


//--------------------- .nv.constant0._Z20extractInverseKernelPKdPdi --------------------------
	.section	.nv.constant0._Z20extractInverseKernelPKdPdi,"a",@progbits
	.sectionflags	@""
	.align	4
.nv.constant0._Z20extractInverseKernelPKdPdi:
	.zero		916


//--------------------- .nv.constant0._Z15eliminateKernelPdiiii --------------------------
	.section	.nv.constant0._Z15eliminateKernelPdiiii,"a",@progbits
	.sectionflags	@""
	.align	4
.nv.constant0._Z15eliminateKernelPdiiii:
	.zero		920


//--------------------- .nv.constant0._Z15divideRowKernelPdiiiid --------------------------
	.section	.nv.constant0._Z15divideRowKernelPdiiiid,"a",@progbits
	.sectionflags	@""
	.align	4
.nv.constant0._Z15divideRowKernelPdiiiid:
	.zero		928


//--------------------- .nv.constant0._Z14swapRowsKernelPdiiii --------------------------
	.section	.nv.constant0._Z14swapRowsKernelPdiiii,"a",@progbits
	.sectionflags	@""
	.align	4
.nv.constant0._Z14swapRowsKernelPdiiii:
	.zero		920


//--------------------- SYMBOLS --------------------------

	.type		.nv.reservedSmem.offset0,@object
	.size		.nv.reservedSmem.offset0,0x4
	.type		.nv.reservedSmem.cap,@object
	.size		.nv.reservedSmem.cap,0x4
